//
// Generated by NVIDIA NVVM Compiler
//
// Compiler Build ID: CL-36424714
// Cuda compilation tools, release 13.0, V13.0.88
// Based on NVVM 20.0.0
//

.version 9.0
.target sm_100
.address_size 64

	// .globl	_Z11Density_preiiPfS_PiS0_S0_
.func  (.param .b64 func_retval0) __internal_accurate_pow
(
	.param .b64 __internal_accurate_pow_param_0
)
;
.const .align 4 .u32 d_NUM_THREADS = 171520;
.const .align 4 .f32 d_H0 = 0f3C71348B;
.const .align 4 .f32 d_CX = 0f425C0000;
.const .align 4 .f32 d_CY = 0f41B80000;
.const .align 4 .f32 d_CZ = 0f41800000;
.const .align 4 .f32 d_p0 = 0f481E3549;
.const .align 4 .f32 d_RHO0 = 0f447A0000;
.const .align 4 .f32 d_coef = 0f47FFB473;
.const .align 4 .f32 d_coef1 = 0fCC299D2C;
.const .align 4 .u32 d_bx = 1340;
.const .align 4 .f32 d_MASS = 0f3A20F4D8;
.const .align 4 .f32 d_CS = 0f4206B3B6;
.const .align 4 .f32 d_CFL = 0f3E4CCCCD;
.const .align 4 .f32 d_RhopOutMin = 0f442F0000;
.const .align 4 .f32 d_RhopOutMax = 0f44A28000;
.const .align 4 .f32 d_DtMin = 0f37B75E7D;
.const .align 4 .f32 flt_max = 0f7F7FFFEE;
.const .align 4 .u32 int_max = 2147483647;
.const .align 4 .f32 d_DISTX = 0f3FCCAC08;
.const .align 4 .f32 d_DISTY = 0f3F2C28F6;
.const .align 4 .f32 d_DISTZ = 0f3EE72B02;
// _ZZN3cub18CUB_300001_SM_10006detail10radix_sort31DeviceRadixSortSingleTileKernelINS1_5radix10policy_hubIiiyE10Policy1000ELNS0_9SortOrderE0EiiyNS1_21identity_decomposer_tEEEvPKT1_PSA_PKT2_PSE_T3_iiT4_E12temp_storage has been demoted
// _ZZN3cub18CUB_300001_SM_10006detail10radix_sort30DeviceRadixSortHistogramKernelINS1_5radix10policy_hubIiiyE10Policy1000ELNS0_9SortOrderE0EiyNS1_21identity_decomposer_tEEEvPT2_PKT1_SA_iiT3_E12temp_storage has been demoted
// _ZZN3cub18CUB_300001_SM_10006detail10radix_sort33DeviceRadixSortExclusiveSumKernelINS1_5radix10policy_hubIiiyE10Policy1000EyEEvPT0_E12temp_storage has been demoted
// _ZZN3cub18CUB_300001_SM_10006detail10radix_sort29DeviceRadixSortOnesweepKernelINS1_5radix10policy_hubIiiyE10Policy1000ELNS0_9SortOrderE0EiiyiiNS1_21identity_decomposer_tEEEvPT5_SB_PT3_PKSC_PT1_PKSG_PT2_PKSK_T4_iiT6_E1s has been demoted
// _ZZN3cub18CUB_300001_SM_10006detail4scan16DeviceScanKernelINS2_10policy_hubIiiijN4cuda3std3__44plusIvEEE10Policy1000EN6thrust24THRUST_300001_SM_1000_NS10device_ptrIiEESF_NS0_13ScanTileStateIiLb1EEES9_NS1_10InputValueIiPiEEjiLb0EiEEvT0_T1_T2_iT3_T4_T5_E12temp_storage has been demoted
// _ZZN3cub18CUB_300001_SM_10006detail4scan16DeviceScanKernelINS2_10policy_hubIiiimN4cuda3std3__44plusIvEEE10Policy1000EN6thrust24THRUST_300001_SM_1000_NS10device_ptrIiEESF_NS0_13ScanTileStateIiLb1EEES9_NS1_10InputValueIiPiEEmiLb0EiEEvT0_T1_T2_iT3_T4_T5_E12temp_storage has been demoted
.global .align 1 .b8 _ZN34_INTERNAL_eb6dc3b4_4_k_cu_11f086444cuda3std3__45__cpo5beginE[1];
.global .align 1 .b8 _ZN34_INTERNAL_eb6dc3b4_4_k_cu_11f086444cuda3std3__45__cpo3endE[1];
.global .align 1 .b8 _ZN34_INTERNAL_eb6dc3b4_4_k_cu_11f086444cuda3std3__45__cpo6cbeginE[1];
.global .align 1 .b8 _ZN34_INTERNAL_eb6dc3b4_4_k_cu_11f086444cuda3std3__45__cpo4cendE[1];
.global .align 1 .b8 _ZN34_INTERNAL_eb6dc3b4_4_k_cu_11f086444cuda3std3__45__cpo6rbeginE[1];
.global .align 1 .b8 _ZN34_INTERNAL_eb6dc3b4_4_k_cu_11f086444cuda3std3__45__cpo4rendE[1];
.global .align 1 .b8 _ZN34_INTERNAL_eb6dc3b4_4_k_cu_11f086444cuda3std3__45__cpo7crbeginE[1];
.global .align 1 .b8 _ZN34_INTERNAL_eb6dc3b4_4_k_cu_11f086444cuda3std3__45__cpo5crendE[1];
.global .align 1 .b8 _ZN34_INTERNAL_eb6dc3b4_4_k_cu_11f086444cuda3std3__436_GLOBAL__N__eb6dc3b4_4_k_cu_11f086446ignoreE[1];
.global .align 1 .b8 _ZN34_INTERNAL_eb6dc3b4_4_k_cu_11f086444cuda3std3__419piecewise_constructE[1];
.global .align 1 .b8 _ZN34_INTERNAL_eb6dc3b4_4_k_cu_11f086444cuda3std3__48in_placeE[1];
.global .align 1 .b8 _ZN34_INTERNAL_eb6dc3b4_4_k_cu_11f086444cuda3std3__420unreachable_sentinelE[1];
.global .align 1 .b8 _ZN34_INTERNAL_eb6dc3b4_4_k_cu_11f086444cuda3std3__47nulloptE[1];
.global .align 1 .b8 _ZN34_INTERNAL_eb6dc3b4_4_k_cu_11f086444cuda3std3__48unexpectE[1];
.global .align 1 .b8 _ZN34_INTERNAL_eb6dc3b4_4_k_cu_11f086444cuda3std6ranges3__45__cpo4swapE[1];
.global .align 1 .b8 _ZN34_INTERNAL_eb6dc3b4_4_k_cu_11f086444cuda3std6ranges3__45__cpo9iter_moveE[1];
.global .align 1 .b8 _ZN34_INTERNAL_eb6dc3b4_4_k_cu_11f086444cuda3std6ranges3__45__cpo5beginE[1];
.global .align 1 .b8 _ZN34_INTERNAL_eb6dc3b4_4_k_cu_11f086444cuda3std6ranges3__45__cpo3endE[1];
.global .align 1 .b8 _ZN34_INTERNAL_eb6dc3b4_4_k_cu_11f086444cuda3std6ranges3__45__cpo6cbeginE[1];
.global .align 1 .b8 _ZN34_INTERNAL_eb6dc3b4_4_k_cu_11f086444cuda3std6ranges3__45__cpo4cendE[1];
.global .align 1 .b8 _ZN34_INTERNAL_eb6dc3b4_4_k_cu_11f086444cuda3std6ranges3__45__cpo7advanceE[1];
.global .align 1 .b8 _ZN34_INTERNAL_eb6dc3b4_4_k_cu_11f086444cuda3std6ranges3__45__cpo9iter_swapE[1];
.global .align 1 .b8 _ZN34_INTERNAL_eb6dc3b4_4_k_cu_11f086444cuda3std6ranges3__45__cpo4nextE[1];
.global .align 1 .b8 _ZN34_INTERNAL_eb6dc3b4_4_k_cu_11f086444cuda3std6ranges3__45__cpo4prevE[1];
.global .align 1 .b8 _ZN34_INTERNAL_eb6dc3b4_4_k_cu_11f086444cuda3std6ranges3__45__cpo4dataE[1];
.global .align 1 .b8 _ZN34_INTERNAL_eb6dc3b4_4_k_cu_11f086444cuda3std6ranges3__45__cpo5cdataE[1];
.global .align 1 .b8 _ZN34_INTERNAL_eb6dc3b4_4_k_cu_11f086444cuda3std6ranges3__45__cpo4sizeE[1];
.global .align 1 .b8 _ZN34_INTERNAL_eb6dc3b4_4_k_cu_11f086444cuda3std6ranges3__45__cpo5ssizeE[1];
.global .align 1 .b8 _ZN34_INTERNAL_eb6dc3b4_4_k_cu_11f086444cuda3std6ranges3__45__cpo8distanceE[1];
.global .align 1 .b8 _ZN34_INTERNAL_eb6dc3b4_4_k_cu_11f086446thrust24THRUST_300001_SM_1000_NS8cuda_cub3parE[1];
.global .align 1 .b8 _ZN34_INTERNAL_eb6dc3b4_4_k_cu_11f086446thrust24THRUST_300001_SM_1000_NS8cuda_cub10par_nosyncE[1];
.global .align 1 .b8 _ZN34_INTERNAL_eb6dc3b4_4_k_cu_11f086446thrust24THRUST_300001_SM_1000_NS6system6detail10sequential3seqE[1];
.global .align 1 .b8 _ZN34_INTERNAL_eb6dc3b4_4_k_cu_11f086446thrust24THRUST_300001_SM_1000_NS6system3cpp3parE[1];
.global .align 1 .b8 _ZN34_INTERNAL_eb6dc3b4_4_k_cu_11f086446thrust24THRUST_300001_SM_1000_NS12placeholders2_1E[1];
.global .align 1 .b8 _ZN34_INTERNAL_eb6dc3b4_4_k_cu_11f086446thrust24THRUST_300001_SM_1000_NS12placeholders2_2E[1];
.global .align 1 .b8 _ZN34_INTERNAL_eb6dc3b4_4_k_cu_11f086446thrust24THRUST_300001_SM_1000_NS12placeholders2_3E[1];
.global .align 1 .b8 _ZN34_INTERNAL_eb6dc3b4_4_k_cu_11f086446thrust24THRUST_300001_SM_1000_NS12placeholders2_4E[1];
.global .align 1 .b8 _ZN34_INTERNAL_eb6dc3b4_4_k_cu_11f086446thrust24THRUST_300001_SM_1000_NS12placeholders2_5E[1];
.global .align 1 .b8 _ZN34_INTERNAL_eb6dc3b4_4_k_cu_11f086446thrust24THRUST_300001_SM_1000_NS12placeholders2_6E[1];
.global .align 1 .b8 _ZN34_INTERNAL_eb6dc3b4_4_k_cu_11f086446thrust24THRUST_300001_SM_1000_NS12placeholders2_7E[1];
.global .align 1 .b8 _ZN34_INTERNAL_eb6dc3b4_4_k_cu_11f086446thrust24THRUST_300001_SM_1000_NS12placeholders2_8E[1];
.global .align 1 .b8 _ZN34_INTERNAL_eb6dc3b4_4_k_cu_11f086446thrust24THRUST_300001_SM_1000_NS12placeholders2_9E[1];
.global .align 1 .b8 _ZN34_INTERNAL_eb6dc3b4_4_k_cu_11f086446thrust24THRUST_300001_SM_1000_NS12placeholders3_10E[1];
.global .align 1 .b8 _ZN34_INTERNAL_eb6dc3b4_4_k_cu_11f086446thrust24THRUST_300001_SM_1000_NS3seqE[1];
.global .align 1 .b8 _ZN34_INTERNAL_eb6dc3b4_4_k_cu_11f086446thrust24THRUST_300001_SM_1000_NS6deviceE[1];
.extern .shared .align 16 .b8 _ZN6thrust24THRUST_300001_SM_1000_NS8cuda_cub4core6detail5shmemE[];

.visible .entry _Z11Density_preiiPfS_PiS0_S0_(
	.param .u32 _Z11Density_preiiPfS_PiS0_S0__param_0,
	.param .u32 _Z11Density_preiiPfS_PiS0_S0__param_1,
	.param .u64 .ptr .align 1 _Z11Density_preiiPfS_PiS0_S0__param_2,
	.param .u64 .ptr .align 1 _Z11Density_preiiPfS_PiS0_S0__param_3,
	.param .u64 .ptr .align 1 _Z11Density_preiiPfS_PiS0_S0__param_4,
	.param .u64 .ptr .align 1 _Z11Density_preiiPfS_PiS0_S0__param_5,
	.param .u64 .ptr .align 1 _Z11Density_preiiPfS_PiS0_S0__param_6
)
{
	.reg .pred 	%p<30>;
	.reg .b32 	%r<43>;
	.reg .b32 	%f<76>;
	.reg .b64 	%rd<36>;
	.reg .b64 	%fd<79>;

	ld.param.u32 	%r22, [_Z11Density_preiiPfS_PiS0_S0__param_0];
	ld.param.u32 	%r23, [_Z11Density_preiiPfS_PiS0_S0__param_1];
	ld.param.u64 	%rd11, [_Z11Density_preiiPfS_PiS0_S0__param_2];
	ld.param.u64 	%rd12, [_Z11Density_preiiPfS_PiS0_S0__param_3];
	ld.param.u64 	%rd9, [_Z11Density_preiiPfS_PiS0_S0__param_5];
	ld.param.u64 	%rd10, [_Z11Density_preiiPfS_PiS0_S0__param_6];
	cvta.to.global.u64 	%rd1, %rd12;
	cvta.to.global.u64 	%rd2, %rd11;
	mov.u32 	%r24, %tid.x;
	mov.u32 	%r25, %ctaid.x;
	shl.b32 	%r26, %r25, 7;
	add.s32 	%r1, %r26, %r24;
	setp.ge.s32 	%p2, %r1, %r23;
	@%p2 bra 	$L__BB0_25;
	mul.wide.s32 	%rd13, %r1, 4;
	add.s64 	%rd14, %rd2, %rd13;
	ld.global.nc.f32 	%f1, [%rd14];
	ld.const.u32 	%r27, [d_NUM_THREADS];
	mul.wide.s32 	%rd3, %r27, 4;
	add.s64 	%rd15, %rd14, %rd3;
	ld.global.nc.f32 	%f2, [%rd15];
	add.s64 	%rd16, %rd15, %rd3;
	ld.global.nc.f32 	%f3, [%rd16];
	add.s64 	%rd17, %rd1, %rd13;
	ld.global.f32 	%f4, [%rd17];
	add.s64 	%rd18, %rd17, %rd3;
	ld.global.f32 	%f5, [%rd18];
	add.s64 	%rd19, %rd18, %rd3;
	ld.global.f32 	%f6, [%rd19];
	add.s64 	%rd4, %rd19, %rd3;
	ld.global.f32 	%f7, [%rd4];
	cvt.f64.f32 	%fd17, %f3;
	ld.const.f32 	%f8, [d_H0];
	cvt.f64.f32 	%fd1, %f8;
	add.f64 	%fd2, %fd1, %fd1;
	div.rn.f64 	%fd18, %fd17, %fd2;
	cvt.rmi.f64.f64 	%fd19, %fd18;
	add.f64 	%fd20, %fd19, 0dBFF0000000000000;
	max.f64 	%fd21, %fd20, 0d0000000000000000;
	cvt.rzi.s32.f64 	%r39, %fd21;
	cvt.rn.f64.s32 	%fd22, %r39;
	add.f64 	%fd23, %fd19, 0d3FF0000000000000;
	ld.const.f32 	%f31, [d_CZ];
	cvt.f64.f32 	%fd24, %f31;
	add.f64 	%fd25, %fd24, 0dBFF0000000000000;
	min.f64 	%fd3, %fd23, %fd25;
	setp.ltu.f64 	%p3, %fd3, %fd22;
	mov.f64 	%fd78, 0d0000000000000000;
	@%p3 bra 	$L__BB0_24;
	cvt.f64.f32 	%fd26, %f2;
	div.rn.f64 	%fd27, %fd26, %fd2;
	cvt.rmi.f64.f64 	%fd28, %fd27;
	add.f64 	%fd29, %fd28, 0dBFF0000000000000;
	max.f64 	%fd30, %fd29, 0d0000000000000000;
	cvt.rzi.s32.f64 	%r3, %fd30;
	add.f64 	%fd31, %fd28, 0d3FF0000000000000;
	ld.const.f32 	%f33, [d_CY];
	cvt.f64.f32 	%fd32, %f33;
	add.f64 	%fd33, %fd32, 0dBFF0000000000000;
	min.f64 	%fd4, %fd31, %fd33;
	cvt.f64.f32 	%fd34, %f1;
	div.rn.f64 	%fd35, %fd34, %fd2;
	cvt.rmi.f64.f64 	%fd36, %fd35;
	add.f64 	%fd37, %fd36, 0dBFF0000000000000;
	max.f64 	%fd38, %fd37, 0d0000000000000000;
	cvt.rzi.s32.f64 	%r4, %fd38;
	add.f64 	%fd39, %fd36, 0d3FF0000000000000;
	ld.const.f32 	%f9, [d_CX];
	cvt.f64.f32 	%fd40, %f9;
	add.f64 	%fd41, %fd40, 0dBFF0000000000000;
	min.f64 	%fd5, %fd39, %fd41;
	mov.f64 	%fd42, 0d4008000000000000;
	{
	.reg .b32 %temp; 
	mov.b64 	{%temp, %r5}, %fd42;
	}
	and.b32  	%r6, %r5, 2146435072;
	setp.eq.s32 	%p4, %r6, 1073741824;
	setp.lt.s32 	%p5, %r5, 0;
	selp.b32 	%r7, 0, 2146435072, %p5;
	and.b32  	%r28, %r5, 2147483647;
	setp.ne.s32 	%p6, %r28, 1071644672;
	and.pred  	%p1, %p4, %p6;
	ld.const.f32 	%f34, [d_CS];
	cvt.f64.f32 	%fd6, %f34;
	cvta.to.global.u64 	%rd5, %rd9;
	cvta.to.global.u64 	%rd6, %rd10;
	mov.f32 	%f72, 0f00000000;
$L__BB0_3:
	cvt.rn.f64.s32 	%fd43, %r3;
	setp.ltu.f64 	%p7, %fd4, %fd43;
	@%p7 bra 	$L__BB0_22;
	cvt.rn.f32.s32 	%f35, %r39;
	mul.f32 	%f36, %f9, %f35;
	ld.const.f32 	%f37, [d_CY];
	mul.f32 	%f11, %f36, %f37;
	mov.u32 	%r40, %r3;
$L__BB0_5:
	cvt.rn.f64.s32 	%fd44, %r4;
	setp.ltu.f64 	%p8, %fd5, %fd44;
	@%p8 bra 	$L__BB0_21;
	cvt.rn.f32.s32 	%f38, %r40;
	mul.f32 	%f13, %f9, %f38;
	mov.u32 	%r41, %r4;
$L__BB0_7:
	cvt.rn.f32.s32 	%f39, %r41;
	add.f32 	%f40, %f13, %f39;
	add.f32 	%f41, %f40, %f11;
	cvt.rzi.s32.f32 	%r11, %f41;
	mul.wide.s32 	%rd20, %r11, 4;
	add.s64 	%rd21, %rd5, %rd20;
	ld.global.nc.u32 	%r12, [%rd21];
	setp.eq.s32 	%p9, %r12, 0;
	@%p9 bra 	$L__BB0_20;
	ld.param.u64 	%rd35, [_Z11Density_preiiPfS_PiS0_S0__param_4];
	cvta.to.global.u64 	%rd22, %rd35;
	mul.wide.s32 	%rd23, %r11, 4;
	add.s64 	%rd24, %rd22, %rd23;
	ld.global.nc.u32 	%r42, [%rd24];
	setp.lt.s32 	%p10, %r12, 1;
	@%p10 bra 	$L__BB0_20;
	add.s32 	%r14, %r42, %r12;
$L__BB0_10:
	mul.wide.s32 	%rd25, %r42, 4;
	add.s64 	%rd26, %rd6, %rd25;
	ld.global.nc.u32 	%r16, [%rd26];
	mul.wide.s32 	%rd27, %r16, 4;
	add.s64 	%rd28, %rd2, %rd27;
	ld.global.nc.f32 	%f42, [%rd28];
	sub.f32 	%f43, %f1, %f42;
	add.s64 	%rd29, %rd28, %rd3;
	ld.global.nc.f32 	%f44, [%rd29];
	sub.f32 	%f45, %f2, %f44;
	add.s64 	%rd30, %rd29, %rd3;
	ld.global.nc.f32 	%f46, [%rd30];
	sub.f32 	%f47, %f3, %f46;
	mul.f32 	%f48, %f45, %f45;
	fma.rn.f32 	%f49, %f43, %f43, %f48;
	fma.rn.f32 	%f50, %f47, %f47, %f49;
	sqrt.rn.f32 	%f16, %f50;
	div.rn.f32 	%f17, %f43, %f16;
	div.rn.f32 	%f18, %f45, %f16;
	div.rn.f32 	%f19, %f47, %f16;
	div.rn.f32 	%f20, %f16, %f8;
	setp.ge.f32 	%p11, %f20, 0f40000000;
	setp.eq.f32 	%p12, %f20, 0f00000000;
	or.pred  	%p13, %p11, %p12;
	@%p13 bra 	$L__BB0_19;
	cvt.f64.f32 	%fd7, %f20;
	fma.rn.f64 	%fd8, %fd7, 0dBFE0000000000000, 0d3FF0000000000000;
	{
	.reg .b32 %temp; 
	mov.b64 	{%temp, %r17}, %fd8;
	}
	abs.f64 	%fd9, %fd8;
	{ // callseq 0, 0
	.param .b64 param0;
	st.param.f64 	[param0], %fd9;
	.param .b64 retval0;
	call.uni (retval0), 
	__internal_accurate_pow, 
	(
	param0
	);
	ld.param.f64 	%fd45, [retval0];
	} // callseq 0
	setp.lt.s32 	%p17, %r17, 0;
	neg.f64 	%fd47, %fd45;
	selp.f64 	%fd48, %fd47, %fd45, %p4;
	selp.f64 	%fd49, %fd48, %fd45, %p17;
	setp.eq.f64 	%p18, %fd8, 0d0000000000000000;
	selp.b32 	%r29, %r17, 0, %p4;
	or.b32  	%r30, %r29, 2146435072;
	selp.b32 	%r31, %r30, %r29, %p5;
	mov.b32 	%r32, 0;
	mov.b64 	%fd50, {%r32, %r31};
	selp.f64 	%fd77, %fd50, %fd49, %p18;
	add.f64 	%fd51, %fd8, 0d4008000000000000;
	{
	.reg .b32 %temp; 
	mov.b64 	{%temp, %r33}, %fd51;
	}
	and.b32  	%r34, %r33, 2146435072;
	setp.ne.s32 	%p19, %r34, 2146435072;
	@%p19 bra 	$L__BB0_16;
	setp.num.f64 	%p20, %fd8, %fd8;
	@%p20 bra 	$L__BB0_14;
	mov.f64 	%fd52, 0d4008000000000000;
	add.rn.f64 	%fd77, %fd8, %fd52;
	bra.uni 	$L__BB0_16;
$L__BB0_14:
	setp.neu.f64 	%p21, %fd9, 0d7FF0000000000000;
	@%p21 bra 	$L__BB0_16;
	or.b32  	%r35, %r7, -2147483648;
	selp.b32 	%r36, %r35, %r7, %p1;
	selp.b32 	%r37, %r36, %r7, %p17;
	mov.b32 	%r38, 0;
	mov.b64 	%fd77, {%r38, %r37};
$L__BB0_16:
	setp.eq.f64 	%p23, %fd8, 0d3FF0000000000000;
	selp.f64 	%fd53, 0d3FF0000000000000, %fd77, %p23;
	mul.f64 	%fd54, %fd53, %fd7;
	cvt.rn.f32.f64 	%f21, %fd54;
	mul.wide.s32 	%rd31, %r16, 4;
	add.s64 	%rd32, %rd1, %rd31;
	ld.global.f32 	%f51, [%rd32];
	sub.f32 	%f22, %f4, %f51;
	add.s64 	%rd33, %rd32, %rd3;
	ld.global.f32 	%f52, [%rd33];
	sub.f32 	%f23, %f5, %f52;
	add.s64 	%rd7, %rd33, %rd3;
	ld.global.f32 	%f53, [%rd7];
	sub.f32 	%f24, %f6, %f53;
	setp.lt.s32 	%p24, %r16, %r22;
	@%p24 bra 	$L__BB0_18;
	add.s64 	%rd34, %rd7, %rd3;
	ld.global.f32 	%f54, [%rd34];
	mul.f32 	%f55, %f18, %f23;
	fma.rn.f32 	%f56, %f17, %f22, %f55;
	fma.rn.f32 	%f57, %f19, %f24, %f56;
	mul.f32 	%f58, %f57, %f21;
	cvt.f64.f32 	%fd55, %f58;
	cvt.f64.f32 	%fd56, %f21;
	mul.f64 	%fd57, %fd56, 0d3FC999999999999A;
	mul.f64 	%fd58, %fd57, %fd6;
	mul.f64 	%fd59, %fd58, %fd1;
	cvt.f64.f32 	%fd60, %f54;
	div.rn.f64 	%fd61, %fd59, %fd60;
	cvt.f64.f32 	%fd62, %f16;
	div.rn.f64 	%fd63, %fd61, %fd62;
	sub.f32 	%f59, %f7, %f54;
	cvt.f64.f32 	%fd64, %f59;
	fma.rn.f64 	%fd65, %fd63, %fd64, %fd55;
	cvt.f64.f32 	%fd66, %f72;
	add.f64 	%fd67, %fd65, %fd66;
	cvt.rn.f32.f64 	%f72, %fd67;
	bra.uni 	$L__BB0_19;
$L__BB0_18:
	mul.f32 	%f60, %f18, %f23;
	fma.rn.f32 	%f61, %f17, %f22, %f60;
	fma.rn.f32 	%f62, %f19, %f24, %f61;
	fma.rn.f32 	%f72, %f62, %f21, %f72;
$L__BB0_19:
	add.s32 	%r42, %r42, 1;
	setp.lt.s32 	%p25, %r42, %r14;
	@%p25 bra 	$L__BB0_10;
$L__BB0_20:
	add.s32 	%r41, %r41, 1;
	cvt.rn.f64.s32 	%fd68, %r41;
	setp.ge.f64 	%p26, %fd5, %fd68;
	@%p26 bra 	$L__BB0_7;
$L__BB0_21:
	add.s32 	%r40, %r40, 1;
	cvt.rn.f64.s32 	%fd69, %r40;
	setp.ge.f64 	%p27, %fd4, %fd69;
	@%p27 bra 	$L__BB0_5;
$L__BB0_22:
	add.s32 	%r39, %r39, 1;
	cvt.rn.f64.s32 	%fd70, %r39;
	setp.ge.f64 	%p28, %fd3, %fd70;
	@%p28 bra 	$L__BB0_3;
	cvt.f64.f32 	%fd78, %f72;
$L__BB0_24:
	cvt.f64.f32 	%fd71, %f7;
	ld.const.f32 	%f63, [d_coef1];
	cvt.f64.f32 	%fd72, %f63;
	mul.f64 	%fd73, %fd72, 0d3F3CA6C392803990;
	ld.const.f32 	%f64, [d_MASS];
	cvt.f64.f32 	%fd74, %f64;
	mul.f64 	%fd75, %fd73, %fd74;
	fma.rn.f64 	%fd76, %fd78, %fd75, %fd71;
	cvt.rn.f32.f64 	%f65, %fd76;
	setp.lt.s32 	%p29, %r1, %r22;
	max.f32 	%f66, %f65, 0f447A0000;
	selp.f32 	%f67, %f66, %f65, %p29;
	st.global.f32 	[%rd4], %f67;
$L__BB0_25:
	ret;

}
	// .globl	_Z12ComputeCellsiPfPiS0_S0_Pb
.visible .entry _Z12ComputeCellsiPfPiS0_S0_Pb(
	.param .u32 _Z12ComputeCellsiPfPiS0_S0_Pb_param_0,
	.param .u64 .ptr .align 1 _Z12ComputeCellsiPfPiS0_S0_Pb_param_1,
	.param .u64 .ptr .align 1 _Z12ComputeCellsiPfPiS0_S0_Pb_param_2,
	.param .u64 .ptr .align 1 _Z12ComputeCellsiPfPiS0_S0_Pb_param_3,
	.param .u64 .ptr .align 1 _Z12ComputeCellsiPfPiS0_S0_Pb_param_4,
	.param .u64 .ptr .align 1 _Z12ComputeCellsiPfPiS0_S0_Pb_param_5
)
{
	.reg .pred 	%p<3>;
	.reg .b16 	%rs<3>;
	.reg .b32 	%r<11>;
	.reg .b32 	%f<17>;
	.reg .b64 	%rd<22>;

	ld.param.u32 	%r2, [_Z12ComputeCellsiPfPiS0_S0_Pb_param_0];
	ld.param.u64 	%rd1, [_Z12ComputeCellsiPfPiS0_S0_Pb_param_1];
	ld.param.u64 	%rd2, [_Z12ComputeCellsiPfPiS0_S0_Pb_param_2];
	ld.param.u64 	%rd3, [_Z12ComputeCellsiPfPiS0_S0_Pb_param_3];
	ld.param.u64 	%rd4, [_Z12ComputeCellsiPfPiS0_S0_Pb_param_4];
	ld.param.u64 	%rd5, [_Z12ComputeCellsiPfPiS0_S0_Pb_param_5];
	mov.u32 	%r3, %tid.x;
	mov.u32 	%r4, %ctaid.x;
	shl.b32 	%r5, %r4, 7;
	add.s32 	%r1, %r5, %r3;
	setp.ge.s32 	%p1, %r1, %r2;
	@%p1 bra 	$L__BB1_2;
	cvta.to.global.u64 	%rd6, %rd2;
	cvta.to.global.u64 	%rd7, %rd3;
	cvta.to.global.u64 	%rd8, %rd4;
	cvta.to.global.u64 	%rd9, %rd1;
	cvta.to.global.u64 	%rd10, %rd5;
	cvt.s64.s32 	%rd11, %r1;
	mul.wide.s32 	%rd12, %r1, 4;
	add.s64 	%rd13, %rd9, %rd12;
	ld.global.nc.f32 	%f1, [%rd13];
	ld.const.u32 	%r6, [d_NUM_THREADS];
	mul.wide.s32 	%rd14, %r6, 4;
	add.s64 	%rd15, %rd13, %rd14;
	ld.global.nc.f32 	%f2, [%rd15];
	add.s64 	%rd16, %rd15, %rd14;
	ld.global.nc.f32 	%f3, [%rd16];
	ld.const.f32 	%f4, [d_H0];
	add.f32 	%f5, %f4, %f4;
	div.rn.f32 	%f6, %f1, %f5;
	cvt.rmi.f32.f32 	%f7, %f6;
	div.rn.f32 	%f8, %f2, %f5;
	cvt.rmi.f32.f32 	%f9, %f8;
	ld.const.f32 	%f10, [d_CX];
	fma.rn.f32 	%f11, %f10, %f9, %f7;
	div.rn.f32 	%f12, %f3, %f5;
	cvt.rmi.f32.f32 	%f13, %f12;
	ld.const.f32 	%f14, [d_CY];
	mul.f32 	%f15, %f14, %f13;
	fma.rn.f32 	%f16, %f10, %f15, %f11;
	cvt.rzi.s32.f32 	%r7, %f16;
	add.s64 	%rd17, %rd10, %rd11;
	ld.global.nc.u8 	%rs1, [%rd17];
	cvt.u16.u8 	%rs2, %rs1;
	setp.eq.s16 	%p2, %rs2, 1;
	ld.const.u32 	%r8, [int_max];
	selp.b32 	%r9, %r7, %r8, %p2;
	add.s64 	%rd18, %rd6, %rd12;
	st.global.u32 	[%rd18], %r9;
	add.s64 	%rd19, %rd7, %rd12;
	st.global.u32 	[%rd19], %r1;
	bar.sync 	0;
	mul.wide.s32 	%rd20, %r7, 4;
	add.s64 	%rd21, %rd8, %rd20;
	atom.global.add.u32 	%r10, [%rd21], 1;
$L__BB1_2:
	ret;

}
	// .globl	_Z16ParticleInteractiiPfS_S_PiS0_S_S0_S_Pb
.visible .entry _Z16ParticleInteractiiPfS_S_PiS0_S_S0_S_Pb(
	.param .u32 _Z16ParticleInteractiiPfS_S_PiS0_S_S0_S_Pb_param_0,
	.param .u32 _Z16ParticleInteractiiPfS_S_PiS0_S_S0_S_Pb_param_1,
	.param .u64 .ptr .align 1 _Z16ParticleInteractiiPfS_S_PiS0_S_S0_S_Pb_param_2,
	.param .u64 .ptr .align 1 _Z16ParticleInteractiiPfS_S_PiS0_S_S0_S_Pb_param_3,
	.param .u64 .ptr .align 1 _Z16ParticleInteractiiPfS_S_PiS0_S_S0_S_Pb_param_4,
	.param .u64 .ptr .align 1 _Z16ParticleInteractiiPfS_S_PiS0_S_S0_S_Pb_param_5,
	.param .u64 .ptr .align 1 _Z16ParticleInteractiiPfS_S_PiS0_S_S0_S_Pb_param_6,
	.param .u64 .ptr .align 1 _Z16ParticleInteractiiPfS_S_PiS0_S_S0_S_Pb_param_7,
	.param .u64 .ptr .align 1 _Z16ParticleInteractiiPfS_S_PiS0_S_S0_S_Pb_param_8,
	.param .u64 .ptr .align 1 _Z16ParticleInteractiiPfS_S_PiS0_S_S0_S_Pb_param_9,
	.param .u64 .ptr .align 1 _Z16ParticleInteractiiPfS_S_PiS0_S_S0_S_Pb_param_10
)
{
	.reg .pred 	%p<49>;
	.reg .b16 	%rs<5>;
	.reg .b32 	%r<55>;
	.reg .b32 	%f<416>;
	.reg .b64 	%rd<59>;

	ld.param.u32 	%r18, [_Z16ParticleInteractiiPfS_S_PiS0_S_S0_S_Pb_param_0];
	ld.param.u32 	%r19, [_Z16ParticleInteractiiPfS_S_PiS0_S_S0_S_Pb_param_1];
	ld.param.u64 	%rd12, [_Z16ParticleInteractiiPfS_S_PiS0_S_S0_S_Pb_param_2];
	ld.param.u64 	%rd13, [_Z16ParticleInteractiiPfS_S_PiS0_S_S0_S_Pb_param_3];
	ld.param.u64 	%rd10, [_Z16ParticleInteractiiPfS_S_PiS0_S_S0_S_Pb_param_8];
	ld.param.u64 	%rd14, [_Z16ParticleInteractiiPfS_S_PiS0_S_S0_S_Pb_param_10];
	cvta.to.global.u64 	%rd1, %rd13;
	cvta.to.global.u64 	%rd2, %rd12;
	cvta.to.global.u64 	%rd3, %rd14;
	mov.u32 	%r20, %tid.x;
	mov.u32 	%r21, %ctaid.x;
	shl.b32 	%r22, %r21, 7;
	add.s32 	%r1, %r22, %r20;
	setp.ge.s32 	%p1, %r1, %r19;
	@%p1 bra 	$L__BB2_44;
	cvt.s64.s32 	%rd15, %r1;
	add.s64 	%rd16, %rd3, %rd15;
	ld.global.nc.u8 	%rs1, [%rd16];
	cvt.u16.u8 	%rs2, %rs1;
	setp.ne.s16 	%p2, %rs2, 1;
	@%p2 bra 	$L__BB2_44;
	mul.wide.s32 	%rd17, %r1, 4;
	add.s64 	%rd18, %rd2, %rd17;
	ld.global.nc.f32 	%f1, [%rd18];
	ld.const.u32 	%r23, [d_NUM_THREADS];
	mul.wide.s32 	%rd4, %r23, 4;
	add.s64 	%rd19, %rd18, %rd4;
	ld.global.nc.f32 	%f2, [%rd19];
	add.s64 	%rd20, %rd19, %rd4;
	ld.global.nc.f32 	%f3, [%rd20];
	add.s64 	%rd21, %rd1, %rd17;
	ld.global.nc.f32 	%f4, [%rd21];
	add.s64 	%rd22, %rd21, %rd4;
	ld.global.nc.f32 	%f5, [%rd22];
	add.s64 	%rd23, %rd22, %rd4;
	ld.global.nc.f32 	%f6, [%rd23];
	add.s64 	%rd24, %rd23, %rd4;
	ld.global.nc.f32 	%f7, [%rd24];
	ld.const.f32 	%f8, [d_p0];
	ld.const.f32 	%f9, [d_RHO0];
	div.rn.f32 	%f10, %f7, %f9;
	abs.f32 	%f11, %f10;
	setp.lt.f32 	%p3, %f11, 0f00800000;
	mul.f32 	%f121, %f11, 0f4B800000;
	selp.f32 	%f122, %f121, %f11, %p3;
	selp.f32 	%f123, 0fC1C00000, 0f00000000, %p3;
	mov.b32 	%r24, %f122;
	add.s32 	%r25, %r24, -1060439283;
	and.b32  	%r26, %r25, -8388608;
	sub.s32 	%r27, %r24, %r26;
	mov.b32 	%f124, %r27;
	cvt.rn.f32.s32 	%f125, %r26;
	fma.rn.f32 	%f126, %f125, 0f34000000, %f123;
	add.f32 	%f127, %f124, 0fBF800000;
	add.f32 	%f128, %f124, 0f3F800000;
	rcp.approx.ftz.f32 	%f129, %f128;
	add.f32 	%f130, %f127, %f127;
	mul.f32 	%f131, %f130, %f129;
	mul.f32 	%f132, %f131, %f131;
	sub.f32 	%f133, %f127, %f131;
	add.f32 	%f134, %f133, %f133;
	neg.f32 	%f135, %f131;
	fma.rn.f32 	%f136, %f135, %f127, %f134;
	mul.rn.f32 	%f137, %f129, %f136;
	fma.rn.f32 	%f138, %f132, 0f3A2C32E4, 0f3B52E7DB;
	fma.rn.f32 	%f139, %f138, %f132, 0f3C93BB73;
	fma.rn.f32 	%f140, %f139, %f132, 0f3DF6384F;
	mul.rn.f32 	%f141, %f140, %f132;
	fma.rn.f32 	%f142, %f131, 0f3FB8AA3B, %f126;
	sub.f32 	%f143, %f126, %f142;
	fma.rn.f32 	%f144, %f131, 0f3FB8AA3B, %f143;
	fma.rn.f32 	%f145, %f137, 0f3FB8AA3B, %f144;
	fma.rn.f32 	%f146, %f131, 0f32A55E34, %f145;
	mul.f32 	%f147, %f141, 0f40400000;
	fma.rn.f32 	%f148, %f147, %f137, %f146;
	fma.rn.f32 	%f149, %f141, %f131, %f148;
	add.rn.f32 	%f150, %f142, %f149;
	neg.f32 	%f151, %f142;
	add.rn.f32 	%f152, %f150, %f151;
	neg.f32 	%f153, %f152;
	add.rn.f32 	%f154, %f149, %f153;
	mov.f32 	%f155, 0f40E00000;
	mul.rn.f32 	%f156, %f150, %f155;
	neg.f32 	%f157, %f156;
	fma.rn.f32 	%f158, %f150, 0f40E00000, %f157;
	fma.rn.f32 	%f159, %f154, 0f40E00000, %f158;
	cvt.rni.f32.f32 	%f160, %f156;
	sub.f32 	%f161, %f156, %f160;
	add.f32 	%f162, %f161, %f159;
	fma.rn.f32 	%f163, %f162, 0f391FCB8E, 0f3AAF85ED;
	fma.rn.f32 	%f164, %f163, %f162, 0f3C1D9856;
	fma.rn.f32 	%f165, %f164, %f162, 0f3D6357BB;
	fma.rn.f32 	%f166, %f165, %f162, 0f3E75FDEC;
	fma.rn.f32 	%f167, %f166, %f162, 0f3F317218;
	fma.rn.f32 	%f168, %f167, %f162, 0f3F800000;
	cvt.rzi.s32.f32 	%r28, %f160;
	setp.gt.f32 	%p4, %f160, 0f00000000;
	selp.b32 	%r29, 0, -2097152000, %p4;
	add.s32 	%r30, %r29, 2130706432;
	mov.b32 	%f169, %r30;
	mul.f32 	%f170, %f168, %f169;
	shl.b32 	%r31, %r28, 23;
	sub.s32 	%r32, %r31, %r29;
	mov.b32 	%f171, %r32;
	mul.f32 	%f172, %f170, %f171;
	abs.f32 	%f173, %f156;
	setp.gt.f32 	%p5, %f173, 0f43180000;
	setp.lt.f32 	%p6, %f156, 0f00000000;
	selp.f32 	%f174, 0f00000000, 0f7F800000, %p6;
	selp.f32 	%f12, %f174, %f172, %p5;
	setp.eq.f32 	%p7, %f10, 0f3F800000;
	mov.f32 	%f364, 0f3F800000;
	@%p7 bra 	$L__BB2_9;
	setp.num.f32 	%p8, %f11, %f11;
	@%p8 bra 	$L__BB2_5;
	mov.f32 	%f175, 0f40E00000;
	add.rn.f32 	%f364, %f10, %f175;
	bra.uni 	$L__BB2_9;
$L__BB2_5:
	setp.neu.f32 	%p9, %f10, 0f00000000;
	setp.neu.f32 	%p10, %f11, 0f7F800000;
	and.pred  	%p11, %p9, %p10;
	@%p11 bra 	$L__BB2_7;
	add.f32 	%f364, %f10, %f10;
	bra.uni 	$L__BB2_9;
$L__BB2_7:
	setp.geu.f32 	%p12, %f10, 0f00000000;
	mov.f32 	%f364, %f12;
	@%p12 bra 	$L__BB2_9;
	neg.f32 	%f364, %f12;
$L__BB2_9:
	mul.f32 	%f17, %f8, %f364;
	ld.const.f32 	%f18, [d_H0];
	add.f32 	%f19, %f18, %f18;
	div.rn.f32 	%f177, %f3, %f19;
	cvt.rmi.f32.f32 	%f178, %f177;
	add.f32 	%f179, %f178, 0fBF800000;
	max.f32 	%f180, %f179, 0f00000000;
	cvt.rzi.s32.f32 	%r51, %f180;
	cvt.rn.f32.s32 	%f365, %r51;
	add.f32 	%f181, %f178, 0f3F800000;
	ld.const.f32 	%f182, [d_CZ];
	add.f32 	%f183, %f182, 0fBF800000;
	min.f32 	%f21, %f181, %f183;
	setp.ltu.f32 	%p13, %f21, %f365;
	mov.f32 	%f387, 0f00000000;
	mov.f32 	%f386, %f387;
	mov.f32 	%f385, %f387;
	mov.f32 	%f384, %f387;
	mov.f32 	%f383, %f387;
	@%p13 bra 	$L__BB2_41;
	div.rn.f32 	%f185, %f2, %f19;
	cvt.rmi.f32.f32 	%f186, %f185;
	add.f32 	%f187, %f186, 0fBF800000;
	max.f32 	%f188, %f187, 0f00000000;
	cvt.rzi.s32.f32 	%r3, %f188;
	add.f32 	%f189, %f186, 0f3F800000;
	ld.const.f32 	%f190, [d_CY];
	add.f32 	%f191, %f190, 0fBF800000;
	min.f32 	%f22, %f189, %f191;
	div.rn.f32 	%f192, %f1, %f19;
	cvt.rmi.f32.f32 	%f193, %f192;
	add.f32 	%f194, %f193, 0fBF800000;
	max.f32 	%f195, %f194, 0f00000000;
	cvt.rzi.s32.f32 	%r4, %f195;
	add.f32 	%f196, %f193, 0f3F800000;
	ld.const.f32 	%f23, [d_CX];
	add.f32 	%f197, %f23, 0fBF800000;
	min.f32 	%f24, %f196, %f197;
	cvta.to.global.u64 	%rd5, %rd10;
	sub.f32 	%f25, %f17, %f8;
	mov.f32 	%f383, 0f00000000;
	mov.f32 	%f384, %f383;
	mov.f32 	%f385, %f383;
	mov.f32 	%f386, %f383;
	mov.f32 	%f387, %f383;
$L__BB2_11:
	cvt.rn.f32.s32 	%f371, %r3;
	setp.ltu.f32 	%p14, %f22, %f371;
	@%p14 bra 	$L__BB2_40;
	mul.f32 	%f198, %f365, %f23;
	ld.const.f32 	%f199, [d_CY];
	mul.f32 	%f33, %f198, %f199;
	mov.u32 	%r52, %r3;
$L__BB2_13:
	cvt.rn.f32.s32 	%f377, %r4;
	setp.ltu.f32 	%p15, %f24, %f377;
	@%p15 bra 	$L__BB2_39;
	mul.f32 	%f41, %f371, %f23;
	mov.u32 	%r53, %r4;
$L__BB2_15:
	ld.param.u64 	%rd56, [_Z16ParticleInteractiiPfS_S_PiS0_S_S0_S_Pb_param_6];
	add.f32 	%f200, %f377, %f41;
	add.f32 	%f201, %f200, %f33;
	cvt.rzi.s32.f32 	%r8, %f201;
	cvta.to.global.u64 	%rd25, %rd56;
	mul.wide.s32 	%rd26, %r8, 4;
	add.s64 	%rd27, %rd25, %rd26;
	ld.global.nc.u32 	%r9, [%rd27];
	setp.eq.s32 	%p16, %r9, 0;
	@%p16 bra 	$L__BB2_38;
	ld.param.u64 	%rd55, [_Z16ParticleInteractiiPfS_S_PiS0_S_S0_S_Pb_param_5];
	cvta.to.global.u64 	%rd28, %rd55;
	add.s64 	%rd30, %rd28, %rd26;
	ld.global.nc.u32 	%r54, [%rd30];
	setp.lt.s32 	%p17, %r9, 1;
	@%p17 bra 	$L__BB2_38;
	add.s32 	%r11, %r54, %r9;
$L__BB2_18:
	mul.wide.s32 	%rd31, %r54, 4;
	add.s64 	%rd32, %rd5, %rd31;
	ld.global.nc.u32 	%r13, [%rd32];
	cvt.s64.s32 	%rd33, %r13;
	add.s64 	%rd34, %rd3, %rd33;
	ld.global.nc.u8 	%rs3, [%rd34];
	cvt.u16.u8 	%rs4, %rs3;
	setp.eq.s16 	%p18, %rs4, 0;
	@%p18 bra 	$L__BB2_37;
	mul.wide.s32 	%rd35, %r13, 4;
	add.s64 	%rd36, %rd2, %rd35;
	ld.global.nc.f32 	%f202, [%rd36];
	sub.f32 	%f53, %f1, %f202;
	add.s64 	%rd37, %rd36, %rd4;
	ld.global.nc.f32 	%f203, [%rd37];
	sub.f32 	%f54, %f2, %f203;
	add.s64 	%rd38, %rd37, %rd4;
	ld.global.nc.f32 	%f204, [%rd38];
	sub.f32 	%f55, %f3, %f204;
	mul.f32 	%f205, %f54, %f54;
	fma.rn.f32 	%f206, %f53, %f53, %f205;
	fma.rn.f32 	%f56, %f55, %f55, %f206;
	sqrt.rn.f32 	%f207, %f56;
	div.rn.f32 	%f57, %f53, %f207;
	div.rn.f32 	%f58, %f54, %f207;
	div.rn.f32 	%f59, %f55, %f207;
	div.rn.f32 	%f60, %f207, %f18;
	setp.ge.f32 	%p19, %f60, 0f40000000;
	setp.eq.f32 	%p20, %f60, 0f00000000;
	or.pred  	%p21, %p19, %p20;
	@%p21 bra 	$L__BB2_37;
	fma.rn.f32 	%f61, %f60, 0fBF000000, 0f3F800000;
	abs.f32 	%f62, %f61;
	setp.lt.f32 	%p22, %f62, 0f00800000;
	mul.f32 	%f209, %f62, 0f4B800000;
	selp.f32 	%f210, %f209, %f62, %p22;
	selp.f32 	%f211, 0fC1C00000, 0f00000000, %p22;
	mov.b32 	%r33, %f210;
	add.s32 	%r34, %r33, -1060439283;
	and.b32  	%r35, %r34, -8388608;
	sub.s32 	%r36, %r33, %r35;
	mov.b32 	%f212, %r36;
	cvt.rn.f32.s32 	%f213, %r35;
	fma.rn.f32 	%f214, %f213, 0f34000000, %f211;
	add.f32 	%f215, %f212, 0fBF800000;
	add.f32 	%f216, %f212, 0f3F800000;
	rcp.approx.ftz.f32 	%f217, %f216;
	add.f32 	%f218, %f215, %f215;
	mul.f32 	%f219, %f218, %f217;
	mul.f32 	%f220, %f219, %f219;
	sub.f32 	%f221, %f215, %f219;
	add.f32 	%f222, %f221, %f221;
	neg.f32 	%f223, %f219;
	fma.rn.f32 	%f224, %f223, %f215, %f222;
	mul.rn.f32 	%f225, %f217, %f224;
	fma.rn.f32 	%f226, %f220, 0f3A2C32E4, 0f3B52E7DB;
	fma.rn.f32 	%f227, %f226, %f220, 0f3C93BB73;
	fma.rn.f32 	%f228, %f227, %f220, 0f3DF6384F;
	mul.rn.f32 	%f229, %f228, %f220;
	fma.rn.f32 	%f230, %f219, 0f3FB8AA3B, %f214;
	sub.f32 	%f231, %f214, %f230;
	fma.rn.f32 	%f232, %f219, 0f3FB8AA3B, %f231;
	fma.rn.f32 	%f233, %f225, 0f3FB8AA3B, %f232;
	fma.rn.f32 	%f234, %f219, 0f32A55E34, %f233;
	mul.f32 	%f235, %f229, 0f40400000;
	fma.rn.f32 	%f236, %f235, %f225, %f234;
	fma.rn.f32 	%f237, %f229, %f219, %f236;
	add.rn.f32 	%f238, %f230, %f237;
	neg.f32 	%f239, %f230;
	add.rn.f32 	%f240, %f238, %f239;
	neg.f32 	%f241, %f240;
	add.rn.f32 	%f242, %f237, %f241;
	mov.f32 	%f243, 0f40400000;
	mul.rn.f32 	%f244, %f238, %f243;
	neg.f32 	%f245, %f244;
	fma.rn.f32 	%f246, %f238, 0f40400000, %f245;
	fma.rn.f32 	%f247, %f242, 0f40400000, %f246;
	cvt.rni.f32.f32 	%f248, %f244;
	sub.f32 	%f249, %f244, %f248;
	add.f32 	%f250, %f249, %f247;
	fma.rn.f32 	%f251, %f250, 0f391FCB8E, 0f3AAF85ED;
	fma.rn.f32 	%f252, %f251, %f250, 0f3C1D9856;
	fma.rn.f32 	%f253, %f252, %f250, 0f3D6357BB;
	fma.rn.f32 	%f254, %f253, %f250, 0f3E75FDEC;
	fma.rn.f32 	%f255, %f254, %f250, 0f3F317218;
	fma.rn.f32 	%f256, %f255, %f250, 0f3F800000;
	cvt.rzi.s32.f32 	%r37, %f248;
	setp.gt.f32 	%p23, %f248, 0f00000000;
	selp.b32 	%r38, 0, -2097152000, %p23;
	add.s32 	%r39, %r38, 2130706432;
	mov.b32 	%f257, %r39;
	mul.f32 	%f258, %f256, %f257;
	shl.b32 	%r40, %r37, 23;
	sub.s32 	%r41, %r40, %r38;
	mov.b32 	%f259, %r41;
	mul.f32 	%f260, %f258, %f259;
	abs.f32 	%f261, %f244;
	setp.gt.f32 	%p24, %f261, 0f43180000;
	setp.lt.f32 	%p25, %f244, 0f00000000;
	selp.f32 	%f262, 0f00000000, 0f7F800000, %p25;
	selp.f32 	%f63, %f262, %f260, %p24;
	setp.eq.f32 	%p26, %f61, 0f3F800000;
	mov.f32 	%f388, 0f3F800000;
	@%p26 bra 	$L__BB2_27;
	setp.num.f32 	%p27, %f62, %f62;
	@%p27 bra 	$L__BB2_23;
	mov.f32 	%f263, 0f40400000;
	add.rn.f32 	%f388, %f61, %f263;
	bra.uni 	$L__BB2_27;
$L__BB2_23:
	setp.neu.f32 	%p28, %f61, 0f00000000;
	setp.neu.f32 	%p29, %f62, 0f7F800000;
	and.pred  	%p30, %p28, %p29;
	@%p30 bra 	$L__BB2_25;
	add.f32 	%f388, %f61, %f61;
	bra.uni 	$L__BB2_27;
$L__BB2_25:
	setp.geu.f32 	%p31, %f61, 0f00000000;
	mov.f32 	%f388, %f63;
	@%p31 bra 	$L__BB2_27;
	neg.f32 	%f388, %f63;
$L__BB2_27:
	mul.f32 	%f68, %f60, %f388;
	mul.wide.s32 	%rd39, %r13, 4;
	add.s64 	%rd40, %rd1, %rd39;
	ld.global.nc.f32 	%f69, [%rd40];
	add.s64 	%rd41, %rd40, %rd4;
	ld.global.nc.f32 	%f70, [%rd41];
	add.s64 	%rd42, %rd41, %rd4;
	ld.global.nc.f32 	%f71, [%rd42];
	add.s64 	%rd43, %rd42, %rd4;
	ld.global.nc.f32 	%f72, [%rd43];
	div.rn.f32 	%f73, %f72, %f9;
	abs.f32 	%f74, %f73;
	setp.lt.f32 	%p32, %f74, 0f00800000;
	mul.f32 	%f265, %f74, 0f4B800000;
	selp.f32 	%f266, %f265, %f74, %p32;
	selp.f32 	%f267, 0fC1C00000, 0f00000000, %p32;
	mov.b32 	%r42, %f266;
	add.s32 	%r43, %r42, -1060439283;
	and.b32  	%r44, %r43, -8388608;
	sub.s32 	%r45, %r42, %r44;
	mov.b32 	%f268, %r45;
	cvt.rn.f32.s32 	%f269, %r44;
	fma.rn.f32 	%f270, %f269, 0f34000000, %f267;
	add.f32 	%f271, %f268, 0fBF800000;
	add.f32 	%f272, %f268, 0f3F800000;
	rcp.approx.ftz.f32 	%f273, %f272;
	add.f32 	%f274, %f271, %f271;
	mul.f32 	%f275, %f274, %f273;
	mul.f32 	%f276, %f275, %f275;
	sub.f32 	%f277, %f271, %f275;
	add.f32 	%f278, %f277, %f277;
	neg.f32 	%f279, %f275;
	fma.rn.f32 	%f280, %f279, %f271, %f278;
	mul.rn.f32 	%f281, %f273, %f280;
	fma.rn.f32 	%f282, %f276, 0f3A2C32E4, 0f3B52E7DB;
	fma.rn.f32 	%f283, %f282, %f276, 0f3C93BB73;
	fma.rn.f32 	%f284, %f283, %f276, 0f3DF6384F;
	mul.rn.f32 	%f285, %f284, %f276;
	fma.rn.f32 	%f286, %f275, 0f3FB8AA3B, %f270;
	sub.f32 	%f287, %f270, %f286;
	fma.rn.f32 	%f288, %f275, 0f3FB8AA3B, %f287;
	fma.rn.f32 	%f289, %f281, 0f3FB8AA3B, %f288;
	fma.rn.f32 	%f290, %f275, 0f32A55E34, %f289;
	mul.f32 	%f291, %f285, 0f40400000;
	fma.rn.f32 	%f292, %f291, %f281, %f290;
	fma.rn.f32 	%f293, %f285, %f275, %f292;
	add.rn.f32 	%f294, %f286, %f293;
	neg.f32 	%f295, %f286;
	add.rn.f32 	%f296, %f294, %f295;
	neg.f32 	%f297, %f296;
	add.rn.f32 	%f298, %f293, %f297;
	mov.f32 	%f299, 0f40E00000;
	mul.rn.f32 	%f300, %f294, %f299;
	neg.f32 	%f301, %f300;
	fma.rn.f32 	%f302, %f294, 0f40E00000, %f301;
	fma.rn.f32 	%f303, %f298, 0f40E00000, %f302;
	cvt.rni.f32.f32 	%f304, %f300;
	sub.f32 	%f305, %f300, %f304;
	add.f32 	%f306, %f305, %f303;
	fma.rn.f32 	%f307, %f306, 0f391FCB8E, 0f3AAF85ED;
	fma.rn.f32 	%f308, %f307, %f306, 0f3C1D9856;
	fma.rn.f32 	%f309, %f308, %f306, 0f3D6357BB;
	fma.rn.f32 	%f310, %f309, %f306, 0f3E75FDEC;
	fma.rn.f32 	%f311, %f310, %f306, 0f3F317218;
	fma.rn.f32 	%f312, %f311, %f306, 0f3F800000;
	cvt.rzi.s32.f32 	%r46, %f304;
	setp.gt.f32 	%p33, %f304, 0f00000000;
	selp.b32 	%r47, 0, -2097152000, %p33;
	add.s32 	%r48, %r47, 2130706432;
	mov.b32 	%f313, %r48;
	mul.f32 	%f314, %f312, %f313;
	shl.b32 	%r49, %r46, 23;
	sub.s32 	%r50, %r49, %r47;
	mov.b32 	%f315, %r50;
	mul.f32 	%f316, %f314, %f315;
	abs.f32 	%f317, %f300;
	setp.gt.f32 	%p34, %f317, 0f43180000;
	setp.lt.f32 	%p35, %f300, 0f00000000;
	selp.f32 	%f318, 0f00000000, 0f7F800000, %p35;
	selp.f32 	%f75, %f318, %f316, %p34;
	setp.eq.f32 	%p36, %f73, 0f3F800000;
	mov.f32 	%f389, 0f3F800000;
	@%p36 bra 	$L__BB2_34;
	setp.num.f32 	%p37, %f74, %f74;
	@%p37 bra 	$L__BB2_30;
	mov.f32 	%f319, 0f40E00000;
	add.rn.f32 	%f389, %f73, %f319;
	bra.uni 	$L__BB2_34;
$L__BB2_30:
	setp.neu.f32 	%p38, %f73, 0f00000000;
	setp.neu.f32 	%p39, %f74, 0f7F800000;
	and.pred  	%p40, %p38, %p39;
	@%p40 bra 	$L__BB2_32;
	add.f32 	%f389, %f73, %f73;
	bra.uni 	$L__BB2_34;
$L__BB2_32:
	setp.geu.f32 	%p41, %f73, 0f00000000;
	mov.f32 	%f389, %f75;
	@%p41 bra 	$L__BB2_34;
	neg.f32 	%f389, %f75;
$L__BB2_34:
	sub.f32 	%f321, %f4, %f69;
	sub.f32 	%f322, %f5, %f70;
	sub.f32 	%f323, %f6, %f71;
	mul.f32 	%f80, %f8, %f389;
	mul.f32 	%f324, %f54, %f322;
	fma.rn.f32 	%f325, %f53, %f321, %f324;
	fma.rn.f32 	%f326, %f55, %f323, %f325;
	mul.f32 	%f327, %f326, %f18;
	mul.f32 	%f328, %f18, 0f3C23D70A;
	fma.rn.f32 	%f329, %f18, %f328, %f56;
	div.rn.f32 	%f81, %f327, %f329;
	setp.lt.s32 	%p42, %r13, %r18;
	abs.f32 	%f330, %f81;
	max.f32 	%f331, %f383, %f330;
	selp.f32 	%f383, %f383, %f331, %p42;
	mul.f32 	%f332, %f58, %f322;
	fma.rn.f32 	%f333, %f57, %f321, %f332;
	fma.rn.f32 	%f334, %f59, %f323, %f333;
	fma.rn.f32 	%f387, %f68, %f334, %f387;
	setp.ge.f32 	%p43, %f81, 0f00000000;
	mov.f32 	%f390, 0f00000000;
	@%p43 bra 	$L__BB2_36;
	ld.const.f32 	%f335, [d_CS];
	mul.f32 	%f336, %f335, 0fBE4CCCCD;
	mul.f32 	%f337, %f81, %f336;
	add.f32 	%f338, %f7, %f72;
	div.rn.f32 	%f390, %f337, %f338;
$L__BB2_36:
	sub.f32 	%f339, %f80, %f8;
	add.f32 	%f340, %f25, %f339;
	div.rn.f32 	%f341, %f340, %f7;
	div.rn.f32 	%f342, %f341, %f72;
	add.f32 	%f343, %f342, %f390;
	mul.f32 	%f344, %f57, %f68;
	mul.f32 	%f345, %f344, %f343;
	sub.f32 	%f386, %f386, %f345;
	mul.f32 	%f346, %f58, %f68;
	mul.f32 	%f347, %f346, %f343;
	sub.f32 	%f385, %f385, %f347;
	mul.f32 	%f348, %f59, %f68;
	mul.f32 	%f349, %f348, %f343;
	sub.f32 	%f384, %f384, %f349;
$L__BB2_37:
	add.s32 	%r54, %r54, 1;
	setp.lt.s32 	%p44, %r54, %r11;
	@%p44 bra 	$L__BB2_18;
$L__BB2_38:
	add.s32 	%r53, %r53, 1;
	cvt.rn.f32.s32 	%f377, %r53;
	setp.ge.f32 	%p45, %f24, %f377;
	@%p45 bra 	$L__BB2_15;
$L__BB2_39:
	add.s32 	%r52, %r52, 1;
	cvt.rn.f32.s32 	%f371, %r52;
	setp.ge.f32 	%p46, %f22, %f371;
	@%p46 bra 	$L__BB2_13;
$L__BB2_40:
	add.s32 	%r51, %r51, 1;
	cvt.rn.f32.s32 	%f365, %r51;
	setp.ge.f32 	%p47, %f21, %f365;
	@%p47 bra 	$L__BB2_11;
$L__BB2_41:
	ld.const.f32 	%f350, [d_MASS];
	ld.const.f32 	%f351, [d_coef1];
	mul.f32 	%f352, %f350, %f351;
	mov.f32 	%f353, 0fC11CF5C3;
	div.rn.f32 	%f354, %f353, %f352;
	add.f32 	%f117, %f384, %f354;
	mul.f32 	%f355, %f385, %f385;
	fma.rn.f32 	%f356, %f386, %f386, %f355;
	fma.rn.f32 	%f357, %f117, %f117, %f356;
	sqrt.rn.f32 	%f358, %f357;
	div.rn.f32 	%f359, %f18, %f358;
	div.rn.f32 	%f118, %f359, %f352;
	ld.const.f32 	%f360, [d_CS];
	add.f32 	%f361, %f383, %f360;
	div.rn.f32 	%f119, %f18, %f361;
	setp.lt.s32 	%p48, %r1, %r18;
	@%p48 bra 	$L__BB2_43;
	ld.param.u64 	%rd57, [_Z16ParticleInteractiiPfS_S_PiS0_S_S0_S_Pb_param_7];
	sqrt.rn.f32 	%f362, %f118;
	min.f32 	%f363, %f362, %f119;
	cvta.to.global.u64 	%rd44, %rd57;
	mul.wide.s32 	%rd45, %r1, 4;
	add.s64 	%rd46, %rd44, %rd45;
	st.global.f32 	[%rd46], %f363;
$L__BB2_43:
	ld.param.u64 	%rd58, [_Z16ParticleInteractiiPfS_S_PiS0_S_S0_S_Pb_param_9];
	ld.param.u64 	%rd54, [_Z16ParticleInteractiiPfS_S_PiS0_S_S0_S_Pb_param_4];
	cvta.to.global.u64 	%rd47, %rd54;
	mul.wide.s32 	%rd48, %r1, 4;
	add.s64 	%rd49, %rd47, %rd48;
	st.global.f32 	[%rd49], %f386;
	add.s64 	%rd50, %rd49, %rd4;
	st.global.f32 	[%rd50], %f385;
	add.s64 	%rd51, %rd50, %rd4;
	st.global.f32 	[%rd51], %f117;
	cvta.to.global.u64 	%rd52, %rd58;
	add.s64 	%rd53, %rd52, %rd48;
	st.global.f32 	[%rd53], %f387;
$L__BB2_44:
	ret;

}
	// .globl	_Z9SysUpdateiiPfS_S_S_S_S_S_Pb
.visible .entry _Z9SysUpdateiiPfS_S_S_S_S_S_Pb(
	.param .u32 _Z9SysUpdateiiPfS_S_S_S_S_S_Pb_param_0,
	.param .u32 _Z9SysUpdateiiPfS_S_S_S_S_S_Pb_param_1,
	.param .u64 .ptr .align 1 _Z9SysUpdateiiPfS_S_S_S_S_S_Pb_param_2,
	.param .u64 .ptr .align 1 _Z9SysUpdateiiPfS_S_S_S_S_S_Pb_param_3,
	.param .u64 .ptr .align 1 _Z9SysUpdateiiPfS_S_S_S_S_S_Pb_param_4,
	.param .u64 .ptr .align 1 _Z9SysUpdateiiPfS_S_S_S_S_S_Pb_param_5,
	.param .u64 .ptr .align 1 _Z9SysUpdateiiPfS_S_S_S_S_S_Pb_param_6,
	.param .u64 .ptr .align 1 _Z9SysUpdateiiPfS_S_S_S_S_S_Pb_param_7,
	.param .u64 .ptr .align 1 _Z9SysUpdateiiPfS_S_S_S_S_S_Pb_param_8,
	.param .u64 .ptr .align 1 _Z9SysUpdateiiPfS_S_S_S_S_S_Pb_param_9
)
{
	.reg .pred 	%p<26>;
	.reg .b16 	%rs<3>;
	.reg .b32 	%r<8>;
	.reg .b32 	%f<52>;
	.reg .b64 	%rd<42>;

	ld.param.u32 	%r2, [_Z9SysUpdateiiPfS_S_S_S_S_S_Pb_param_0];
	ld.param.u32 	%r3, [_Z9SysUpdateiiPfS_S_S_S_S_S_Pb_param_1];
	ld.param.u64 	%rd15, [_Z9SysUpdateiiPfS_S_S_S_S_S_Pb_param_2];
	ld.param.u64 	%rd11, [_Z9SysUpdateiiPfS_S_S_S_S_S_Pb_param_6];
	ld.param.u64 	%rd14, [_Z9SysUpdateiiPfS_S_S_S_S_S_Pb_param_9];
	cvta.to.global.u64 	%rd16, %rd15;
	mov.u32 	%r4, %tid.x;
	mov.u32 	%r5, %ctaid.x;
	shl.b32 	%r6, %r5, 7;
	add.s32 	%r1, %r6, %r4;
	ld.global.nc.f32 	%f9, [%rd16];
	ld.const.f32 	%f10, [d_CFL];
	mul.f32 	%f1, %f9, %f10;
	setp.ge.s32 	%p7, %r1, %r3;
	@%p7 bra 	$L__BB3_12;
	cvta.to.global.u64 	%rd17, %rd14;
	cvt.s64.s32 	%rd18, %r1;
	add.s64 	%rd1, %rd17, %rd18;
	ld.global.u8 	%rs1, [%rd1];
	setp.ne.s16 	%p8, %rs1, 1;
	@%p8 bra 	$L__BB3_12;
	ld.param.u64 	%rd40, [_Z9SysUpdateiiPfS_S_S_S_S_S_Pb_param_7];
	ld.param.u64 	%rd39, [_Z9SysUpdateiiPfS_S_S_S_S_S_Pb_param_5];
	ld.param.u64 	%rd38, [_Z9SysUpdateiiPfS_S_S_S_S_S_Pb_param_4];
	ld.param.u64 	%rd37, [_Z9SysUpdateiiPfS_S_S_S_S_S_Pb_param_3];
	ld.const.f32 	%f11, [d_DtMin];
	max.f32 	%f12, %f1, %f11;
	cvta.to.global.u64 	%rd19, %rd39;
	mul.wide.s32 	%rd20, %r1, 4;
	add.s64 	%rd2, %rd19, %rd20;
	ld.global.f32 	%f13, [%rd2];
	ld.const.u32 	%r7, [d_NUM_THREADS];
	mul.wide.s32 	%rd21, %r7, 4;
	add.s64 	%rd3, %rd2, %rd21;
	ld.global.f32 	%f14, [%rd3];
	add.s64 	%rd4, %rd3, %rd21;
	ld.global.f32 	%f15, [%rd4];
	cvta.to.global.u64 	%rd22, %rd38;
	add.s64 	%rd23, %rd22, %rd20;
	ld.global.nc.f32 	%f16, [%rd23];
	add.s64 	%rd24, %rd23, %rd21;
	ld.global.nc.f32 	%f17, [%rd24];
	add.s64 	%rd25, %rd24, %rd21;
	ld.global.nc.f32 	%f18, [%rd25];
	cvta.to.global.u64 	%rd26, %rd37;
	add.s64 	%rd27, %rd26, %rd20;
	ld.global.nc.f32 	%f19, [%rd27];
	cvta.to.global.u64 	%rd28, %rd11;
	add.s64 	%rd29, %rd28, %rd20;
	ld.global.nc.f32 	%f20, [%rd29];
	add.s64 	%rd30, %rd29, %rd21;
	ld.global.nc.f32 	%f21, [%rd30];
	add.s64 	%rd31, %rd30, %rd21;
	ld.global.nc.f32 	%f22, [%rd31];
	cvta.to.global.u64 	%rd32, %rd40;
	add.s64 	%rd5, %rd32, %rd20;
	ld.global.f32 	%f23, [%rd5];
	add.s64 	%rd6, %rd5, %rd21;
	ld.global.f32 	%f24, [%rd6];
	add.s64 	%rd7, %rd6, %rd21;
	ld.global.f32 	%f25, [%rd7];
	add.s64 	%rd33, %rd7, %rd21;
	ld.global.f32 	%f26, [%rd33];
	fma.rn.f32 	%f27, %f12, %f20, %f13;
	mul.f32 	%f28, %f12, 0f3F000000;
	ld.const.f32 	%f29, [d_MASS];
	mul.f32 	%f30, %f28, %f29;
	ld.const.f32 	%f31, [d_coef1];
	mul.f32 	%f32, %f30, %f31;
	mul.f32 	%f33, %f16, %f32;
	fma.rn.f32 	%f2, %f12, %f33, %f27;
	fma.rn.f32 	%f34, %f12, %f21, %f14;
	mul.f32 	%f35, %f17, %f32;
	fma.rn.f32 	%f3, %f12, %f35, %f34;
	fma.rn.f32 	%f36, %f12, %f22, %f15;
	mul.f32 	%f37, %f18, %f32;
	fma.rn.f32 	%f4, %f12, %f37, %f36;
	add.f32 	%f38, %f12, %f12;
	mul.f32 	%f39, %f38, %f29;
	mul.f32 	%f40, %f39, %f31;
	fma.rn.f32 	%f5, %f16, %f40, %f23;
	fma.rn.f32 	%f6, %f17, %f40, %f24;
	fma.rn.f32 	%f7, %f18, %f40, %f25;
	mul.f32 	%f41, %f38, %f31;
	mul.f32 	%f42, %f41, %f29;
	fma.rn.f32 	%f8, %f19, %f42, %f26;
	setp.lt.s32 	%p9, %r1, %r2;
	max.f32 	%f43, %f8, 0f447A0000;
	selp.f32 	%f44, %f43, %f8, %p9;
	st.global.f32 	[%rd33], %f44;
	@%p9 bra 	$L__BB3_12;
	ld.const.f32 	%f45, [d_RhopOutMin];
	setp.le.f32 	%p11, %f8, %f45;
	ld.const.f32 	%f46, [d_RhopOutMax];
	setp.ge.f32 	%p12, %f8, %f46;
	or.pred  	%p13, %p11, %p12;
	mov.pred 	%p23, -1;
	@%p13 bra 	$L__BB3_5;
	ld.const.f32 	%f48, [d_DISTX];
	setp.gt.f32 	%p23, %f2, %f48;
$L__BB3_5:
	setp.lt.f32 	%p15, %f2, 0f00000000;
	or.pred  	%p16, %p23, %p15;
	mov.pred 	%p24, -1;
	@%p16 bra 	$L__BB3_7;
	ld.const.f32 	%f49, [d_DISTY];
	setp.gt.f32 	%p24, %f3, %f49;
$L__BB3_7:
	setp.lt.f32 	%p18, %f3, 0f00000000;
	or.pred  	%p19, %p24, %p18;
	mov.pred 	%p25, -1;
	@%p19 bra 	$L__BB3_9;
	ld.const.f32 	%f50, [d_DISTZ];
	setp.gt.f32 	%p25, %f4, %f50;
$L__BB3_9:
	setp.geu.f32 	%p20, %f4, 0f00000000;
	not.pred 	%p21, %p25;
	and.pred  	%p22, %p21, %p20;
	@%p22 bra 	$L__BB3_11;
	ld.param.u64 	%rd41, [_Z9SysUpdateiiPfS_S_S_S_S_S_Pb_param_8];
	ld.const.f32 	%f51, [flt_max];
	cvta.to.global.u64 	%rd34, %rd41;
	add.s64 	%rd36, %rd34, %rd20;
	st.global.f32 	[%rd36], %f51;
	mov.b16 	%rs2, 0;
	st.global.u8 	[%rd1], %rs2;
$L__BB3_11:
	st.global.f32 	[%rd5], %f5;
	st.global.f32 	[%rd6], %f6;
	st.global.f32 	[%rd7], %f7;
	st.global.f32 	[%rd2], %f2;
	st.global.f32 	[%rd3], %f3;
	st.global.f32 	[%rd4], %f4;
$L__BB3_12:
	ret;

}
	// .globl	_Z11EulerUpdateiiPfS_S_S_S_S_S_Pb
.visible .entry _Z11EulerUpdateiiPfS_S_S_S_S_S_Pb(
	.param .u32 _Z11EulerUpdateiiPfS_S_S_S_S_S_Pb_param_0,
	.param .u32 _Z11EulerUpdateiiPfS_S_S_S_S_S_Pb_param_1,
	.param .u64 .ptr .align 1 _Z11EulerUpdateiiPfS_S_S_S_S_S_Pb_param_2,
	.param .u64 .ptr .align 1 _Z11EulerUpdateiiPfS_S_S_S_S_S_Pb_param_3,
	.param .u64 .ptr .align 1 _Z11EulerUpdateiiPfS_S_S_S_S_S_Pb_param_4,
	.param .u64 .ptr .align 1 _Z11EulerUpdateiiPfS_S_S_S_S_S_Pb_param_5,
	.param .u64 .ptr .align 1 _Z11EulerUpdateiiPfS_S_S_S_S_S_Pb_param_6,
	.param .u64 .ptr .align 1 _Z11EulerUpdateiiPfS_S_S_S_S_S_Pb_param_7,
	.param .u64 .ptr .align 1 _Z11EulerUpdateiiPfS_S_S_S_S_S_Pb_param_8,
	.param .u64 .ptr .align 1 _Z11EulerUpdateiiPfS_S_S_S_S_S_Pb_param_9
)
{
	.reg .pred 	%p<26>;
	.reg .b16 	%rs<3>;
	.reg .b32 	%r<11>;
	.reg .b32 	%f<48>;
	.reg .b64 	%rd<42>;

	ld.param.u32 	%r2, [_Z11EulerUpdateiiPfS_S_S_S_S_S_Pb_param_0];
	ld.param.u32 	%r3, [_Z11EulerUpdateiiPfS_S_S_S_S_S_Pb_param_1];
	ld.param.u64 	%rd13, [_Z11EulerUpdateiiPfS_S_S_S_S_S_Pb_param_2];
	ld.param.u64 	%rd9, [_Z11EulerUpdateiiPfS_S_S_S_S_S_Pb_param_5];
	ld.param.u64 	%rd10, [_Z11EulerUpdateiiPfS_S_S_S_S_S_Pb_param_6];
	ld.param.u64 	%rd14, [_Z11EulerUpdateiiPfS_S_S_S_S_S_Pb_param_7];
	ld.param.u64 	%rd11, [_Z11EulerUpdateiiPfS_S_S_S_S_S_Pb_param_8];
	ld.param.u64 	%rd12, [_Z11EulerUpdateiiPfS_S_S_S_S_S_Pb_param_9];
	cvta.to.global.u64 	%rd1, %rd14;
	cvta.to.global.u64 	%rd15, %rd13;
	mov.u32 	%r4, %tid.x;
	mov.u32 	%r5, %ctaid.x;
	shl.b32 	%r6, %r5, 7;
	add.s32 	%r1, %r6, %r4;
	ld.global.nc.f32 	%f9, [%rd15];
	ld.const.f32 	%f10, [d_CFL];
	mul.f32 	%f1, %f9, %f10;
	setp.ge.s32 	%p7, %r1, %r3;
	@%p7 bra 	$L__BB4_12;
	cvta.to.global.u64 	%rd16, %rd12;
	cvt.s64.s32 	%rd17, %r1;
	add.s64 	%rd2, %rd16, %rd17;
	ld.global.u8 	%rs1, [%rd2];
	setp.ne.s16 	%p8, %rs1, 1;
	@%p8 bra 	$L__BB4_12;
	ld.param.u64 	%rd41, [_Z11EulerUpdateiiPfS_S_S_S_S_S_Pb_param_4];
	ld.param.u64 	%rd40, [_Z11EulerUpdateiiPfS_S_S_S_S_S_Pb_param_3];
	ld.const.f32 	%f11, [d_DtMin];
	max.f32 	%f12, %f1, %f11;
	cvta.to.global.u64 	%rd18, %rd9;
	mul.wide.s32 	%rd19, %r1, 4;
	add.s64 	%rd3, %rd18, %rd19;
	ld.global.f32 	%f13, [%rd3];
	ld.const.u32 	%r7, [d_NUM_THREADS];
	mul.wide.s32 	%rd4, %r7, 4;
	add.s64 	%rd5, %rd3, %rd4;
	ld.global.f32 	%f14, [%rd5];
	shl.b32 	%r8, %r7, 1;
	add.s32 	%r9, %r1, %r8;
	add.s64 	%rd6, %rd5, %rd4;
	ld.global.f32 	%f15, [%rd6];
	cvta.to.global.u64 	%rd20, %rd41;
	add.s64 	%rd21, %rd20, %rd19;
	ld.global.nc.f32 	%f16, [%rd21];
	add.s64 	%rd22, %rd21, %rd4;
	ld.global.nc.f32 	%f17, [%rd22];
	add.s64 	%rd23, %rd22, %rd4;
	ld.global.nc.f32 	%f18, [%rd23];
	cvta.to.global.u64 	%rd24, %rd40;
	add.s64 	%rd25, %rd24, %rd19;
	ld.global.nc.f32 	%f19, [%rd25];
	cvta.to.global.u64 	%rd26, %rd10;
	add.s64 	%rd27, %rd26, %rd19;
	ld.global.nc.f32 	%f20, [%rd27];
	add.s64 	%rd28, %rd27, %rd4;
	ld.global.nc.f32 	%f21, [%rd28];
	add.s64 	%rd29, %rd28, %rd4;
	ld.global.nc.f32 	%f22, [%rd29];
	add.s32 	%r10, %r9, %r7;
	add.s64 	%rd30, %rd29, %rd4;
	ld.global.nc.f32 	%f23, [%rd30];
	fma.rn.f32 	%f24, %f12, %f20, %f13;
	mul.f32 	%f25, %f12, 0f3F000000;
	ld.const.f32 	%f26, [d_MASS];
	mul.f32 	%f27, %f25, %f26;
	ld.const.f32 	%f28, [d_coef1];
	mul.f32 	%f29, %f27, %f28;
	mul.f32 	%f30, %f16, %f29;
	fma.rn.f32 	%f2, %f12, %f30, %f24;
	fma.rn.f32 	%f31, %f12, %f21, %f14;
	mul.f32 	%f32, %f17, %f29;
	fma.rn.f32 	%f3, %f12, %f32, %f31;
	fma.rn.f32 	%f33, %f12, %f22, %f15;
	mul.f32 	%f34, %f18, %f29;
	fma.rn.f32 	%f4, %f12, %f34, %f33;
	mul.f32 	%f35, %f12, %f26;
	mul.f32 	%f36, %f35, %f28;
	fma.rn.f32 	%f5, %f16, %f36, %f20;
	fma.rn.f32 	%f6, %f17, %f36, %f21;
	fma.rn.f32 	%f7, %f18, %f36, %f22;
	mul.f32 	%f37, %f12, %f28;
	mul.f32 	%f38, %f37, %f26;
	fma.rn.f32 	%f8, %f19, %f38, %f23;
	setp.lt.s32 	%p9, %r1, %r2;
	max.f32 	%f39, %f8, 0f447A0000;
	selp.f32 	%f40, %f39, %f8, %p9;
	mul.wide.s32 	%rd31, %r10, 4;
	add.s64 	%rd32, %rd1, %rd31;
	st.global.f32 	[%rd32], %f40;
	@%p9 bra 	$L__BB4_12;
	ld.const.f32 	%f41, [d_RhopOutMin];
	setp.le.f32 	%p11, %f8, %f41;
	ld.const.f32 	%f42, [d_RhopOutMax];
	setp.ge.f32 	%p12, %f8, %f42;
	or.pred  	%p13, %p11, %p12;
	mov.pred 	%p23, -1;
	@%p13 bra 	$L__BB4_5;
	ld.const.f32 	%f44, [d_DISTX];
	setp.gt.f32 	%p23, %f2, %f44;
$L__BB4_5:
	setp.lt.f32 	%p15, %f2, 0f00000000;
	or.pred  	%p16, %p23, %p15;
	mov.pred 	%p24, -1;
	@%p16 bra 	$L__BB4_7;
	ld.const.f32 	%f45, [d_DISTY];
	setp.gt.f32 	%p24, %f3, %f45;
$L__BB4_7:
	setp.lt.f32 	%p18, %f3, 0f00000000;
	or.pred  	%p19, %p24, %p18;
	mov.pred 	%p25, -1;
	@%p19 bra 	$L__BB4_9;
	ld.const.f32 	%f46, [d_DISTZ];
	setp.gt.f32 	%p25, %f4, %f46;
$L__BB4_9:
	setp.geu.f32 	%p20, %f4, 0f00000000;
	not.pred 	%p21, %p25;
	and.pred  	%p22, %p21, %p20;
	@%p22 bra 	$L__BB4_11;
	ld.const.f32 	%f47, [flt_max];
	cvta.to.global.u64 	%rd33, %rd11;
	add.s64 	%rd35, %rd33, %rd19;
	st.global.f32 	[%rd35], %f47;
	mov.b16 	%rs2, 0;
	st.global.u8 	[%rd2], %rs2;
$L__BB4_11:
	add.s64 	%rd37, %rd1, %rd19;
	st.global.f32 	[%rd37], %f5;
	add.s64 	%rd38, %rd37, %rd4;
	st.global.f32 	[%rd38], %f6;
	add.s64 	%rd39, %rd38, %rd4;
	st.global.f32 	[%rd39], %f7;
	st.global.f32 	[%rd3], %f2;
	st.global.f32 	[%rd5], %f3;
	st.global.f32 	[%rd6], %f4;
$L__BB4_12:
	ret;

}
	// .globl	_ZN6thrust24THRUST_300001_SM_1000_NS8cuda_cub4core6detail13_kernel_agentINS1_8__reduce11ReduceAgentINS0_12zip_iteratorIN4cuda3std3__45tupleIJNS0_10device_ptrIfEENS0_17counting_iteratorIlNS0_11use_defaultESF_SF_EEEEEEEPNSB_IJflEEESJ_iNS1_9__extrema9arg_min_fIflNSA_4lessIfEEEEEEJSI_SK_iSP_EEEvDpT0_
.visible .entry _ZN6thrust24THRUST_300001_SM_1000_NS8cuda_cub4core6detail13_kernel_agentINS1_8__reduce11ReduceAgentINS0_12zip_iteratorIN4cuda3std3__45tupleIJNS0_10device_ptrIfEENS0_17counting_iteratorIlNS0_11use_defaultESF_SF_EEEEEEEPNSB_IJflEEESJ_iNS1_9__extrema9arg_min_fIflNSA_4lessIfEEEEEEJSI_SK_iSP_EEEvDpT0_(
	.param .align 8 .b8 _ZN6thrust24THRUST_300001_SM_1000_NS8cuda_cub4core6detail13_kernel_agentINS1_8__reduce11ReduceAgentINS0_12zip_iteratorIN4cuda3std3__45tupleIJNS0_10device_ptrIfEENS0_17counting_iteratorIlNS0_11use_defaultESF_SF_EEEEEEEPNSB_IJflEEESJ_iNS1_9__extrema9arg_min_fIflNSA_4lessIfEEEEEEJSI_SK_iSP_EEEvDpT0__param_0[16],
	.param .u64 .ptr .align 1 _ZN6thrust24THRUST_300001_SM_1000_NS8cuda_cub4core6detail13_kernel_agentINS1_8__reduce11ReduceAgentINS0_12zip_iteratorIN4cuda3std3__45tupleIJNS0_10device_ptrIfEENS0_17counting_iteratorIlNS0_11use_defaultESF_SF_EEEEEEEPNSB_IJflEEESJ_iNS1_9__extrema9arg_min_fIflNSA_4lessIfEEEEEEJSI_SK_iSP_EEEvDpT0__param_1,
	.param .u32 _ZN6thrust24THRUST_300001_SM_1000_NS8cuda_cub4core6detail13_kernel_agentINS1_8__reduce11ReduceAgentINS0_12zip_iteratorIN4cuda3std3__45tupleIJNS0_10device_ptrIfEENS0_17counting_iteratorIlNS0_11use_defaultESF_SF_EEEEEEEPNSB_IJflEEESJ_iNS1_9__extrema9arg_min_fIflNSA_4lessIfEEEEEEJSI_SK_iSP_EEEvDpT0__param_2,
	.param .align 1 .b8 _ZN6thrust24THRUST_300001_SM_1000_NS8cuda_cub4core6detail13_kernel_agentINS1_8__reduce11ReduceAgentINS0_12zip_iteratorIN4cuda3std3__45tupleIJNS0_10device_ptrIfEENS0_17counting_iteratorIlNS0_11use_defaultESF_SF_EEEEEEEPNSB_IJflEEESJ_iNS1_9__extrema9arg_min_fIflNSA_4lessIfEEEEEEJSI_SK_iSP_EEEvDpT0__param_3[1]
)
.maxntid 256
{
	.reg .pred 	%p<223>;
	.reg .b32 	%r<400>;
	.reg .b32 	%f<243>;
	.reg .b64 	%rd<306>;

	ld.param.u64 	%rd198, [_ZN6thrust24THRUST_300001_SM_1000_NS8cuda_cub4core6detail13_kernel_agentINS1_8__reduce11ReduceAgentINS0_12zip_iteratorIN4cuda3std3__45tupleIJNS0_10device_ptrIfEENS0_17counting_iteratorIlNS0_11use_defaultESF_SF_EEEEEEEPNSB_IJflEEESJ_iNS1_9__extrema9arg_min_fIflNSA_4lessIfEEEEEEJSI_SK_iSP_EEEvDpT0__param_0+8];
	ld.param.u64 	%rd197, [_ZN6thrust24THRUST_300001_SM_1000_NS8cuda_cub4core6detail13_kernel_agentINS1_8__reduce11ReduceAgentINS0_12zip_iteratorIN4cuda3std3__45tupleIJNS0_10device_ptrIfEENS0_17counting_iteratorIlNS0_11use_defaultESF_SF_EEEEEEEPNSB_IJflEEESJ_iNS1_9__extrema9arg_min_fIflNSA_4lessIfEEEEEEJSI_SK_iSP_EEEvDpT0__param_0];
	ld.param.u32 	%r36, [_ZN6thrust24THRUST_300001_SM_1000_NS8cuda_cub4core6detail13_kernel_agentINS1_8__reduce11ReduceAgentINS0_12zip_iteratorIN4cuda3std3__45tupleIJNS0_10device_ptrIfEENS0_17counting_iteratorIlNS0_11use_defaultESF_SF_EEEEEEEPNSB_IJflEEESJ_iNS1_9__extrema9arg_min_fIflNSA_4lessIfEEEEEEJSI_SK_iSP_EEEvDpT0__param_2];
	setp.eq.s32 	%p1, %r36, 0;
	@%p1 bra 	$L__BB5_200;
	cvta.to.global.u64 	%rd1, %rd197;
	setp.gt.s32 	%p2, %r36, 1279;
	@%p2 bra 	$L__BB5_112;
	mov.u32 	%r1, %tid.x;
	setp.ge.s32 	%p96, %r1, %r36;
	mov.f32 	%f188, 0f00000000;
	mov.b64 	%rd246, 0;
	mov.u32 	%r391, %r1;
	@%p96 bra 	$L__BB5_4;
	cvt.u64.u32 	%rd222, %r1;
	mul.wide.u32 	%rd223, %r1, 4;
	add.s64 	%rd224, %rd1, %rd223;
	add.s64 	%rd246, %rd198, %rd222;
	ld.global.f32 	%f188, [%rd224];
	add.s32 	%r391, %r1, 256;
$L__BB5_4:
	setp.ge.s32 	%p97, %r391, %r36;
	@%p97 bra 	$L__BB5_26;
	not.b32 	%r160, %r391;
	add.s32 	%r4, %r36, %r160;
	and.b32  	%r161, %r4, 768;
	setp.eq.s32 	%p98, %r161, 768;
	@%p98 bra 	$L__BB5_11;
	cvt.u64.u32 	%rd226, %r391;
	add.s64 	%rd237, %rd198, %rd226;
	mul.wide.u32 	%rd227, %r391, 4;
	add.s64 	%rd236, %rd1, %rd227;
	shr.u32 	%r162, %r4, 8;
	add.s32 	%r163, %r162, 1;
	and.b32  	%r164, %r163, 3;
	neg.s32 	%r389, %r164;
$L__BB5_7:
	.pragma "nounroll";
	mov.u64 	%rd9, %rd246;
	mov.f32 	%f3, %f188;
	ld.global.f32 	%f4, [%rd236];
	setp.lt.f32 	%p99, %f3, %f4;
	@%p99 bra 	$L__BB5_10;
	setp.lt.f32 	%p100, %f4, %f3;
	mov.u64 	%rd246, %rd237;
	mov.f32 	%f188, %f4;
	@%p100 bra 	$L__BB5_10;
	setp.lt.s64 	%p101, %rd9, %rd237;
	min.s64 	%rd246, %rd9, %rd237;
	selp.f32 	%f188, %f3, %f4, %p101;
$L__BB5_10:
	add.s32 	%r391, %r391, 256;
	add.s64 	%rd237, %rd237, 256;
	add.s64 	%rd236, %rd236, 1024;
	add.s32 	%r389, %r389, 1;
	setp.ne.s32 	%p102, %r389, 0;
	@%p102 bra 	$L__BB5_7;
$L__BB5_11:
	setp.lt.u32 	%p103, %r4, 768;
	@%p103 bra 	$L__BB5_26;
	add.s32 	%r392, %r391, 512;
$L__BB5_13:
	mov.u32 	%r12, %r392;
	add.s32 	%r165, %r12, -512;
	cvt.s64.s32 	%rd228, %r165;
	mul.wide.s32 	%rd229, %r165, 4;
	add.s64 	%rd17, %rd1, %rd229;
	add.s64 	%rd18, %rd198, %rd228;
	ld.global.f32 	%f10, [%rd17];
	setp.lt.f32 	%p104, %f188, %f10;
	mov.u64 	%rd243, %rd246;
	mov.f32 	%f185, %f188;
	@%p104 bra 	$L__BB5_16;
	setp.lt.f32 	%p105, %f10, %f188;
	mov.u64 	%rd243, %rd18;
	mov.f32 	%f185, %f10;
	@%p105 bra 	$L__BB5_16;
	setp.lt.s64 	%p106, %rd246, %rd18;
	min.s64 	%rd243, %rd246, %rd18;
	selp.f32 	%f185, %f188, %f10, %p106;
$L__BB5_16:
	add.s32 	%r166, %r12, -256;
	cvt.s64.s32 	%rd230, %r166;
	add.s64 	%rd21, %rd198, %rd230;
	ld.global.f32 	%f13, [%rd17+1024];
	setp.lt.f32 	%p107, %f185, %f13;
	mov.u64 	%rd244, %rd243;
	mov.f32 	%f186, %f185;
	@%p107 bra 	$L__BB5_19;
	setp.lt.f32 	%p108, %f13, %f185;
	mov.u64 	%rd244, %rd21;
	mov.f32 	%f186, %f13;
	@%p108 bra 	$L__BB5_19;
	setp.lt.s64 	%p109, %rd243, %rd21;
	min.s64 	%rd244, %rd243, %rd21;
	selp.f32 	%f186, %f185, %f13, %p109;
$L__BB5_19:
	cvt.s64.s32 	%rd231, %r12;
	add.s64 	%rd24, %rd198, %rd231;
	ld.global.f32 	%f16, [%rd17+2048];
	setp.lt.f32 	%p110, %f186, %f16;
	mov.u64 	%rd245, %rd244;
	mov.f32 	%f187, %f186;
	@%p110 bra 	$L__BB5_22;
	setp.lt.f32 	%p111, %f16, %f186;
	mov.u64 	%rd245, %rd24;
	mov.f32 	%f187, %f16;
	@%p111 bra 	$L__BB5_22;
	setp.lt.s64 	%p112, %rd244, %rd24;
	min.s64 	%rd245, %rd244, %rd24;
	selp.f32 	%f187, %f186, %f16, %p112;
$L__BB5_22:
	add.s32 	%r167, %r12, 256;
	cvt.s64.s32 	%rd232, %r167;
	add.s64 	%rd27, %rd198, %rd232;
	ld.global.f32 	%f19, [%rd17+3072];
	setp.lt.f32 	%p113, %f187, %f19;
	mov.u64 	%rd246, %rd245;
	mov.f32 	%f188, %f187;
	@%p113 bra 	$L__BB5_25;
	setp.lt.f32 	%p114, %f19, %f187;
	mov.u64 	%rd246, %rd27;
	mov.f32 	%f188, %f19;
	@%p114 bra 	$L__BB5_25;
	setp.lt.s64 	%p115, %rd245, %rd27;
	min.s64 	%rd246, %rd245, %rd27;
	selp.f32 	%f188, %f187, %f19, %p115;
$L__BB5_25:
	add.s32 	%r392, %r12, 1024;
	add.s32 	%r168, %r12, 512;
	setp.lt.s32 	%p116, %r168, %r36;
	@%p116 bra 	$L__BB5_13;
$L__BB5_26:
	setp.lt.s32 	%p117, %r36, 256;
	@%p117 bra 	$L__BB5_66;
	// begin inline asm
	mov.u32 %r282, %laneid;
	// end inline asm
	mov.b32 	%r284, %f188;
	mov.b32 	%r300, 1;
	mov.b32 	%r301, 31;
	mov.b32 	%r302, -1;
	// begin inline asm
	shfl.sync.down.b32 %r283, %r284, %r300, %r301, %r302;
	// end inline asm
	mov.b32 	%f23, %r283;
	// begin inline asm
	shfl.sync.down.b32 %r288, %r289, %r300, %r301, %r302;
	// end inline asm
	mov.b64 	{%r294, %r299}, %rd246;
	// begin inline asm
	shfl.sync.down.b32 %r293, %r294, %r300, %r301, %r302;
	// end inline asm
	// begin inline asm
	shfl.sync.down.b32 %r298, %r299, %r300, %r301, %r302;
	// end inline asm
	mov.b64 	%rd31, {%r293, %r298};
	setp.gt.s32 	%p174, %r282, 30;
	setp.lt.f32 	%p175, %f188, %f23;
	or.pred  	%p176, %p174, %p175;
	mov.u64 	%rd248, %rd246;
	mov.f32 	%f190, %f188;
	@%p176 bra 	$L__BB5_30;
	setp.gt.f32 	%p177, %f188, %f23;
	mov.u64 	%rd248, %rd31;
	mov.f32 	%f190, %f23;
	@%p177 bra 	$L__BB5_30;
	setp.lt.s64 	%p178, %rd246, %rd31;
	min.s64 	%rd248, %rd246, %rd31;
	selp.f32 	%f190, %f188, %f23, %p178;
$L__BB5_30:
	mov.b32 	%r304, %f190;
	mov.b32 	%r320, 2;
	mov.b32 	%r321, 31;
	mov.b32 	%r322, -1;
	// begin inline asm
	shfl.sync.down.b32 %r303, %r304, %r320, %r321, %r322;
	// end inline asm
	mov.b32 	%f26, %r303;
	// begin inline asm
	shfl.sync.down.b32 %r308, %r309, %r320, %r321, %r322;
	// end inline asm
	mov.b64 	{%r314, %r319}, %rd248;
	// begin inline asm
	shfl.sync.down.b32 %r313, %r314, %r320, %r321, %r322;
	// end inline asm
	// begin inline asm
	shfl.sync.down.b32 %r318, %r319, %r320, %r321, %r322;
	// end inline asm
	mov.b64 	%rd34, {%r313, %r318};
	setp.gt.s32 	%p179, %r282, 29;
	setp.lt.f32 	%p180, %f190, %f26;
	or.pred  	%p181, %p179, %p180;
	mov.u64 	%rd249, %rd248;
	mov.f32 	%f191, %f190;
	@%p181 bra 	$L__BB5_33;
	setp.gt.f32 	%p182, %f190, %f26;
	mov.u64 	%rd249, %rd34;
	mov.f32 	%f191, %f26;
	@%p182 bra 	$L__BB5_33;
	setp.lt.s64 	%p183, %rd248, %rd34;
	min.s64 	%rd249, %rd248, %rd34;
	selp.f32 	%f191, %f190, %f26, %p183;
$L__BB5_33:
	mov.b32 	%r324, %f191;
	mov.b32 	%r340, 4;
	mov.b32 	%r341, 31;
	mov.b32 	%r342, -1;
	// begin inline asm
	shfl.sync.down.b32 %r323, %r324, %r340, %r341, %r342;
	// end inline asm
	mov.b32 	%f29, %r323;
	// begin inline asm
	shfl.sync.down.b32 %r328, %r329, %r340, %r341, %r342;
	// end inline asm
	mov.b64 	{%r334, %r339}, %rd249;
	// begin inline asm
	shfl.sync.down.b32 %r333, %r334, %r340, %r341, %r342;
	// end inline asm
	// begin inline asm
	shfl.sync.down.b32 %r338, %r339, %r340, %r341, %r342;
	// end inline asm
	mov.b64 	%rd37, {%r333, %r338};
	setp.gt.s32 	%p184, %r282, 27;
	setp.lt.f32 	%p185, %f191, %f29;
	or.pred  	%p186, %p184, %p185;
	mov.u64 	%rd250, %rd249;
	mov.f32 	%f192, %f191;
	@%p186 bra 	$L__BB5_36;
	setp.gt.f32 	%p187, %f191, %f29;
	mov.u64 	%rd250, %rd37;
	mov.f32 	%f192, %f29;
	@%p187 bra 	$L__BB5_36;
	setp.lt.s64 	%p188, %rd249, %rd37;
	min.s64 	%rd250, %rd249, %rd37;
	selp.f32 	%f192, %f191, %f29, %p188;
$L__BB5_36:
	mov.b32 	%r344, %f192;
	mov.b32 	%r360, 8;
	mov.b32 	%r361, 31;
	mov.b32 	%r362, -1;
	// begin inline asm
	shfl.sync.down.b32 %r343, %r344, %r360, %r361, %r362;
	// end inline asm
	mov.b32 	%f32, %r343;
	// begin inline asm
	shfl.sync.down.b32 %r348, %r349, %r360, %r361, %r362;
	// end inline asm
	mov.b64 	{%r354, %r359}, %rd250;
	// begin inline asm
	shfl.sync.down.b32 %r353, %r354, %r360, %r361, %r362;
	// end inline asm
	// begin inline asm
	shfl.sync.down.b32 %r358, %r359, %r360, %r361, %r362;
	// end inline asm
	mov.b64 	%rd40, {%r353, %r358};
	setp.gt.s32 	%p189, %r282, 23;
	setp.lt.f32 	%p190, %f192, %f32;
	or.pred  	%p191, %p189, %p190;
	mov.u64 	%rd251, %rd250;
	mov.f32 	%f193, %f192;
	@%p191 bra 	$L__BB5_39;
	setp.gt.f32 	%p192, %f192, %f32;
	mov.u64 	%rd251, %rd40;
	mov.f32 	%f193, %f32;
	@%p192 bra 	$L__BB5_39;
	setp.lt.s64 	%p193, %rd250, %rd40;
	min.s64 	%rd251, %rd250, %rd40;
	selp.f32 	%f193, %f192, %f32, %p193;
$L__BB5_39:
	mov.b32 	%r364, %f193;
	mov.b32 	%r380, 16;
	mov.b32 	%r381, 31;
	mov.b32 	%r382, -1;
	// begin inline asm
	shfl.sync.down.b32 %r363, %r364, %r380, %r381, %r382;
	// end inline asm
	mov.b32 	%f35, %r363;
	// begin inline asm
	shfl.sync.down.b32 %r368, %r369, %r380, %r381, %r382;
	// end inline asm
	mov.b64 	{%r374, %r379}, %rd251;
	// begin inline asm
	shfl.sync.down.b32 %r373, %r374, %r380, %r381, %r382;
	// end inline asm
	// begin inline asm
	shfl.sync.down.b32 %r378, %r379, %r380, %r381, %r382;
	// end inline asm
	mov.b64 	%rd43, {%r373, %r378};
	setp.gt.s32 	%p194, %r282, 15;
	setp.lt.f32 	%p195, %f193, %f35;
	or.pred  	%p196, %p194, %p195;
	mov.u64 	%rd305, %rd251;
	mov.f32 	%f242, %f193;
	@%p196 bra 	$L__BB5_42;
	setp.gt.f32 	%p197, %f193, %f35;
	mov.u64 	%rd305, %rd43;
	mov.f32 	%f242, %f35;
	@%p197 bra 	$L__BB5_42;
	setp.lt.s64 	%p198, %rd251, %rd43;
	min.s64 	%rd305, %rd251, %rd43;
	selp.f32 	%f242, %f193, %f35, %p198;
$L__BB5_42:
	setp.ne.s32 	%p199, %r282, 0;
	@%p199 bra 	$L__BB5_44;
	shr.u32 	%r383, %r1, 1;
	and.b32  	%r384, %r383, 496;
	mov.u32 	%r385, _ZN6thrust24THRUST_300001_SM_1000_NS8cuda_cub4core6detail5shmemE;
	add.s32 	%r386, %r385, %r384;
	st.shared.f32 	[%r386+8], %f242;
	st.shared.u64 	[%r386+16], %rd305;
$L__BB5_44:
	bar.sync 	0;
	setp.ne.s32 	%p200, %r1, 0;
	@%p200 bra 	$L__BB5_198;
	ld.shared.f32 	%f38, [_ZN6thrust24THRUST_300001_SM_1000_NS8cuda_cub4core6detail5shmemE+24];
	ld.shared.u64 	%rd46, [_ZN6thrust24THRUST_300001_SM_1000_NS8cuda_cub4core6detail5shmemE+32];
	setp.lt.f32 	%p201, %f242, %f38;
	mov.u64 	%rd253, %rd305;
	mov.f32 	%f195, %f242;
	@%p201 bra 	$L__BB5_48;
	setp.lt.f32 	%p202, %f38, %f242;
	mov.u64 	%rd253, %rd46;
	mov.f32 	%f195, %f38;
	@%p202 bra 	$L__BB5_48;
	setp.lt.s64 	%p203, %rd305, %rd46;
	min.s64 	%rd253, %rd305, %rd46;
	selp.f32 	%f195, %f242, %f38, %p203;
$L__BB5_48:
	ld.shared.f32 	%f41, [_ZN6thrust24THRUST_300001_SM_1000_NS8cuda_cub4core6detail5shmemE+40];
	ld.shared.u64 	%rd49, [_ZN6thrust24THRUST_300001_SM_1000_NS8cuda_cub4core6detail5shmemE+48];
	setp.lt.f32 	%p204, %f195, %f41;
	mov.u64 	%rd254, %rd253;
	mov.f32 	%f196, %f195;
	@%p204 bra 	$L__BB5_51;
	setp.lt.f32 	%p205, %f41, %f195;
	mov.u64 	%rd254, %rd49;
	mov.f32 	%f196, %f41;
	@%p205 bra 	$L__BB5_51;
	setp.lt.s64 	%p206, %rd253, %rd49;
	min.s64 	%rd254, %rd253, %rd49;
	selp.f32 	%f196, %f195, %f41, %p206;
$L__BB5_51:
	ld.shared.f32 	%f44, [_ZN6thrust24THRUST_300001_SM_1000_NS8cuda_cub4core6detail5shmemE+56];
	ld.shared.u64 	%rd52, [_ZN6thrust24THRUST_300001_SM_1000_NS8cuda_cub4core6detail5shmemE+64];
	setp.lt.f32 	%p207, %f196, %f44;
	mov.u64 	%rd255, %rd254;
	mov.f32 	%f197, %f196;
	@%p207 bra 	$L__BB5_54;
	setp.lt.f32 	%p208, %f44, %f196;
	mov.u64 	%rd255, %rd52;
	mov.f32 	%f197, %f44;
	@%p208 bra 	$L__BB5_54;
	setp.lt.s64 	%p209, %rd254, %rd52;
	min.s64 	%rd255, %rd254, %rd52;
	selp.f32 	%f197, %f196, %f44, %p209;
$L__BB5_54:
	ld.shared.f32 	%f47, [_ZN6thrust24THRUST_300001_SM_1000_NS8cuda_cub4core6detail5shmemE+72];
	ld.shared.u64 	%rd55, [_ZN6thrust24THRUST_300001_SM_1000_NS8cuda_cub4core6detail5shmemE+80];
	setp.lt.f32 	%p210, %f197, %f47;
	mov.u64 	%rd256, %rd255;
	mov.f32 	%f198, %f197;
	@%p210 bra 	$L__BB5_57;
	setp.lt.f32 	%p211, %f47, %f197;
	mov.u64 	%rd256, %rd55;
	mov.f32 	%f198, %f47;
	@%p211 bra 	$L__BB5_57;
	setp.lt.s64 	%p212, %rd255, %rd55;
	min.s64 	%rd256, %rd255, %rd55;
	selp.f32 	%f198, %f197, %f47, %p212;
$L__BB5_57:
	ld.shared.f32 	%f50, [_ZN6thrust24THRUST_300001_SM_1000_NS8cuda_cub4core6detail5shmemE+88];
	ld.shared.u64 	%rd58, [_ZN6thrust24THRUST_300001_SM_1000_NS8cuda_cub4core6detail5shmemE+96];
	setp.lt.f32 	%p213, %f198, %f50;
	mov.u64 	%rd257, %rd256;
	mov.f32 	%f199, %f198;
	@%p213 bra 	$L__BB5_60;
	setp.lt.f32 	%p214, %f50, %f198;
	mov.u64 	%rd257, %rd58;
	mov.f32 	%f199, %f50;
	@%p214 bra 	$L__BB5_60;
	setp.lt.s64 	%p215, %rd256, %rd58;
	min.s64 	%rd257, %rd256, %rd58;
	selp.f32 	%f199, %f198, %f50, %p215;
$L__BB5_60:
	ld.shared.f32 	%f53, [_ZN6thrust24THRUST_300001_SM_1000_NS8cuda_cub4core6detail5shmemE+104];
	ld.shared.u64 	%rd61, [_ZN6thrust24THRUST_300001_SM_1000_NS8cuda_cub4core6detail5shmemE+112];
	setp.lt.f32 	%p216, %f199, %f53;
	mov.u64 	%rd258, %rd257;
	mov.f32 	%f200, %f199;
	@%p216 bra 	$L__BB5_63;
	setp.lt.f32 	%p217, %f53, %f199;
	mov.u64 	%rd258, %rd61;
	mov.f32 	%f200, %f53;
	@%p217 bra 	$L__BB5_63;
	setp.lt.s64 	%p218, %rd257, %rd61;
	min.s64 	%rd258, %rd257, %rd61;
	selp.f32 	%f200, %f199, %f53, %p218;
$L__BB5_63:
	ld.shared.f32 	%f56, [_ZN6thrust24THRUST_300001_SM_1000_NS8cuda_cub4core6detail5shmemE+120];
	ld.shared.u64 	%rd64, [_ZN6thrust24THRUST_300001_SM_1000_NS8cuda_cub4core6detail5shmemE+128];
	setp.lt.f32 	%p219, %f200, %f56;
	mov.f32 	%f242, %f200;
	mov.u64 	%rd305, %rd258;
	@%p219 bra 	$L__BB5_198;
	setp.lt.f32 	%p220, %f56, %f200;
	mov.f32 	%f242, %f56;
	mov.u64 	%rd305, %rd64;
	@%p220 bra 	$L__BB5_198;
	setp.lt.s64 	%p221, %rd258, %rd64;
	min.s64 	%rd305, %rd258, %rd64;
	selp.f32 	%f242, %f200, %f56, %p221;
	bra.uni 	$L__BB5_198;
$L__BB5_66:
	// begin inline asm
	mov.u32 %r169, %laneid;
	// end inline asm
	and.b32  	%r190, %r1, 992;
	add.s32 	%r191, %r190, 32;
	setp.gt.s32 	%p118, %r191, %r36;
	not.b32 	%r192, %r190;
	add.s32 	%r193, %r36, %r192;
	selp.b32 	%r188, %r193, 31, %p118;
	mov.b32 	%r171, %f188;
	mov.b32 	%r187, 1;
	mov.b32 	%r189, -1;
	// begin inline asm
	shfl.sync.down.b32 %r170, %r171, %r187, %r188, %r189;
	// end inline asm
	mov.b32 	%f58, %r170;
	// begin inline asm
	shfl.sync.down.b32 %r175, %r176, %r187, %r188, %r189;
	// end inline asm
	mov.b64 	{%r181, %r186}, %rd246;
	// begin inline asm
	shfl.sync.down.b32 %r180, %r181, %r187, %r188, %r189;
	// end inline asm
	// begin inline asm
	shfl.sync.down.b32 %r185, %r186, %r187, %r188, %r189;
	// end inline asm
	mov.b64 	%rd66, {%r180, %r185};
	setp.ge.s32 	%p119, %r169, %r188;
	setp.lt.f32 	%p120, %f188, %f58;
	or.pred  	%p121, %p119, %p120;
	mov.f32 	%f201, %f188;
	mov.u64 	%rd259, %rd246;
	@%p121 bra 	$L__BB5_69;
	setp.gt.f32 	%p122, %f188, %f58;
	mov.f32 	%f201, %f58;
	mov.u64 	%rd259, %rd66;
	@%p122 bra 	$L__BB5_69;
	setp.lt.s64 	%p123, %rd246, %rd66;
	selp.f32 	%f201, %f188, %f58, %p123;
	min.s64 	%rd259, %rd246, %rd66;
$L__BB5_69:
	mov.b32 	%r195, %f201;
	mov.b32 	%r211, 2;
	mov.b32 	%r213, -1;
	// begin inline asm
	shfl.sync.down.b32 %r194, %r195, %r211, %r188, %r213;
	// end inline asm
	mov.b32 	%f61, %r194;
	// begin inline asm
	shfl.sync.down.b32 %r199, %r200, %r211, %r188, %r213;
	// end inline asm
	mov.b64 	{%r205, %r210}, %rd259;
	// begin inline asm
	shfl.sync.down.b32 %r204, %r205, %r211, %r188, %r213;
	// end inline asm
	// begin inline asm
	shfl.sync.down.b32 %r209, %r210, %r211, %r188, %r213;
	// end inline asm
	mov.b64 	%rd69, {%r204, %r209};
	add.s32 	%r214, %r169, 2;
	setp.gt.s32 	%p124, %r214, %r188;
	setp.lt.f32 	%p125, %f201, %f61;
	or.pred  	%p126, %p124, %p125;
	mov.f32 	%f202, %f201;
	mov.u64 	%rd260, %rd259;
	@%p126 bra 	$L__BB5_72;
	setp.gt.f32 	%p127, %f201, %f61;
	mov.f32 	%f202, %f61;
	mov.u64 	%rd260, %rd69;
	@%p127 bra 	$L__BB5_72;
	setp.lt.s64 	%p128, %rd259, %rd69;
	selp.f32 	%f202, %f201, %f61, %p128;
	min.s64 	%rd260, %rd259, %rd69;
$L__BB5_72:
	mov.b32 	%r216, %f202;
	mov.b32 	%r232, 4;
	mov.b32 	%r234, -1;
	// begin inline asm
	shfl.sync.down.b32 %r215, %r216, %r232, %r188, %r234;
	// end inline asm
	mov.b32 	%f64, %r215;
	// begin inline asm
	shfl.sync.down.b32 %r220, %r221, %r232, %r188, %r234;
	// end inline asm
	mov.b64 	{%r226, %r231}, %rd260;
	// begin inline asm
	shfl.sync.down.b32 %r225, %r226, %r232, %r188, %r234;
	// end inline asm
	// begin inline asm
	shfl.sync.down.b32 %r230, %r231, %r232, %r188, %r234;
	// end inline asm
	mov.b64 	%rd72, {%r225, %r230};
	add.s32 	%r235, %r169, 4;
	setp.gt.s32 	%p129, %r235, %r188;
	setp.lt.f32 	%p130, %f202, %f64;
	or.pred  	%p131, %p129, %p130;
	mov.f32 	%f203, %f202;
	mov.u64 	%rd261, %rd260;
	@%p131 bra 	$L__BB5_75;
	setp.gt.f32 	%p132, %f202, %f64;
	mov.f32 	%f203, %f64;
	mov.u64 	%rd261, %rd72;
	@%p132 bra 	$L__BB5_75;
	setp.lt.s64 	%p133, %rd260, %rd72;
	selp.f32 	%f203, %f202, %f64, %p133;
	min.s64 	%rd261, %rd260, %rd72;
$L__BB5_75:
	mov.b32 	%r237, %f203;
	mov.b32 	%r253, 8;
	mov.b32 	%r255, -1;
	// begin inline asm
	shfl.sync.down.b32 %r236, %r237, %r253, %r188, %r255;
	// end inline asm
	mov.b32 	%f67, %r236;
	// begin inline asm
	shfl.sync.down.b32 %r241, %r242, %r253, %r188, %r255;
	// end inline asm
	mov.b64 	{%r247, %r252}, %rd261;
	// begin inline asm
	shfl.sync.down.b32 %r246, %r247, %r253, %r188, %r255;
	// end inline asm
	// begin inline asm
	shfl.sync.down.b32 %r251, %r252, %r253, %r188, %r255;
	// end inline asm
	mov.b64 	%rd75, {%r246, %r251};
	add.s32 	%r256, %r169, 8;
	setp.gt.s32 	%p134, %r256, %r188;
	setp.lt.f32 	%p135, %f203, %f67;
	or.pred  	%p136, %p134, %p135;
	mov.f32 	%f204, %f203;
	mov.u64 	%rd262, %rd261;
	@%p136 bra 	$L__BB5_78;
	setp.gt.f32 	%p137, %f203, %f67;
	mov.f32 	%f204, %f67;
	mov.u64 	%rd262, %rd75;
	@%p137 bra 	$L__BB5_78;
	setp.lt.s64 	%p138, %rd261, %rd75;
	selp.f32 	%f204, %f203, %f67, %p138;
	min.s64 	%rd262, %rd261, %rd75;
$L__BB5_78:
	mov.b32 	%r258, %f204;
	mov.b32 	%r274, 16;
	mov.b32 	%r276, -1;
	// begin inline asm
	shfl.sync.down.b32 %r257, %r258, %r274, %r188, %r276;
	// end inline asm
	mov.b32 	%f70, %r257;
	// begin inline asm
	shfl.sync.down.b32 %r262, %r263, %r274, %r188, %r276;
	// end inline asm
	mov.b64 	{%r268, %r273}, %rd262;
	// begin inline asm
	shfl.sync.down.b32 %r267, %r268, %r274, %r188, %r276;
	// end inline asm
	// begin inline asm
	shfl.sync.down.b32 %r272, %r273, %r274, %r188, %r276;
	// end inline asm
	mov.b64 	%rd78, {%r267, %r272};
	add.s32 	%r277, %r169, 16;
	setp.gt.s32 	%p139, %r277, %r188;
	setp.lt.f32 	%p140, %f204, %f70;
	or.pred  	%p141, %p139, %p140;
	mov.f32 	%f242, %f204;
	mov.u64 	%rd305, %rd262;
	@%p141 bra 	$L__BB5_81;
	setp.gt.f32 	%p142, %f204, %f70;
	mov.f32 	%f242, %f70;
	mov.u64 	%rd305, %rd78;
	@%p142 bra 	$L__BB5_81;
	setp.lt.s64 	%p143, %rd262, %rd78;
	selp.f32 	%f242, %f204, %f70, %p143;
	min.s64 	%rd305, %rd262, %rd78;
$L__BB5_81:
	setp.ne.s32 	%p144, %r169, 0;
	@%p144 bra 	$L__BB5_83;
	shr.u32 	%r278, %r1, 1;
	and.b32  	%r279, %r278, 496;
	mov.u32 	%r280, _ZN6thrust24THRUST_300001_SM_1000_NS8cuda_cub4core6detail5shmemE;
	add.s32 	%r281, %r280, %r279;
	st.shared.f32 	[%r281+8], %f242;
	st.shared.u64 	[%r281+16], %rd305;
$L__BB5_83:
	bar.sync 	0;
	setp.ne.s32 	%p145, %r1, 0;
	@%p145 bra 	$L__BB5_198;
	setp.lt.s32 	%p146, %r36, 33;
	mov.f32 	%f206, %f242;
	mov.u64 	%rd264, %rd305;
	@%p146 bra 	$L__BB5_88;
	ld.shared.f32 	%f73, [_ZN6thrust24THRUST_300001_SM_1000_NS8cuda_cub4core6detail5shmemE+24];
	ld.shared.u64 	%rd81, [_ZN6thrust24THRUST_300001_SM_1000_NS8cuda_cub4core6detail5shmemE+32];
	setp.lt.f32 	%p147, %f242, %f73;
	mov.f32 	%f206, %f242;
	mov.u64 	%rd264, %rd305;
	@%p147 bra 	$L__BB5_88;
	setp.lt.f32 	%p148, %f73, %f242;
	mov.f32 	%f206, %f73;
	mov.u64 	%rd264, %rd81;
	@%p148 bra 	$L__BB5_88;
	setp.lt.s64 	%p149, %rd305, %rd81;
	selp.f32 	%f206, %f242, %f73, %p149;
	min.s64 	%rd264, %rd305, %rd81;
$L__BB5_88:
	setp.lt.s32 	%p150, %r36, 65;
	mov.f32 	%f207, %f206;
	mov.u64 	%rd265, %rd264;
	@%p150 bra 	$L__BB5_92;
	ld.shared.f32 	%f76, [_ZN6thrust24THRUST_300001_SM_1000_NS8cuda_cub4core6detail5shmemE+40];
	ld.shared.u64 	%rd84, [_ZN6thrust24THRUST_300001_SM_1000_NS8cuda_cub4core6detail5shmemE+48];
	setp.lt.f32 	%p151, %f206, %f76;
	mov.f32 	%f207, %f206;
	mov.u64 	%rd265, %rd264;
	@%p151 bra 	$L__BB5_92;
	setp.lt.f32 	%p152, %f76, %f206;
	mov.f32 	%f207, %f76;
	mov.u64 	%rd265, %rd84;
	@%p152 bra 	$L__BB5_92;
	setp.lt.s64 	%p153, %rd264, %rd84;
	selp.f32 	%f207, %f206, %f76, %p153;
	min.s64 	%rd265, %rd264, %rd84;
$L__BB5_92:
	setp.lt.s32 	%p154, %r36, 97;
	mov.f32 	%f208, %f207;
	mov.u64 	%rd266, %rd265;
	@%p154 bra 	$L__BB5_96;
	ld.shared.f32 	%f79, [_ZN6thrust24THRUST_300001_SM_1000_NS8cuda_cub4core6detail5shmemE+56];
	ld.shared.u64 	%rd87, [_ZN6thrust24THRUST_300001_SM_1000_NS8cuda_cub4core6detail5shmemE+64];
	setp.lt.f32 	%p155, %f207, %f79;
	mov.f32 	%f208, %f207;
	mov.u64 	%rd266, %rd265;
	@%p155 bra 	$L__BB5_96;
	setp.lt.f32 	%p156, %f79, %f207;
	mov.f32 	%f208, %f79;
	mov.u64 	%rd266, %rd87;
	@%p156 bra 	$L__BB5_96;
	setp.lt.s64 	%p157, %rd265, %rd87;
	selp.f32 	%f208, %f207, %f79, %p157;
	min.s64 	%rd266, %rd265, %rd87;
$L__BB5_96:
	setp.lt.s32 	%p158, %r36, 129;
	mov.f32 	%f209, %f208;
	mov.u64 	%rd267, %rd266;
	@%p158 bra 	$L__BB5_100;
	ld.shared.f32 	%f82, [_ZN6thrust24THRUST_300001_SM_1000_NS8cuda_cub4core6detail5shmemE+72];
	ld.shared.u64 	%rd90, [_ZN6thrust24THRUST_300001_SM_1000_NS8cuda_cub4core6detail5shmemE+80];
	setp.lt.f32 	%p159, %f208, %f82;
	mov.f32 	%f209, %f208;
	mov.u64 	%rd267, %rd266;
	@%p159 bra 	$L__BB5_100;
	setp.lt.f32 	%p160, %f82, %f208;
	mov.f32 	%f209, %f82;
	mov.u64 	%rd267, %rd90;
	@%p160 bra 	$L__BB5_100;
	setp.lt.s64 	%p161, %rd266, %rd90;
	selp.f32 	%f209, %f208, %f82, %p161;
	min.s64 	%rd267, %rd266, %rd90;
$L__BB5_100:
	setp.lt.s32 	%p162, %r36, 161;
	mov.f32 	%f210, %f209;
	mov.u64 	%rd268, %rd267;
	@%p162 bra 	$L__BB5_104;
	ld.shared.f32 	%f85, [_ZN6thrust24THRUST_300001_SM_1000_NS8cuda_cub4core6detail5shmemE+88];
	ld.shared.u64 	%rd93, [_ZN6thrust24THRUST_300001_SM_1000_NS8cuda_cub4core6detail5shmemE+96];
	setp.lt.f32 	%p163, %f209, %f85;
	mov.f32 	%f210, %f209;
	mov.u64 	%rd268, %rd267;
	@%p163 bra 	$L__BB5_104;
	setp.lt.f32 	%p164, %f85, %f209;
	mov.f32 	%f210, %f85;
	mov.u64 	%rd268, %rd93;
	@%p164 bra 	$L__BB5_104;
	setp.lt.s64 	%p165, %rd267, %rd93;
	selp.f32 	%f210, %f209, %f85, %p165;
	min.s64 	%rd268, %rd267, %rd93;
$L__BB5_104:
	setp.lt.s32 	%p166, %r36, 193;
	mov.f32 	%f211, %f210;
	mov.u64 	%rd269, %rd268;
	@%p166 bra 	$L__BB5_108;
	ld.shared.f32 	%f88, [_ZN6thrust24THRUST_300001_SM_1000_NS8cuda_cub4core6detail5shmemE+104];
	ld.shared.u64 	%rd96, [_ZN6thrust24THRUST_300001_SM_1000_NS8cuda_cub4core6detail5shmemE+112];
	setp.lt.f32 	%p167, %f210, %f88;
	mov.f32 	%f211, %f210;
	mov.u64 	%rd269, %rd268;
	@%p167 bra 	$L__BB5_108;
	setp.lt.f32 	%p168, %f88, %f210;
	mov.f32 	%f211, %f88;
	mov.u64 	%rd269, %rd96;
	@%p168 bra 	$L__BB5_108;
	setp.lt.s64 	%p169, %rd268, %rd96;
	selp.f32 	%f211, %f210, %f88, %p169;
	min.s64 	%rd269, %rd268, %rd96;
$L__BB5_108:
	setp.lt.s32 	%p170, %r36, 225;
	mov.f32 	%f242, %f211;
	mov.u64 	%rd305, %rd269;
	@%p170 bra 	$L__BB5_198;
	ld.shared.f32 	%f91, [_ZN6thrust24THRUST_300001_SM_1000_NS8cuda_cub4core6detail5shmemE+120];
	ld.shared.u64 	%rd99, [_ZN6thrust24THRUST_300001_SM_1000_NS8cuda_cub4core6detail5shmemE+128];
	setp.lt.f32 	%p171, %f211, %f91;
	mov.f32 	%f242, %f211;
	mov.u64 	%rd305, %rd269;
	@%p171 bra 	$L__BB5_198;
	setp.lt.f32 	%p172, %f91, %f211;
	mov.f32 	%f242, %f91;
	mov.u64 	%rd305, %rd99;
	@%p172 bra 	$L__BB5_198;
	setp.lt.s64 	%p173, %rd269, %rd99;
	selp.f32 	%f242, %f211, %f91, %p173;
	min.s64 	%rd305, %rd269, %rd99;
	bra.uni 	$L__BB5_198;
$L__BB5_112:
	mov.u32 	%r17, %tid.x;
	cvt.u64.u32 	%rd101, %r17;
	mul.wide.u32 	%rd200, %r17, 4;
	add.s64 	%rd102, %rd1, %rd200;
	ld.global.f32 	%f172, [%rd102];
	add.s32 	%r37, %r17, 256;
	cvt.u64.u32 	%rd201, %r37;
	ld.global.f32 	%f173, [%rd102+1024];
	add.s32 	%r38, %r17, 512;
	cvt.u64.u32 	%rd202, %r38;
	ld.global.f32 	%f174, [%rd102+2048];
	ld.global.f32 	%f93, [%rd102+3072];
	or.b32  	%r39, %r17, 1024;
	cvt.u64.u32 	%rd103, %r39;
	add.s64 	%rd104, %rd198, %rd103;
	ld.global.f32 	%f94, [%rd102+4096];
	setp.lt.f32 	%p3, %f173, %f172;
	selp.f32 	%f175, %f173, %f172, %p3;
	selp.b64 	%rd203, %rd201, %rd101, %p3;
	setp.lt.f32 	%p4, %f174, %f175;
	selp.f32 	%f95, %f174, %f175, %p4;
	selp.b64 	%rd105, %rd202, %rd203, %p4;
	setp.lt.f32 	%p5, %f95, %f93;
	mov.f32 	%f212, %f95;
	mov.u64 	%rd270, %rd105;
	@%p5 bra 	$L__BB5_115;
	add.s32 	%r40, %r17, 768;
	cvt.u64.u32 	%rd270, %r40;
	setp.lt.f32 	%p6, %f93, %f95;
	mov.f32 	%f212, %f93;
	@%p6 bra 	$L__BB5_115;
	mov.f32 	%f212, %f95;
	mov.u64 	%rd270, %rd105;
$L__BB5_115:
	add.s64 	%rd108, %rd198, %rd270;
	setp.lt.f32 	%p7, %f212, %f94;
	mov.f32 	%f229, %f212;
	mov.u64 	%rd292, %rd108;
	@%p7 bra 	$L__BB5_118;
	setp.lt.f32 	%p8, %f94, %f212;
	mov.f32 	%f229, %f94;
	mov.u64 	%rd292, %rd104;
	@%p8 bra 	$L__BB5_118;
	setp.lt.s64 	%p9, %rd270, %rd103;
	selp.f32 	%f229, %f212, %f94, %p9;
	selp.b64 	%rd292, %rd108, %rd104, %p9;
$L__BB5_118:
	setp.lt.u32 	%p10, %r36, 2560;
	mov.b32 	%r394, 1280;
	@%p10 bra 	$L__BB5_136;
	mov.b32 	%r394, 1280;
$L__BB5_120:
	mov.u32 	%r18, %r394;
	cvt.u64.u32 	%rd204, %r18;
	add.s64 	%rd205, %rd101, %rd204;
	mul.wide.u32 	%rd206, %r18, 4;
	add.s64 	%rd207, %rd102, %rd206;
	add.s64 	%rd112, %rd205, %rd198;
	ld.global.f32 	%f100, [%rd207];
	add.s64 	%rd113, %rd112, 256;
	ld.global.f32 	%f101, [%rd207+1024];
	add.s64 	%rd114, %rd112, 512;
	ld.global.f32 	%f102, [%rd207+2048];
	add.s64 	%rd115, %rd112, 768;
	ld.global.f32 	%f103, [%rd207+3072];
	add.s64 	%rd116, %rd112, 1024;
	ld.global.f32 	%f104, [%rd207+4096];
	setp.lt.f32 	%p11, %f229, %f100;
	mov.f32 	%f215, %f229;
	mov.u64 	%rd273, %rd292;
	@%p11 bra 	$L__BB5_123;
	setp.lt.f32 	%p12, %f100, %f229;
	mov.f32 	%f215, %f100;
	mov.u64 	%rd273, %rd112;
	@%p12 bra 	$L__BB5_123;
	setp.lt.s64 	%p13, %rd292, %rd112;
	selp.f32 	%f215, %f229, %f100, %p13;
	min.s64 	%rd273, %rd292, %rd112;
$L__BB5_123:
	setp.lt.f32 	%p14, %f215, %f101;
	mov.f32 	%f216, %f215;
	mov.u64 	%rd274, %rd273;
	@%p14 bra 	$L__BB5_126;
	setp.lt.f32 	%p15, %f101, %f215;
	mov.f32 	%f216, %f101;
	mov.u64 	%rd274, %rd113;
	@%p15 bra 	$L__BB5_126;
	setp.lt.s64 	%p16, %rd273, %rd113;
	selp.f32 	%f216, %f215, %f101, %p16;
	min.s64 	%rd274, %rd273, %rd113;
$L__BB5_126:
	setp.lt.f32 	%p17, %f216, %f102;
	mov.f32 	%f217, %f216;
	mov.u64 	%rd275, %rd274;
	@%p17 bra 	$L__BB5_129;
	setp.lt.f32 	%p18, %f102, %f216;
	mov.f32 	%f217, %f102;
	mov.u64 	%rd275, %rd114;
	@%p18 bra 	$L__BB5_129;
	setp.lt.s64 	%p19, %rd274, %rd114;
	selp.f32 	%f217, %f216, %f102, %p19;
	min.s64 	%rd275, %rd274, %rd114;
$L__BB5_129:
	setp.lt.f32 	%p20, %f217, %f103;
	mov.f32 	%f218, %f217;
	mov.u64 	%rd276, %rd275;
	@%p20 bra 	$L__BB5_132;
	setp.lt.f32 	%p21, %f103, %f217;
	mov.f32 	%f218, %f103;
	mov.u64 	%rd276, %rd115;
	@%p21 bra 	$L__BB5_132;
	setp.lt.s64 	%p22, %rd275, %rd115;
	selp.f32 	%f218, %f217, %f103, %p22;
	min.s64 	%rd276, %rd275, %rd115;
$L__BB5_132:
	setp.lt.f32 	%p23, %f218, %f104;
	mov.f32 	%f229, %f218;
	mov.u64 	%rd292, %rd276;
	@%p23 bra 	$L__BB5_135;
	setp.lt.f32 	%p24, %f104, %f218;
	mov.f32 	%f229, %f104;
	mov.u64 	%rd292, %rd116;
	@%p24 bra 	$L__BB5_135;
	setp.lt.s64 	%p25, %rd276, %rd116;
	selp.f32 	%f229, %f218, %f104, %p25;
	min.s64 	%rd292, %rd276, %rd116;
$L__BB5_135:
	add.s32 	%r394, %r18, 1280;
	add.s32 	%r43, %r18, 2560;
	setp.le.s32 	%p26, %r43, %r36;
	@%p26 bra 	$L__BB5_120;
$L__BB5_136:
	setp.le.s32 	%p27, %r36, %r394;
	@%p27 bra 	$L__BB5_159;
	sub.s32 	%r21, %r36, %r394;
	setp.ge.s32 	%p28, %r17, %r21;
	@%p28 bra 	$L__BB5_159;
	not.b32 	%r44, %r17;
	add.s32 	%r45, %r36, %r44;
	sub.s32 	%r22, %r45, %r394;
	and.b32  	%r46, %r22, 768;
	setp.eq.s32 	%p29, %r46, 768;
	mov.u32 	%r397, %r17;
	@%p29 bra 	$L__BB5_144;
	add.s32 	%r47, %r17, %r394;
	cvt.u64.u32 	%rd209, %r47;
	add.s64 	%rd280, %rd198, %rd209;
	mul.wide.u32 	%rd210, %r47, 4;
	add.s64 	%rd279, %rd1, %rd210;
	shr.u32 	%r48, %r22, 8;
	add.s32 	%r49, %r48, 1;
	and.b32  	%r50, %r49, 3;
	neg.s32 	%r395, %r50;
	mov.u32 	%r397, %r17;
$L__BB5_140:
	.pragma "nounroll";
	mov.u64 	%rd132, %rd292;
	mov.f32 	%f116, %f229;
	ld.global.f32 	%f117, [%rd279];
	setp.lt.f32 	%p30, %f116, %f117;
	@%p30 bra 	$L__BB5_143;
	setp.lt.f32 	%p31, %f117, %f116;
	mov.f32 	%f229, %f117;
	mov.u64 	%rd292, %rd280;
	@%p31 bra 	$L__BB5_143;
	setp.lt.s64 	%p32, %rd132, %rd280;
	selp.f32 	%f229, %f116, %f117, %p32;
	min.s64 	%rd292, %rd132, %rd280;
$L__BB5_143:
	add.s32 	%r397, %r397, 256;
	add.s64 	%rd280, %rd280, 256;
	add.s64 	%rd279, %rd279, 1024;
	add.s32 	%r395, %r395, 1;
	setp.ne.s32 	%p33, %r395, 0;
	@%p33 bra 	$L__BB5_140;
$L__BB5_144:
	setp.lt.u32 	%p34, %r22, 768;
	@%p34 bra 	$L__BB5_159;
	add.s32 	%r398, %r397, %r394;
	cvt.u64.u32 	%rd211, %r398;
	add.s64 	%rd287, %rd198, %rd211;
	cvt.u64.u32 	%rd212, %r397;
	cvt.u64.u32 	%rd213, %r394;
	add.s64 	%rd214, %rd212, %rd213;
	shl.b64 	%rd215, %rd214, 2;
	add.s64 	%rd216, %rd215, %rd1;
	add.s64 	%rd286, %rd216, 3072;
	mul.wide.u32 	%rd217, %r398, 4;
	add.s64 	%rd285, %rd1, %rd217;
	add.s32 	%r399, %r397, 512;
$L__BB5_146:
	mov.u32 	%r32, %r399;
	ld.global.f32 	%f123, [%rd285];
	setp.lt.f32 	%p35, %f229, %f123;
	mov.f32 	%f226, %f229;
	mov.u64 	%rd289, %rd292;
	@%p35 bra 	$L__BB5_149;
	setp.lt.f32 	%p36, %f123, %f229;
	mov.f32 	%f226, %f123;
	mov.u64 	%rd289, %rd287;
	@%p36 bra 	$L__BB5_149;
	setp.lt.s64 	%p37, %rd292, %rd287;
	selp.f32 	%f226, %f229, %f123, %p37;
	min.s64 	%rd289, %rd292, %rd287;
$L__BB5_149:
	add.s32 	%r51, %r398, 256;
	cvt.u64.u32 	%rd218, %r51;
	add.s64 	%rd148, %rd198, %rd218;
	ld.global.f32 	%f126, [%rd286+-2048];
	setp.lt.f32 	%p38, %f226, %f126;
	mov.f32 	%f227, %f226;
	mov.u64 	%rd290, %rd289;
	@%p38 bra 	$L__BB5_152;
	setp.lt.f32 	%p39, %f126, %f226;
	mov.f32 	%f227, %f126;
	mov.u64 	%rd290, %rd148;
	@%p39 bra 	$L__BB5_152;
	setp.lt.s64 	%p40, %rd289, %rd148;
	selp.f32 	%f227, %f226, %f126, %p40;
	min.s64 	%rd290, %rd289, %rd148;
$L__BB5_152:
	add.s32 	%r52, %r398, 512;
	cvt.u64.u32 	%rd219, %r52;
	add.s64 	%rd151, %rd198, %rd219;
	ld.global.f32 	%f129, [%rd286+-1024];
	setp.lt.f32 	%p41, %f227, %f129;
	mov.f32 	%f228, %f227;
	mov.u64 	%rd291, %rd290;
	@%p41 bra 	$L__BB5_155;
	setp.lt.f32 	%p42, %f129, %f227;
	mov.f32 	%f228, %f129;
	mov.u64 	%rd291, %rd151;
	@%p42 bra 	$L__BB5_155;
	setp.lt.s64 	%p43, %rd290, %rd151;
	selp.f32 	%f228, %f227, %f129, %p43;
	min.s64 	%rd291, %rd290, %rd151;
$L__BB5_155:
	add.s32 	%r53, %r398, 768;
	cvt.u64.u32 	%rd220, %r53;
	add.s64 	%rd154, %rd198, %rd220;
	ld.global.f32 	%f132, [%rd286];
	setp.lt.f32 	%p44, %f228, %f132;
	mov.f32 	%f229, %f228;
	mov.u64 	%rd292, %rd291;
	@%p44 bra 	$L__BB5_158;
	setp.lt.f32 	%p45, %f132, %f228;
	mov.f32 	%f229, %f132;
	mov.u64 	%rd292, %rd154;
	@%p45 bra 	$L__BB5_158;
	setp.lt.s64 	%p46, %rd291, %rd154;
	selp.f32 	%f229, %f228, %f132, %p46;
	min.s64 	%rd292, %rd291, %rd154;
$L__BB5_158:
	add.s64 	%rd287, %rd287, 1024;
	add.s64 	%rd286, %rd286, 4096;
	add.s64 	%rd285, %rd285, 4096;
	add.s32 	%r399, %r32, 1024;
	add.s32 	%r54, %r32, 512;
	add.s32 	%r398, %r398, 1024;
	setp.lt.s32 	%p47, %r54, %r21;
	@%p47 bra 	$L__BB5_146;
$L__BB5_159:
	// begin inline asm
	mov.u32 %r55, %laneid;
	// end inline asm
	mov.b32 	%r57, %f229;
	mov.b32 	%r73, 1;
	mov.b32 	%r74, 31;
	mov.b32 	%r75, -1;
	// begin inline asm
	shfl.sync.down.b32 %r56, %r57, %r73, %r74, %r75;
	// end inline asm
	mov.b32 	%f136, %r56;
	// begin inline asm
	shfl.sync.down.b32 %r61, %r62, %r73, %r74, %r75;
	// end inline asm
	mov.b64 	{%r67, %r72}, %rd292;
	// begin inline asm
	shfl.sync.down.b32 %r66, %r67, %r73, %r74, %r75;
	// end inline asm
	// begin inline asm
	shfl.sync.down.b32 %r71, %r72, %r73, %r74, %r75;
	// end inline asm
	mov.b64 	%rd161, {%r66, %r71};
	setp.gt.s32 	%p48, %r55, 30;
	setp.lt.f32 	%p49, %f229, %f136;
	or.pred  	%p50, %p48, %p49;
	mov.f32 	%f231, %f229;
	mov.u64 	%rd294, %rd292;
	@%p50 bra 	$L__BB5_162;
	setp.gt.f32 	%p51, %f229, %f136;
	mov.f32 	%f231, %f136;
	mov.u64 	%rd294, %rd161;
	@%p51 bra 	$L__BB5_162;
	setp.lt.s64 	%p52, %rd292, %rd161;
	selp.f32 	%f231, %f229, %f136, %p52;
	min.s64 	%rd294, %rd292, %rd161;
$L__BB5_162:
	mov.b32 	%r77, %f231;
	mov.b32 	%r93, 2;
	mov.b32 	%r94, 31;
	mov.b32 	%r95, -1;
	// begin inline asm
	shfl.sync.down.b32 %r76, %r77, %r93, %r94, %r95;
	// end inline asm
	mov.b32 	%f139, %r76;
	// begin inline asm
	shfl.sync.down.b32 %r81, %r82, %r93, %r94, %r95;
	// end inline asm
	mov.b64 	{%r87, %r92}, %rd294;
	// begin inline asm
	shfl.sync.down.b32 %r86, %r87, %r93, %r94, %r95;
	// end inline asm
	// begin inline asm
	shfl.sync.down.b32 %r91, %r92, %r93, %r94, %r95;
	// end inline asm
	mov.b64 	%rd164, {%r86, %r91};
	setp.gt.s32 	%p53, %r55, 29;
	setp.lt.f32 	%p54, %f231, %f139;
	or.pred  	%p55, %p53, %p54;
	mov.f32 	%f232, %f231;
	mov.u64 	%rd295, %rd294;
	@%p55 bra 	$L__BB5_165;
	setp.gt.f32 	%p56, %f231, %f139;
	mov.f32 	%f232, %f139;
	mov.u64 	%rd295, %rd164;
	@%p56 bra 	$L__BB5_165;
	setp.lt.s64 	%p57, %rd294, %rd164;
	selp.f32 	%f232, %f231, %f139, %p57;
	min.s64 	%rd295, %rd294, %rd164;
$L__BB5_165:
	mov.b32 	%r97, %f232;
	mov.b32 	%r113, 4;
	mov.b32 	%r114, 31;
	mov.b32 	%r115, -1;
	// begin inline asm
	shfl.sync.down.b32 %r96, %r97, %r113, %r114, %r115;
	// end inline asm
	mov.b32 	%f142, %r96;
	// begin inline asm
	shfl.sync.down.b32 %r101, %r102, %r113, %r114, %r115;
	// end inline asm
	mov.b64 	{%r107, %r112}, %rd295;
	// begin inline asm
	shfl.sync.down.b32 %r106, %r107, %r113, %r114, %r115;
	// end inline asm
	// begin inline asm
	shfl.sync.down.b32 %r111, %r112, %r113, %r114, %r115;
	// end inline asm
	mov.b64 	%rd167, {%r106, %r111};
	setp.gt.s32 	%p58, %r55, 27;
	setp.lt.f32 	%p59, %f232, %f142;
	or.pred  	%p60, %p58, %p59;
	mov.f32 	%f233, %f232;
	mov.u64 	%rd296, %rd295;
	@%p60 bra 	$L__BB5_168;
	setp.gt.f32 	%p61, %f232, %f142;
	mov.f32 	%f233, %f142;
	mov.u64 	%rd296, %rd167;
	@%p61 bra 	$L__BB5_168;
	setp.lt.s64 	%p62, %rd295, %rd167;
	selp.f32 	%f233, %f232, %f142, %p62;
	min.s64 	%rd296, %rd295, %rd167;
$L__BB5_168:
	mov.b32 	%r117, %f233;
	mov.b32 	%r133, 8;
	mov.b32 	%r134, 31;
	mov.b32 	%r135, -1;
	// begin inline asm
	shfl.sync.down.b32 %r116, %r117, %r133, %r134, %r135;
	// end inline asm
	mov.b32 	%f145, %r116;
	// begin inline asm
	shfl.sync.down.b32 %r121, %r122, %r133, %r134, %r135;
	// end inline asm
	mov.b64 	{%r127, %r132}, %rd296;
	// begin inline asm
	shfl.sync.down.b32 %r126, %r127, %r133, %r134, %r135;
	// end inline asm
	// begin inline asm
	shfl.sync.down.b32 %r131, %r132, %r133, %r134, %r135;
	// end inline asm
	mov.b64 	%rd170, {%r126, %r131};
	setp.gt.s32 	%p63, %r55, 23;
	setp.lt.f32 	%p64, %f233, %f145;
	or.pred  	%p65, %p63, %p64;
	mov.f32 	%f234, %f233;
	mov.u64 	%rd297, %rd296;
	@%p65 bra 	$L__BB5_171;
	setp.gt.f32 	%p66, %f233, %f145;
	mov.f32 	%f234, %f145;
	mov.u64 	%rd297, %rd170;
	@%p66 bra 	$L__BB5_171;
	setp.lt.s64 	%p67, %rd296, %rd170;
	selp.f32 	%f234, %f233, %f145, %p67;
	min.s64 	%rd297, %rd296, %rd170;
$L__BB5_171:
	mov.b32 	%r137, %f234;
	mov.b32 	%r153, 16;
	mov.b32 	%r154, 31;
	mov.b32 	%r155, -1;
	// begin inline asm
	shfl.sync.down.b32 %r136, %r137, %r153, %r154, %r155;
	// end inline asm
	mov.b32 	%f148, %r136;
	// begin inline asm
	shfl.sync.down.b32 %r141, %r142, %r153, %r154, %r155;
	// end inline asm
	mov.b64 	{%r147, %r152}, %rd297;
	// begin inline asm
	shfl.sync.down.b32 %r146, %r147, %r153, %r154, %r155;
	// end inline asm
	// begin inline asm
	shfl.sync.down.b32 %r151, %r152, %r153, %r154, %r155;
	// end inline asm
	mov.b64 	%rd173, {%r146, %r151};
	setp.gt.s32 	%p68, %r55, 15;
	setp.lt.f32 	%p69, %f234, %f148;
	or.pred  	%p70, %p68, %p69;
	mov.f32 	%f242, %f234;
	mov.u64 	%rd305, %rd297;
	@%p70 bra 	$L__BB5_174;
	setp.gt.f32 	%p71, %f234, %f148;
	mov.f32 	%f242, %f148;
	mov.u64 	%rd305, %rd173;
	@%p71 bra 	$L__BB5_174;
	setp.lt.s64 	%p72, %rd297, %rd173;
	selp.f32 	%f242, %f234, %f148, %p72;
	min.s64 	%rd305, %rd297, %rd173;
$L__BB5_174:
	setp.ne.s32 	%p73, %r55, 0;
	@%p73 bra 	$L__BB5_176;
	shr.u32 	%r156, %r17, 1;
	and.b32  	%r157, %r156, 496;
	mov.u32 	%r158, _ZN6thrust24THRUST_300001_SM_1000_NS8cuda_cub4core6detail5shmemE;
	add.s32 	%r159, %r158, %r157;
	st.shared.f32 	[%r159+8], %f242;
	st.shared.u64 	[%r159+16], %rd305;
$L__BB5_176:
	bar.sync 	0;
	setp.ne.s32 	%p74, %r17, 0;
	@%p74 bra 	$L__BB5_198;
	ld.shared.f32 	%f151, [_ZN6thrust24THRUST_300001_SM_1000_NS8cuda_cub4core6detail5shmemE+24];
	ld.shared.u64 	%rd176, [_ZN6thrust24THRUST_300001_SM_1000_NS8cuda_cub4core6detail5shmemE+32];
	setp.lt.f32 	%p75, %f242, %f151;
	mov.f32 	%f236, %f242;
	mov.u64 	%rd299, %rd305;
	@%p75 bra 	$L__BB5_180;
	setp.lt.f32 	%p76, %f151, %f242;
	mov.f32 	%f236, %f151;
	mov.u64 	%rd299, %rd176;
	@%p76 bra 	$L__BB5_180;
	setp.lt.s64 	%p77, %rd305, %rd176;
	selp.f32 	%f236, %f242, %f151, %p77;
	min.s64 	%rd299, %rd305, %rd176;
$L__BB5_180:
	ld.shared.f32 	%f154, [_ZN6thrust24THRUST_300001_SM_1000_NS8cuda_cub4core6detail5shmemE+40];
	ld.shared.u64 	%rd179, [_ZN6thrust24THRUST_300001_SM_1000_NS8cuda_cub4core6detail5shmemE+48];
	setp.lt.f32 	%p78, %f236, %f154;
	mov.f32 	%f237, %f236;
	mov.u64 	%rd300, %rd299;
	@%p78 bra 	$L__BB5_183;
	setp.lt.f32 	%p79, %f154, %f236;
	mov.f32 	%f237, %f154;
	mov.u64 	%rd300, %rd179;
	@%p79 bra 	$L__BB5_183;
	setp.lt.s64 	%p80, %rd299, %rd179;
	selp.f32 	%f237, %f236, %f154, %p80;
	min.s64 	%rd300, %rd299, %rd179;
$L__BB5_183:
	ld.shared.f32 	%f157, [_ZN6thrust24THRUST_300001_SM_1000_NS8cuda_cub4core6detail5shmemE+56];
	ld.shared.u64 	%rd182, [_ZN6thrust24THRUST_300001_SM_1000_NS8cuda_cub4core6detail5shmemE+64];
	setp.lt.f32 	%p81, %f237, %f157;
	mov.f32 	%f238, %f237;
	mov.u64 	%rd301, %rd300;
	@%p81 bra 	$L__BB5_186;
	setp.lt.f32 	%p82, %f157, %f237;
	mov.f32 	%f238, %f157;
	mov.u64 	%rd301, %rd182;
	@%p82 bra 	$L__BB5_186;
	setp.lt.s64 	%p83, %rd300, %rd182;
	selp.f32 	%f238, %f237, %f157, %p83;
	min.s64 	%rd301, %rd300, %rd182;
$L__BB5_186:
	ld.shared.f32 	%f160, [_ZN6thrust24THRUST_300001_SM_1000_NS8cuda_cub4core6detail5shmemE+72];
	ld.shared.u64 	%rd185, [_ZN6thrust24THRUST_300001_SM_1000_NS8cuda_cub4core6detail5shmemE+80];
	setp.lt.f32 	%p84, %f238, %f160;
	mov.f32 	%f239, %f238;
	mov.u64 	%rd302, %rd301;
	@%p84 bra 	$L__BB5_189;
	setp.lt.f32 	%p85, %f160, %f238;
	mov.f32 	%f239, %f160;
	mov.u64 	%rd302, %rd185;
	@%p85 bra 	$L__BB5_189;
	setp.lt.s64 	%p86, %rd301, %rd185;
	selp.f32 	%f239, %f238, %f160, %p86;
	min.s64 	%rd302, %rd301, %rd185;
$L__BB5_189:
	ld.shared.f32 	%f163, [_ZN6thrust24THRUST_300001_SM_1000_NS8cuda_cub4core6detail5shmemE+88];
	ld.shared.u64 	%rd188, [_ZN6thrust24THRUST_300001_SM_1000_NS8cuda_cub4core6detail5shmemE+96];
	setp.lt.f32 	%p87, %f239, %f163;
	mov.f32 	%f240, %f239;
	mov.u64 	%rd303, %rd302;
	@%p87 bra 	$L__BB5_192;
	setp.lt.f32 	%p88, %f163, %f239;
	mov.f32 	%f240, %f163;
	mov.u64 	%rd303, %rd188;
	@%p88 bra 	$L__BB5_192;
	setp.lt.s64 	%p89, %rd302, %rd188;
	selp.f32 	%f240, %f239, %f163, %p89;
	min.s64 	%rd303, %rd302, %rd188;
$L__BB5_192:
	ld.shared.f32 	%f166, [_ZN6thrust24THRUST_300001_SM_1000_NS8cuda_cub4core6detail5shmemE+104];
	ld.shared.u64 	%rd191, [_ZN6thrust24THRUST_300001_SM_1000_NS8cuda_cub4core6detail5shmemE+112];
	setp.lt.f32 	%p90, %f240, %f166;
	mov.f32 	%f241, %f240;
	mov.u64 	%rd304, %rd303;
	@%p90 bra 	$L__BB5_195;
	setp.lt.f32 	%p91, %f166, %f240;
	mov.f32 	%f241, %f166;
	mov.u64 	%rd304, %rd191;
	@%p91 bra 	$L__BB5_195;
	setp.lt.s64 	%p92, %rd303, %rd191;
	selp.f32 	%f241, %f240, %f166, %p92;
	min.s64 	%rd304, %rd303, %rd191;
$L__BB5_195:
	ld.shared.f32 	%f169, [_ZN6thrust24THRUST_300001_SM_1000_NS8cuda_cub4core6detail5shmemE+120];
	ld.shared.u64 	%rd194, [_ZN6thrust24THRUST_300001_SM_1000_NS8cuda_cub4core6detail5shmemE+128];
	setp.lt.f32 	%p93, %f241, %f169;
	mov.f32 	%f242, %f241;
	mov.u64 	%rd305, %rd304;
	@%p93 bra 	$L__BB5_198;
	setp.lt.f32 	%p94, %f169, %f241;
	mov.f32 	%f242, %f169;
	mov.u64 	%rd305, %rd194;
	@%p94 bra 	$L__BB5_198;
	setp.lt.s64 	%p95, %rd304, %rd194;
	selp.f32 	%f242, %f241, %f169, %p95;
	min.s64 	%rd305, %rd304, %rd194;
$L__BB5_198:
	mov.u32 	%r387, %tid.x;
	setp.ne.s32 	%p222, %r387, 0;
	@%p222 bra 	$L__BB5_200;
	ld.param.u64 	%rd234, [_ZN6thrust24THRUST_300001_SM_1000_NS8cuda_cub4core6detail13_kernel_agentINS1_8__reduce11ReduceAgentINS0_12zip_iteratorIN4cuda3std3__45tupleIJNS0_10device_ptrIfEENS0_17counting_iteratorIlNS0_11use_defaultESF_SF_EEEEEEEPNSB_IJflEEESJ_iNS1_9__extrema9arg_min_fIflNSA_4lessIfEEEEEEJSI_SK_iSP_EEEvDpT0__param_1];
	cvta.to.global.u64 	%rd233, %rd234;
	st.global.f32 	[%rd233], %f242;
	st.global.u64 	[%rd233+8], %rd305;
$L__BB5_200:
	ret;

}
	// .globl	_ZN6thrust24THRUST_300001_SM_1000_NS8cuda_cub4core6detail13_kernel_agentINS1_8__reduce11ReduceAgentINS0_12zip_iteratorIN4cuda3std3__45tupleIJNS0_10device_ptrIfEENS0_17counting_iteratorIlNS0_11use_defaultESF_SF_EEEEEEEPNSB_IJflEEESJ_iNS1_9__extrema9arg_min_fIflNSA_4lessIfEEEEEEJSI_SK_iN3cub18CUB_300001_SM_100013GridEvenShareIiEENSS_9GridQueueIjEESP_EEEvDpT0_
.visible .entry _ZN6thrust24THRUST_300001_SM_1000_NS8cuda_cub4core6detail13_kernel_agentINS1_8__reduce11ReduceAgentINS0_12zip_iteratorIN4cuda3std3__45tupleIJNS0_10device_ptrIfEENS0_17counting_iteratorIlNS0_11use_defaultESF_SF_EEEEEEEPNSB_IJflEEESJ_iNS1_9__extrema9arg_min_fIflNSA_4lessIfEEEEEEJSI_SK_iN3cub18CUB_300001_SM_100013GridEvenShareIiEENSS_9GridQueueIjEESP_EEEvDpT0_(
	.param .align 8 .b8 _ZN6thrust24THRUST_300001_SM_1000_NS8cuda_cub4core6detail13_kernel_agentINS1_8__reduce11ReduceAgentINS0_12zip_iteratorIN4cuda3std3__45tupleIJNS0_10device_ptrIfEENS0_17counting_iteratorIlNS0_11use_defaultESF_SF_EEEEEEEPNSB_IJflEEESJ_iNS1_9__extrema9arg_min_fIflNSA_4lessIfEEEEEEJSI_SK_iN3cub18CUB_300001_SM_100013GridEvenShareIiEENSS_9GridQueueIjEESP_EEEvDpT0__param_0[16],
	.param .u64 .ptr .align 1 _ZN6thrust24THRUST_300001_SM_1000_NS8cuda_cub4core6detail13_kernel_agentINS1_8__reduce11ReduceAgentINS0_12zip_iteratorIN4cuda3std3__45tupleIJNS0_10device_ptrIfEENS0_17counting_iteratorIlNS0_11use_defaultESF_SF_EEEEEEEPNSB_IJflEEESJ_iNS1_9__extrema9arg_min_fIflNSA_4lessIfEEEEEEJSI_SK_iN3cub18CUB_300001_SM_100013GridEvenShareIiEENSS_9GridQueueIjEESP_EEEvDpT0__param_1,
	.param .u32 _ZN6thrust24THRUST_300001_SM_1000_NS8cuda_cub4core6detail13_kernel_agentINS1_8__reduce11ReduceAgentINS0_12zip_iteratorIN4cuda3std3__45tupleIJNS0_10device_ptrIfEENS0_17counting_iteratorIlNS0_11use_defaultESF_SF_EEEEEEEPNSB_IJflEEESJ_iNS1_9__extrema9arg_min_fIflNSA_4lessIfEEEEEEJSI_SK_iN3cub18CUB_300001_SM_100013GridEvenShareIiEENSS_9GridQueueIjEESP_EEEvDpT0__param_2,
	.param .align 4 .b8 _ZN6thrust24THRUST_300001_SM_1000_NS8cuda_cub4core6detail13_kernel_agentINS1_8__reduce11ReduceAgentINS0_12zip_iteratorIN4cuda3std3__45tupleIJNS0_10device_ptrIfEENS0_17counting_iteratorIlNS0_11use_defaultESF_SF_EEEEEEEPNSB_IJflEEESJ_iNS1_9__extrema9arg_min_fIflNSA_4lessIfEEEEEEJSI_SK_iN3cub18CUB_300001_SM_100013GridEvenShareIiEENSS_9GridQueueIjEESP_EEEvDpT0__param_3[40],
	.param .align 8 .b8 _ZN6thrust24THRUST_300001_SM_1000_NS8cuda_cub4core6detail13_kernel_agentINS1_8__reduce11ReduceAgentINS0_12zip_iteratorIN4cuda3std3__45tupleIJNS0_10device_ptrIfEENS0_17counting_iteratorIlNS0_11use_defaultESF_SF_EEEEEEEPNSB_IJflEEESJ_iNS1_9__extrema9arg_min_fIflNSA_4lessIfEEEEEEJSI_SK_iN3cub18CUB_300001_SM_100013GridEvenShareIiEENSS_9GridQueueIjEESP_EEEvDpT0__param_4[8],
	.param .align 1 .b8 _ZN6thrust24THRUST_300001_SM_1000_NS8cuda_cub4core6detail13_kernel_agentINS1_8__reduce11ReduceAgentINS0_12zip_iteratorIN4cuda3std3__45tupleIJNS0_10device_ptrIfEENS0_17counting_iteratorIlNS0_11use_defaultESF_SF_EEEEEEEPNSB_IJflEEESJ_iNS1_9__extrema9arg_min_fIflNSA_4lessIfEEEEEEJSI_SK_iN3cub18CUB_300001_SM_100013GridEvenShareIiEENSS_9GridQueueIjEESP_EEEvDpT0__param_5[1]
)
.maxntid 256
{
	.reg .pred 	%p<225>;
	.reg .b32 	%r<437>;
	.reg .b32 	%f<243>;
	.reg .b64 	%rd<287>;

	ld.param.u64 	%rd3, [_ZN6thrust24THRUST_300001_SM_1000_NS8cuda_cub4core6detail13_kernel_agentINS1_8__reduce11ReduceAgentINS0_12zip_iteratorIN4cuda3std3__45tupleIJNS0_10device_ptrIfEENS0_17counting_iteratorIlNS0_11use_defaultESF_SF_EEEEEEEPNSB_IJflEEESJ_iNS1_9__extrema9arg_min_fIflNSA_4lessIfEEEEEEJSI_SK_iN3cub18CUB_300001_SM_100013GridEvenShareIiEENSS_9GridQueueIjEESP_EEEvDpT0__param_0+8];
	ld.param.u64 	%rd184, [_ZN6thrust24THRUST_300001_SM_1000_NS8cuda_cub4core6detail13_kernel_agentINS1_8__reduce11ReduceAgentINS0_12zip_iteratorIN4cuda3std3__45tupleIJNS0_10device_ptrIfEENS0_17counting_iteratorIlNS0_11use_defaultESF_SF_EEEEEEEPNSB_IJflEEESJ_iNS1_9__extrema9arg_min_fIflNSA_4lessIfEEEEEEJSI_SK_iN3cub18CUB_300001_SM_100013GridEvenShareIiEENSS_9GridQueueIjEESP_EEEvDpT0__param_0];
	ld.param.u64 	%rd185, [_ZN6thrust24THRUST_300001_SM_1000_NS8cuda_cub4core6detail13_kernel_agentINS1_8__reduce11ReduceAgentINS0_12zip_iteratorIN4cuda3std3__45tupleIJNS0_10device_ptrIfEENS0_17counting_iteratorIlNS0_11use_defaultESF_SF_EEEEEEEPNSB_IJflEEESJ_iNS1_9__extrema9arg_min_fIflNSA_4lessIfEEEEEEJSI_SK_iN3cub18CUB_300001_SM_100013GridEvenShareIiEENSS_9GridQueueIjEESP_EEEvDpT0__param_4];
	ld.param.u32 	%r66, [_ZN6thrust24THRUST_300001_SM_1000_NS8cuda_cub4core6detail13_kernel_agentINS1_8__reduce11ReduceAgentINS0_12zip_iteratorIN4cuda3std3__45tupleIJNS0_10device_ptrIfEENS0_17counting_iteratorIlNS0_11use_defaultESF_SF_EEEEEEEPNSB_IJflEEESJ_iNS1_9__extrema9arg_min_fIflNSA_4lessIfEEEEEEJSI_SK_iN3cub18CUB_300001_SM_100013GridEvenShareIiEENSS_9GridQueueIjEESP_EEEvDpT0__param_2];
	cvta.to.global.u64 	%rd1, %rd185;
	cvta.to.global.u64 	%rd2, %rd184;
	mov.u32 	%r1, %ctaid.x;
	mul.lo.s32 	%r2, %r1, 1280;
	mov.u32 	%r67, %nctaid.x;
	mul.lo.s32 	%r3, %r67, 1280;
	add.s32 	%r68, %r2, 1280;
	setp.le.s32 	%p1, %r68, %r66;
	@%p1 bra 	$L__BB6_111;
	sub.s32 	%r4, %r66, %r2;
	mov.u32 	%r5, %tid.x;
	setp.ge.s32 	%p98, %r5, %r4;
	mov.f32 	%f188, 0f00000000;
	mov.b64 	%rd232, 0;
	mov.u32 	%r420, %r5;
	@%p98 bra 	$L__BB6_3;
	add.s32 	%r190, %r2, %r5;
	cvt.s64.s32 	%rd207, %r190;
	mul.wide.s32 	%rd208, %r190, 4;
	add.s64 	%rd209, %rd2, %rd208;
	add.s64 	%rd232, %rd3, %rd207;
	ld.global.f32 	%f188, [%rd209];
	add.s32 	%r420, %r5, 256;
$L__BB6_3:
	setp.ge.s32 	%p99, %r420, %r4;
	@%p99 bra 	$L__BB6_25;
	not.b32 	%r191, %r420;
	add.s32 	%r192, %r66, %r191;
	sub.s32 	%r8, %r192, %r2;
	and.b32  	%r193, %r8, 768;
	setp.eq.s32 	%p100, %r193, 768;
	@%p100 bra 	$L__BB6_10;
	add.s32 	%r418, %r420, %r2;
	shr.u32 	%r194, %r8, 8;
	add.s32 	%r195, %r194, 1;
	and.b32  	%r196, %r195, 3;
	neg.s32 	%r417, %r196;
$L__BB6_6:
	.pragma "nounroll";
	mov.u64 	%rd6, %rd232;
	mov.f32 	%f3, %f188;
	cvt.s64.s32 	%rd211, %r418;
	add.s64 	%rd7, %rd3, %rd211;
	mul.wide.s32 	%rd212, %r418, 4;
	add.s64 	%rd213, %rd2, %rd212;
	ld.global.f32 	%f4, [%rd213];
	setp.lt.f32 	%p101, %f3, %f4;
	@%p101 bra 	$L__BB6_9;
	setp.lt.f32 	%p102, %f4, %f3;
	mov.u64 	%rd232, %rd7;
	mov.f32 	%f188, %f4;
	@%p102 bra 	$L__BB6_9;
	setp.lt.s64 	%p103, %rd6, %rd7;
	min.s64 	%rd232, %rd6, %rd7;
	selp.f32 	%f188, %f3, %f4, %p103;
$L__BB6_9:
	add.s32 	%r420, %r420, 256;
	add.s32 	%r418, %r418, 256;
	add.s32 	%r417, %r417, 1;
	setp.ne.s32 	%p104, %r417, 0;
	@%p104 bra 	$L__BB6_6;
$L__BB6_10:
	setp.lt.u32 	%p105, %r8, 768;
	@%p105 bra 	$L__BB6_25;
	add.s32 	%r421, %r420, %r2;
	add.s32 	%r424, %r421, 256;
	add.s32 	%r423, %r421, 512;
	add.s32 	%r422, %r421, 768;
	add.s64 	%rd12, %rd2, 2048;
$L__BB6_12:
	cvt.s64.s32 	%rd214, %r424;
	add.s64 	%rd14, %rd3, %rd214;
	cvt.s64.s32 	%rd215, %r423;
	add.s64 	%rd15, %rd3, %rd215;
	cvt.s64.s32 	%rd216, %r422;
	add.s64 	%rd16, %rd3, %rd216;
	cvt.s64.s32 	%rd217, %r421;
	mul.wide.s32 	%rd218, %r421, 4;
	add.s64 	%rd17, %rd12, %rd218;
	add.s64 	%rd18, %rd3, %rd217;
	ld.global.f32 	%f10, [%rd17+-2048];
	setp.lt.f32 	%p106, %f188, %f10;
	mov.u64 	%rd229, %rd232;
	mov.f32 	%f185, %f188;
	@%p106 bra 	$L__BB6_15;
	setp.lt.f32 	%p107, %f10, %f188;
	mov.u64 	%rd229, %rd18;
	mov.f32 	%f185, %f10;
	@%p107 bra 	$L__BB6_15;
	setp.lt.s64 	%p108, %rd232, %rd18;
	min.s64 	%rd229, %rd232, %rd18;
	selp.f32 	%f185, %f188, %f10, %p108;
$L__BB6_15:
	ld.global.f32 	%f13, [%rd17+-1024];
	setp.lt.f32 	%p109, %f185, %f13;
	mov.u64 	%rd230, %rd229;
	mov.f32 	%f186, %f185;
	@%p109 bra 	$L__BB6_18;
	setp.lt.f32 	%p110, %f13, %f185;
	mov.u64 	%rd230, %rd14;
	mov.f32 	%f186, %f13;
	@%p110 bra 	$L__BB6_18;
	setp.lt.s64 	%p111, %rd229, %rd14;
	min.s64 	%rd230, %rd229, %rd14;
	selp.f32 	%f186, %f185, %f13, %p111;
$L__BB6_18:
	ld.global.f32 	%f16, [%rd17];
	setp.lt.f32 	%p112, %f186, %f16;
	mov.u64 	%rd231, %rd230;
	mov.f32 	%f187, %f186;
	@%p112 bra 	$L__BB6_21;
	setp.lt.f32 	%p113, %f16, %f186;
	mov.u64 	%rd231, %rd15;
	mov.f32 	%f187, %f16;
	@%p113 bra 	$L__BB6_21;
	setp.lt.s64 	%p114, %rd230, %rd15;
	min.s64 	%rd231, %rd230, %rd15;
	selp.f32 	%f187, %f186, %f16, %p114;
$L__BB6_21:
	ld.global.f32 	%f19, [%rd17+1024];
	setp.lt.f32 	%p115, %f187, %f19;
	mov.u64 	%rd232, %rd231;
	mov.f32 	%f188, %f187;
	@%p115 bra 	$L__BB6_24;
	setp.lt.f32 	%p116, %f19, %f187;
	mov.u64 	%rd232, %rd16;
	mov.f32 	%f188, %f19;
	@%p116 bra 	$L__BB6_24;
	setp.lt.s64 	%p117, %rd231, %rd16;
	min.s64 	%rd232, %rd231, %rd16;
	selp.f32 	%f188, %f187, %f19, %p117;
$L__BB6_24:
	add.s32 	%r420, %r420, 1024;
	add.s32 	%r424, %r424, 1024;
	add.s32 	%r423, %r423, 1024;
	add.s32 	%r422, %r422, 1024;
	add.s32 	%r421, %r421, 1024;
	setp.lt.s32 	%p118, %r420, %r4;
	@%p118 bra 	$L__BB6_12;
$L__BB6_25:
	setp.lt.s32 	%p119, %r4, 256;
	@%p119 bra 	$L__BB6_65;
	// begin inline asm
	mov.u32 %r310, %laneid;
	// end inline asm
	mov.b32 	%r312, %f188;
	mov.b32 	%r328, 1;
	mov.b32 	%r329, 31;
	mov.b32 	%r330, -1;
	// begin inline asm
	shfl.sync.down.b32 %r311, %r312, %r328, %r329, %r330;
	// end inline asm
	mov.b32 	%f23, %r311;
	// begin inline asm
	shfl.sync.down.b32 %r316, %r317, %r328, %r329, %r330;
	// end inline asm
	mov.b64 	{%r322, %r327}, %rd232;
	// begin inline asm
	shfl.sync.down.b32 %r321, %r322, %r328, %r329, %r330;
	// end inline asm
	// begin inline asm
	shfl.sync.down.b32 %r326, %r327, %r328, %r329, %r330;
	// end inline asm
	mov.b64 	%rd28, {%r321, %r326};
	setp.gt.s32 	%p176, %r310, 30;
	setp.lt.f32 	%p177, %f188, %f23;
	or.pred  	%p178, %p176, %p177;
	mov.u64 	%rd234, %rd232;
	mov.f32 	%f190, %f188;
	@%p178 bra 	$L__BB6_29;
	setp.gt.f32 	%p179, %f188, %f23;
	mov.u64 	%rd234, %rd28;
	mov.f32 	%f190, %f23;
	@%p179 bra 	$L__BB6_29;
	setp.lt.s64 	%p180, %rd232, %rd28;
	min.s64 	%rd234, %rd232, %rd28;
	selp.f32 	%f190, %f188, %f23, %p180;
$L__BB6_29:
	mov.b32 	%r332, %f190;
	mov.b32 	%r348, 2;
	mov.b32 	%r349, 31;
	mov.b32 	%r350, -1;
	// begin inline asm
	shfl.sync.down.b32 %r331, %r332, %r348, %r349, %r350;
	// end inline asm
	mov.b32 	%f26, %r331;
	// begin inline asm
	shfl.sync.down.b32 %r336, %r337, %r348, %r349, %r350;
	// end inline asm
	mov.b64 	{%r342, %r347}, %rd234;
	// begin inline asm
	shfl.sync.down.b32 %r341, %r342, %r348, %r349, %r350;
	// end inline asm
	// begin inline asm
	shfl.sync.down.b32 %r346, %r347, %r348, %r349, %r350;
	// end inline asm
	mov.b64 	%rd31, {%r341, %r346};
	setp.gt.s32 	%p181, %r310, 29;
	setp.lt.f32 	%p182, %f190, %f26;
	or.pred  	%p183, %p181, %p182;
	mov.u64 	%rd235, %rd234;
	mov.f32 	%f191, %f190;
	@%p183 bra 	$L__BB6_32;
	setp.gt.f32 	%p184, %f190, %f26;
	mov.u64 	%rd235, %rd31;
	mov.f32 	%f191, %f26;
	@%p184 bra 	$L__BB6_32;
	setp.lt.s64 	%p185, %rd234, %rd31;
	min.s64 	%rd235, %rd234, %rd31;
	selp.f32 	%f191, %f190, %f26, %p185;
$L__BB6_32:
	mov.b32 	%r352, %f191;
	mov.b32 	%r368, 4;
	mov.b32 	%r369, 31;
	mov.b32 	%r370, -1;
	// begin inline asm
	shfl.sync.down.b32 %r351, %r352, %r368, %r369, %r370;
	// end inline asm
	mov.b32 	%f29, %r351;
	// begin inline asm
	shfl.sync.down.b32 %r356, %r357, %r368, %r369, %r370;
	// end inline asm
	mov.b64 	{%r362, %r367}, %rd235;
	// begin inline asm
	shfl.sync.down.b32 %r361, %r362, %r368, %r369, %r370;
	// end inline asm
	// begin inline asm
	shfl.sync.down.b32 %r366, %r367, %r368, %r369, %r370;
	// end inline asm
	mov.b64 	%rd34, {%r361, %r366};
	setp.gt.s32 	%p186, %r310, 27;
	setp.lt.f32 	%p187, %f191, %f29;
	or.pred  	%p188, %p186, %p187;
	mov.u64 	%rd236, %rd235;
	mov.f32 	%f192, %f191;
	@%p188 bra 	$L__BB6_35;
	setp.gt.f32 	%p189, %f191, %f29;
	mov.u64 	%rd236, %rd34;
	mov.f32 	%f192, %f29;
	@%p189 bra 	$L__BB6_35;
	setp.lt.s64 	%p190, %rd235, %rd34;
	min.s64 	%rd236, %rd235, %rd34;
	selp.f32 	%f192, %f191, %f29, %p190;
$L__BB6_35:
	mov.b32 	%r372, %f192;
	mov.b32 	%r388, 8;
	mov.b32 	%r389, 31;
	mov.b32 	%r390, -1;
	// begin inline asm
	shfl.sync.down.b32 %r371, %r372, %r388, %r389, %r390;
	// end inline asm
	mov.b32 	%f32, %r371;
	// begin inline asm
	shfl.sync.down.b32 %r376, %r377, %r388, %r389, %r390;
	// end inline asm
	mov.b64 	{%r382, %r387}, %rd236;
	// begin inline asm
	shfl.sync.down.b32 %r381, %r382, %r388, %r389, %r390;
	// end inline asm
	// begin inline asm
	shfl.sync.down.b32 %r386, %r387, %r388, %r389, %r390;
	// end inline asm
	mov.b64 	%rd37, {%r381, %r386};
	setp.gt.s32 	%p191, %r310, 23;
	setp.lt.f32 	%p192, %f192, %f32;
	or.pred  	%p193, %p191, %p192;
	mov.u64 	%rd237, %rd236;
	mov.f32 	%f193, %f192;
	@%p193 bra 	$L__BB6_38;
	setp.gt.f32 	%p194, %f192, %f32;
	mov.u64 	%rd237, %rd37;
	mov.f32 	%f193, %f32;
	@%p194 bra 	$L__BB6_38;
	setp.lt.s64 	%p195, %rd236, %rd37;
	min.s64 	%rd237, %rd236, %rd37;
	selp.f32 	%f193, %f192, %f32, %p195;
$L__BB6_38:
	mov.b32 	%r392, %f193;
	mov.b32 	%r408, 16;
	mov.b32 	%r409, 31;
	mov.b32 	%r410, -1;
	// begin inline asm
	shfl.sync.down.b32 %r391, %r392, %r408, %r409, %r410;
	// end inline asm
	mov.b32 	%f35, %r391;
	// begin inline asm
	shfl.sync.down.b32 %r396, %r397, %r408, %r409, %r410;
	// end inline asm
	mov.b64 	{%r402, %r407}, %rd237;
	// begin inline asm
	shfl.sync.down.b32 %r401, %r402, %r408, %r409, %r410;
	// end inline asm
	// begin inline asm
	shfl.sync.down.b32 %r406, %r407, %r408, %r409, %r410;
	// end inline asm
	mov.b64 	%rd40, {%r401, %r406};
	setp.gt.s32 	%p196, %r310, 15;
	setp.lt.f32 	%p197, %f193, %f35;
	or.pred  	%p198, %p196, %p197;
	mov.u64 	%rd286, %rd237;
	mov.f32 	%f242, %f193;
	@%p198 bra 	$L__BB6_41;
	setp.gt.f32 	%p199, %f193, %f35;
	mov.u64 	%rd286, %rd40;
	mov.f32 	%f242, %f35;
	@%p199 bra 	$L__BB6_41;
	setp.lt.s64 	%p200, %rd237, %rd40;
	min.s64 	%rd286, %rd237, %rd40;
	selp.f32 	%f242, %f193, %f35, %p200;
$L__BB6_41:
	setp.ne.s32 	%p201, %r310, 0;
	@%p201 bra 	$L__BB6_43;
	shr.u32 	%r411, %r5, 1;
	and.b32  	%r412, %r411, 496;
	mov.u32 	%r413, _ZN6thrust24THRUST_300001_SM_1000_NS8cuda_cub4core6detail5shmemE;
	add.s32 	%r414, %r413, %r412;
	st.shared.f32 	[%r414+8], %f242;
	st.shared.u64 	[%r414+16], %rd286;
$L__BB6_43:
	bar.sync 	0;
	setp.ne.s32 	%p202, %r5, 0;
	@%p202 bra 	$L__BB6_201;
	ld.shared.f32 	%f38, [_ZN6thrust24THRUST_300001_SM_1000_NS8cuda_cub4core6detail5shmemE+24];
	ld.shared.u64 	%rd43, [_ZN6thrust24THRUST_300001_SM_1000_NS8cuda_cub4core6detail5shmemE+32];
	setp.lt.f32 	%p203, %f242, %f38;
	mov.u64 	%rd239, %rd286;
	mov.f32 	%f195, %f242;
	@%p203 bra 	$L__BB6_47;
	setp.lt.f32 	%p204, %f38, %f242;
	mov.u64 	%rd239, %rd43;
	mov.f32 	%f195, %f38;
	@%p204 bra 	$L__BB6_47;
	setp.lt.s64 	%p205, %rd286, %rd43;
	min.s64 	%rd239, %rd286, %rd43;
	selp.f32 	%f195, %f242, %f38, %p205;
$L__BB6_47:
	ld.shared.f32 	%f41, [_ZN6thrust24THRUST_300001_SM_1000_NS8cuda_cub4core6detail5shmemE+40];
	ld.shared.u64 	%rd46, [_ZN6thrust24THRUST_300001_SM_1000_NS8cuda_cub4core6detail5shmemE+48];
	setp.lt.f32 	%p206, %f195, %f41;
	mov.u64 	%rd240, %rd239;
	mov.f32 	%f196, %f195;
	@%p206 bra 	$L__BB6_50;
	setp.lt.f32 	%p207, %f41, %f195;
	mov.u64 	%rd240, %rd46;
	mov.f32 	%f196, %f41;
	@%p207 bra 	$L__BB6_50;
	setp.lt.s64 	%p208, %rd239, %rd46;
	min.s64 	%rd240, %rd239, %rd46;
	selp.f32 	%f196, %f195, %f41, %p208;
$L__BB6_50:
	ld.shared.f32 	%f44, [_ZN6thrust24THRUST_300001_SM_1000_NS8cuda_cub4core6detail5shmemE+56];
	ld.shared.u64 	%rd49, [_ZN6thrust24THRUST_300001_SM_1000_NS8cuda_cub4core6detail5shmemE+64];
	setp.lt.f32 	%p209, %f196, %f44;
	mov.u64 	%rd241, %rd240;
	mov.f32 	%f197, %f196;
	@%p209 bra 	$L__BB6_53;
	setp.lt.f32 	%p210, %f44, %f196;
	mov.u64 	%rd241, %rd49;
	mov.f32 	%f197, %f44;
	@%p210 bra 	$L__BB6_53;
	setp.lt.s64 	%p211, %rd240, %rd49;
	min.s64 	%rd241, %rd240, %rd49;
	selp.f32 	%f197, %f196, %f44, %p211;
$L__BB6_53:
	ld.shared.f32 	%f47, [_ZN6thrust24THRUST_300001_SM_1000_NS8cuda_cub4core6detail5shmemE+72];
	ld.shared.u64 	%rd52, [_ZN6thrust24THRUST_300001_SM_1000_NS8cuda_cub4core6detail5shmemE+80];
	setp.lt.f32 	%p212, %f197, %f47;
	mov.u64 	%rd242, %rd241;
	mov.f32 	%f198, %f197;
	@%p212 bra 	$L__BB6_56;
	setp.lt.f32 	%p213, %f47, %f197;
	mov.u64 	%rd242, %rd52;
	mov.f32 	%f198, %f47;
	@%p213 bra 	$L__BB6_56;
	setp.lt.s64 	%p214, %rd241, %rd52;
	min.s64 	%rd242, %rd241, %rd52;
	selp.f32 	%f198, %f197, %f47, %p214;
$L__BB6_56:
	ld.shared.f32 	%f50, [_ZN6thrust24THRUST_300001_SM_1000_NS8cuda_cub4core6detail5shmemE+88];
	ld.shared.u64 	%rd55, [_ZN6thrust24THRUST_300001_SM_1000_NS8cuda_cub4core6detail5shmemE+96];
	setp.lt.f32 	%p215, %f198, %f50;
	mov.f32 	%f199, %f198;
	mov.u64 	%rd243, %rd242;
	@%p215 bra 	$L__BB6_59;
	setp.lt.f32 	%p216, %f50, %f198;
	mov.f32 	%f199, %f50;
	mov.u64 	%rd243, %rd55;
	@%p216 bra 	$L__BB6_59;
	setp.lt.s64 	%p217, %rd242, %rd55;
	selp.f32 	%f199, %f198, %f50, %p217;
	min.s64 	%rd243, %rd242, %rd55;
$L__BB6_59:
	ld.shared.f32 	%f53, [_ZN6thrust24THRUST_300001_SM_1000_NS8cuda_cub4core6detail5shmemE+104];
	ld.shared.u64 	%rd58, [_ZN6thrust24THRUST_300001_SM_1000_NS8cuda_cub4core6detail5shmemE+112];
	setp.lt.f32 	%p218, %f199, %f53;
	mov.f32 	%f200, %f199;
	mov.u64 	%rd244, %rd243;
	@%p218 bra 	$L__BB6_62;
	setp.lt.f32 	%p219, %f53, %f199;
	mov.f32 	%f200, %f53;
	mov.u64 	%rd244, %rd58;
	@%p219 bra 	$L__BB6_62;
	setp.lt.s64 	%p220, %rd243, %rd58;
	selp.f32 	%f200, %f199, %f53, %p220;
	min.s64 	%rd244, %rd243, %rd58;
$L__BB6_62:
	ld.shared.f32 	%f56, [_ZN6thrust24THRUST_300001_SM_1000_NS8cuda_cub4core6detail5shmemE+120];
	ld.shared.u64 	%rd61, [_ZN6thrust24THRUST_300001_SM_1000_NS8cuda_cub4core6detail5shmemE+128];
	setp.lt.f32 	%p221, %f200, %f56;
	mov.f32 	%f242, %f200;
	mov.u64 	%rd286, %rd244;
	@%p221 bra 	$L__BB6_201;
	setp.lt.f32 	%p222, %f56, %f200;
	mov.f32 	%f242, %f56;
	mov.u64 	%rd286, %rd61;
	@%p222 bra 	$L__BB6_201;
	setp.lt.s64 	%p223, %rd244, %rd61;
	selp.f32 	%f242, %f200, %f56, %p223;
	min.s64 	%rd286, %rd244, %rd61;
	bra.uni 	$L__BB6_201;
$L__BB6_65:
	// begin inline asm
	mov.u32 %r197, %laneid;
	// end inline asm
	and.b32  	%r218, %r5, 992;
	add.s32 	%r219, %r218, 32;
	setp.gt.s32 	%p120, %r219, %r4;
	not.b32 	%r220, %r218;
	add.s32 	%r221, %r4, %r220;
	selp.b32 	%r216, %r221, 31, %p120;
	mov.b32 	%r199, %f188;
	mov.b32 	%r215, 1;
	mov.b32 	%r217, -1;
	// begin inline asm
	shfl.sync.down.b32 %r198, %r199, %r215, %r216, %r217;
	// end inline asm
	mov.b32 	%f58, %r198;
	// begin inline asm
	shfl.sync.down.b32 %r203, %r204, %r215, %r216, %r217;
	// end inline asm
	mov.b64 	{%r209, %r214}, %rd232;
	// begin inline asm
	shfl.sync.down.b32 %r208, %r209, %r215, %r216, %r217;
	// end inline asm
	// begin inline asm
	shfl.sync.down.b32 %r213, %r214, %r215, %r216, %r217;
	// end inline asm
	mov.b64 	%rd63, {%r208, %r213};
	setp.ge.s32 	%p121, %r197, %r216;
	setp.lt.f32 	%p122, %f188, %f58;
	or.pred  	%p123, %p121, %p122;
	mov.f32 	%f201, %f188;
	mov.u64 	%rd245, %rd232;
	@%p123 bra 	$L__BB6_68;
	setp.gt.f32 	%p124, %f188, %f58;
	mov.f32 	%f201, %f58;
	mov.u64 	%rd245, %rd63;
	@%p124 bra 	$L__BB6_68;
	setp.lt.s64 	%p125, %rd232, %rd63;
	selp.f32 	%f201, %f188, %f58, %p125;
	min.s64 	%rd245, %rd232, %rd63;
$L__BB6_68:
	mov.b32 	%r223, %f201;
	mov.b32 	%r239, 2;
	mov.b32 	%r241, -1;
	// begin inline asm
	shfl.sync.down.b32 %r222, %r223, %r239, %r216, %r241;
	// end inline asm
	mov.b32 	%f61, %r222;
	// begin inline asm
	shfl.sync.down.b32 %r227, %r228, %r239, %r216, %r241;
	// end inline asm
	mov.b64 	{%r233, %r238}, %rd245;
	// begin inline asm
	shfl.sync.down.b32 %r232, %r233, %r239, %r216, %r241;
	// end inline asm
	// begin inline asm
	shfl.sync.down.b32 %r237, %r238, %r239, %r216, %r241;
	// end inline asm
	mov.b64 	%rd66, {%r232, %r237};
	add.s32 	%r242, %r197, 2;
	setp.gt.s32 	%p126, %r242, %r216;
	setp.lt.f32 	%p127, %f201, %f61;
	or.pred  	%p128, %p126, %p127;
	mov.f32 	%f202, %f201;
	mov.u64 	%rd246, %rd245;
	@%p128 bra 	$L__BB6_71;
	setp.gt.f32 	%p129, %f201, %f61;
	mov.f32 	%f202, %f61;
	mov.u64 	%rd246, %rd66;
	@%p129 bra 	$L__BB6_71;
	setp.lt.s64 	%p130, %rd245, %rd66;
	selp.f32 	%f202, %f201, %f61, %p130;
	min.s64 	%rd246, %rd245, %rd66;
$L__BB6_71:
	mov.b32 	%r244, %f202;
	mov.b32 	%r260, 4;
	mov.b32 	%r262, -1;
	// begin inline asm
	shfl.sync.down.b32 %r243, %r244, %r260, %r216, %r262;
	// end inline asm
	mov.b32 	%f64, %r243;
	// begin inline asm
	shfl.sync.down.b32 %r248, %r249, %r260, %r216, %r262;
	// end inline asm
	mov.b64 	{%r254, %r259}, %rd246;
	// begin inline asm
	shfl.sync.down.b32 %r253, %r254, %r260, %r216, %r262;
	// end inline asm
	// begin inline asm
	shfl.sync.down.b32 %r258, %r259, %r260, %r216, %r262;
	// end inline asm
	mov.b64 	%rd69, {%r253, %r258};
	add.s32 	%r263, %r197, 4;
	setp.gt.s32 	%p131, %r263, %r216;
	setp.lt.f32 	%p132, %f202, %f64;
	or.pred  	%p133, %p131, %p132;
	mov.f32 	%f203, %f202;
	mov.u64 	%rd247, %rd246;
	@%p133 bra 	$L__BB6_74;
	setp.gt.f32 	%p134, %f202, %f64;
	mov.f32 	%f203, %f64;
	mov.u64 	%rd247, %rd69;
	@%p134 bra 	$L__BB6_74;
	setp.lt.s64 	%p135, %rd246, %rd69;
	selp.f32 	%f203, %f202, %f64, %p135;
	min.s64 	%rd247, %rd246, %rd69;
$L__BB6_74:
	mov.b32 	%r265, %f203;
	mov.b32 	%r281, 8;
	mov.b32 	%r283, -1;
	// begin inline asm
	shfl.sync.down.b32 %r264, %r265, %r281, %r216, %r283;
	// end inline asm
	mov.b32 	%f67, %r264;
	// begin inline asm
	shfl.sync.down.b32 %r269, %r270, %r281, %r216, %r283;
	// end inline asm
	mov.b64 	{%r275, %r280}, %rd247;
	// begin inline asm
	shfl.sync.down.b32 %r274, %r275, %r281, %r216, %r283;
	// end inline asm
	// begin inline asm
	shfl.sync.down.b32 %r279, %r280, %r281, %r216, %r283;
	// end inline asm
	mov.b64 	%rd72, {%r274, %r279};
	add.s32 	%r284, %r197, 8;
	setp.gt.s32 	%p136, %r284, %r216;
	setp.lt.f32 	%p137, %f203, %f67;
	or.pred  	%p138, %p136, %p137;
	mov.f32 	%f204, %f203;
	mov.u64 	%rd248, %rd247;
	@%p138 bra 	$L__BB6_77;
	setp.gt.f32 	%p139, %f203, %f67;
	mov.f32 	%f204, %f67;
	mov.u64 	%rd248, %rd72;
	@%p139 bra 	$L__BB6_77;
	setp.lt.s64 	%p140, %rd247, %rd72;
	selp.f32 	%f204, %f203, %f67, %p140;
	min.s64 	%rd248, %rd247, %rd72;
$L__BB6_77:
	mov.b32 	%r286, %f204;
	mov.b32 	%r302, 16;
	mov.b32 	%r304, -1;
	// begin inline asm
	shfl.sync.down.b32 %r285, %r286, %r302, %r216, %r304;
	// end inline asm
	mov.b32 	%f70, %r285;
	// begin inline asm
	shfl.sync.down.b32 %r290, %r291, %r302, %r216, %r304;
	// end inline asm
	mov.b64 	{%r296, %r301}, %rd248;
	// begin inline asm
	shfl.sync.down.b32 %r295, %r296, %r302, %r216, %r304;
	// end inline asm
	// begin inline asm
	shfl.sync.down.b32 %r300, %r301, %r302, %r216, %r304;
	// end inline asm
	mov.b64 	%rd75, {%r295, %r300};
	add.s32 	%r305, %r197, 16;
	setp.gt.s32 	%p141, %r305, %r216;
	setp.lt.f32 	%p142, %f204, %f70;
	or.pred  	%p143, %p141, %p142;
	mov.f32 	%f242, %f204;
	mov.u64 	%rd286, %rd248;
	@%p143 bra 	$L__BB6_80;
	setp.gt.f32 	%p144, %f204, %f70;
	mov.f32 	%f242, %f70;
	mov.u64 	%rd286, %rd75;
	@%p144 bra 	$L__BB6_80;
	setp.lt.s64 	%p145, %rd248, %rd75;
	selp.f32 	%f242, %f204, %f70, %p145;
	min.s64 	%rd286, %rd248, %rd75;
$L__BB6_80:
	setp.ne.s32 	%p146, %r197, 0;
	@%p146 bra 	$L__BB6_82;
	shr.u32 	%r306, %r5, 1;
	and.b32  	%r307, %r306, 496;
	mov.u32 	%r308, _ZN6thrust24THRUST_300001_SM_1000_NS8cuda_cub4core6detail5shmemE;
	add.s32 	%r309, %r308, %r307;
	st.shared.f32 	[%r309+8], %f242;
	st.shared.u64 	[%r309+16], %rd286;
$L__BB6_82:
	bar.sync 	0;
	setp.ne.s32 	%p147, %r5, 0;
	@%p147 bra 	$L__BB6_201;
	setp.lt.s32 	%p148, %r4, 33;
	mov.f32 	%f206, %f242;
	mov.u64 	%rd250, %rd286;
	@%p148 bra 	$L__BB6_87;
	ld.shared.f32 	%f73, [_ZN6thrust24THRUST_300001_SM_1000_NS8cuda_cub4core6detail5shmemE+24];
	ld.shared.u64 	%rd78, [_ZN6thrust24THRUST_300001_SM_1000_NS8cuda_cub4core6detail5shmemE+32];
	setp.lt.f32 	%p149, %f242, %f73;
	mov.f32 	%f206, %f242;
	mov.u64 	%rd250, %rd286;
	@%p149 bra 	$L__BB6_87;
	setp.lt.f32 	%p150, %f73, %f242;
	mov.f32 	%f206, %f73;
	mov.u64 	%rd250, %rd78;
	@%p150 bra 	$L__BB6_87;
	setp.lt.s64 	%p151, %rd286, %rd78;
	selp.f32 	%f206, %f242, %f73, %p151;
	min.s64 	%rd250, %rd286, %rd78;
$L__BB6_87:
	setp.lt.s32 	%p152, %r4, 65;
	mov.f32 	%f207, %f206;
	mov.u64 	%rd251, %rd250;
	@%p152 bra 	$L__BB6_91;
	ld.shared.f32 	%f76, [_ZN6thrust24THRUST_300001_SM_1000_NS8cuda_cub4core6detail5shmemE+40];
	ld.shared.u64 	%rd81, [_ZN6thrust24THRUST_300001_SM_1000_NS8cuda_cub4core6detail5shmemE+48];
	setp.lt.f32 	%p153, %f206, %f76;
	mov.f32 	%f207, %f206;
	mov.u64 	%rd251, %rd250;
	@%p153 bra 	$L__BB6_91;
	setp.lt.f32 	%p154, %f76, %f206;
	mov.f32 	%f207, %f76;
	mov.u64 	%rd251, %rd81;
	@%p154 bra 	$L__BB6_91;
	setp.lt.s64 	%p155, %rd250, %rd81;
	selp.f32 	%f207, %f206, %f76, %p155;
	min.s64 	%rd251, %rd250, %rd81;
$L__BB6_91:
	setp.lt.s32 	%p156, %r4, 97;
	mov.f32 	%f208, %f207;
	mov.u64 	%rd252, %rd251;
	@%p156 bra 	$L__BB6_95;
	ld.shared.f32 	%f79, [_ZN6thrust24THRUST_300001_SM_1000_NS8cuda_cub4core6detail5shmemE+56];
	ld.shared.u64 	%rd84, [_ZN6thrust24THRUST_300001_SM_1000_NS8cuda_cub4core6detail5shmemE+64];
	setp.lt.f32 	%p157, %f207, %f79;
	mov.f32 	%f208, %f207;
	mov.u64 	%rd252, %rd251;
	@%p157 bra 	$L__BB6_95;
	setp.lt.f32 	%p158, %f79, %f207;
	mov.f32 	%f208, %f79;
	mov.u64 	%rd252, %rd84;
	@%p158 bra 	$L__BB6_95;
	setp.lt.s64 	%p159, %rd251, %rd84;
	selp.f32 	%f208, %f207, %f79, %p159;
	min.s64 	%rd252, %rd251, %rd84;
$L__BB6_95:
	setp.lt.s32 	%p160, %r4, 129;
	mov.f32 	%f209, %f208;
	mov.u64 	%rd253, %rd252;
	@%p160 bra 	$L__BB6_99;
	ld.shared.f32 	%f82, [_ZN6thrust24THRUST_300001_SM_1000_NS8cuda_cub4core6detail5shmemE+72];
	ld.shared.u64 	%rd87, [_ZN6thrust24THRUST_300001_SM_1000_NS8cuda_cub4core6detail5shmemE+80];
	setp.lt.f32 	%p161, %f208, %f82;
	mov.f32 	%f209, %f208;
	mov.u64 	%rd253, %rd252;
	@%p161 bra 	$L__BB6_99;
	setp.lt.f32 	%p162, %f82, %f208;
	mov.f32 	%f209, %f82;
	mov.u64 	%rd253, %rd87;
	@%p162 bra 	$L__BB6_99;
	setp.lt.s64 	%p163, %rd252, %rd87;
	selp.f32 	%f209, %f208, %f82, %p163;
	min.s64 	%rd253, %rd252, %rd87;
$L__BB6_99:
	setp.lt.s32 	%p164, %r4, 161;
	mov.f32 	%f210, %f209;
	mov.u64 	%rd254, %rd253;
	@%p164 bra 	$L__BB6_103;
	ld.shared.f32 	%f85, [_ZN6thrust24THRUST_300001_SM_1000_NS8cuda_cub4core6detail5shmemE+88];
	ld.shared.u64 	%rd90, [_ZN6thrust24THRUST_300001_SM_1000_NS8cuda_cub4core6detail5shmemE+96];
	setp.lt.f32 	%p165, %f209, %f85;
	mov.f32 	%f210, %f209;
	mov.u64 	%rd254, %rd253;
	@%p165 bra 	$L__BB6_103;
	setp.lt.f32 	%p166, %f85, %f209;
	mov.f32 	%f210, %f85;
	mov.u64 	%rd254, %rd90;
	@%p166 bra 	$L__BB6_103;
	setp.lt.s64 	%p167, %rd253, %rd90;
	selp.f32 	%f210, %f209, %f85, %p167;
	min.s64 	%rd254, %rd253, %rd90;
$L__BB6_103:
	setp.lt.s32 	%p168, %r4, 193;
	mov.f32 	%f211, %f210;
	mov.u64 	%rd255, %rd254;
	@%p168 bra 	$L__BB6_107;
	ld.shared.f32 	%f88, [_ZN6thrust24THRUST_300001_SM_1000_NS8cuda_cub4core6detail5shmemE+104];
	ld.shared.u64 	%rd93, [_ZN6thrust24THRUST_300001_SM_1000_NS8cuda_cub4core6detail5shmemE+112];
	setp.lt.f32 	%p169, %f210, %f88;
	mov.f32 	%f211, %f210;
	mov.u64 	%rd255, %rd254;
	@%p169 bra 	$L__BB6_107;
	setp.lt.f32 	%p170, %f88, %f210;
	mov.f32 	%f211, %f88;
	mov.u64 	%rd255, %rd93;
	@%p170 bra 	$L__BB6_107;
	setp.lt.s64 	%p171, %rd254, %rd93;
	selp.f32 	%f211, %f210, %f88, %p171;
	min.s64 	%rd255, %rd254, %rd93;
$L__BB6_107:
	setp.lt.s32 	%p172, %r4, 225;
	mov.f32 	%f242, %f211;
	mov.u64 	%rd286, %rd255;
	@%p172 bra 	$L__BB6_201;
	ld.shared.f32 	%f91, [_ZN6thrust24THRUST_300001_SM_1000_NS8cuda_cub4core6detail5shmemE+120];
	ld.shared.u64 	%rd96, [_ZN6thrust24THRUST_300001_SM_1000_NS8cuda_cub4core6detail5shmemE+128];
	setp.lt.f32 	%p173, %f211, %f91;
	mov.f32 	%f242, %f211;
	mov.u64 	%rd286, %rd255;
	@%p173 bra 	$L__BB6_201;
	setp.lt.f32 	%p174, %f91, %f211;
	mov.f32 	%f242, %f91;
	mov.u64 	%rd286, %rd96;
	@%p174 bra 	$L__BB6_201;
	setp.lt.s64 	%p175, %rd255, %rd96;
	selp.f32 	%f242, %f211, %f91, %p175;
	min.s64 	%rd286, %rd255, %rd96;
	bra.uni 	$L__BB6_201;
$L__BB6_111:
	mov.u32 	%r35, %tid.x;
	cvt.s64.s32 	%rd186, %r2;
	add.s64 	%rd98, %rd3, %rd186;
	cvt.u64.u32 	%rd99, %r35;
	add.s64 	%rd187, %rd99, %rd186;
	shl.b64 	%rd188, %rd187, 2;
	add.s64 	%rd189, %rd2, %rd188;
	ld.global.f32 	%f172, [%rd189];
	add.s32 	%r69, %r35, 256;
	cvt.u64.u32 	%rd190, %r69;
	ld.global.f32 	%f173, [%rd189+1024];
	add.s32 	%r70, %r35, 512;
	cvt.u64.u32 	%rd191, %r70;
	ld.global.f32 	%f174, [%rd189+2048];
	ld.global.f32 	%f93, [%rd189+3072];
	or.b32  	%r71, %r35, 1024;
	cvt.u64.u32 	%rd100, %r71;
	add.s64 	%rd101, %rd98, %rd100;
	ld.global.f32 	%f94, [%rd189+4096];
	setp.lt.f32 	%p2, %f173, %f172;
	selp.f32 	%f175, %f173, %f172, %p2;
	selp.b64 	%rd192, %rd190, %rd99, %p2;
	setp.lt.f32 	%p3, %f174, %f175;
	selp.f32 	%f95, %f174, %f175, %p3;
	selp.b64 	%rd102, %rd191, %rd192, %p3;
	setp.lt.f32 	%p4, %f95, %f93;
	mov.f32 	%f212, %f95;
	mov.u64 	%rd256, %rd102;
	@%p4 bra 	$L__BB6_114;
	add.s32 	%r72, %r35, 768;
	cvt.u64.u32 	%rd256, %r72;
	setp.lt.f32 	%p5, %f93, %f95;
	mov.f32 	%f212, %f93;
	@%p5 bra 	$L__BB6_114;
	mov.f32 	%f212, %f95;
	mov.u64 	%rd256, %rd102;
$L__BB6_114:
	add.s64 	%rd105, %rd98, %rd256;
	setp.lt.f32 	%p6, %f212, %f94;
	mov.f32 	%f230, %f212;
	mov.u64 	%rd274, %rd105;
	@%p6 bra 	$L__BB6_117;
	setp.lt.f32 	%p7, %f94, %f212;
	mov.f32 	%f230, %f94;
	mov.u64 	%rd274, %rd101;
	@%p7 bra 	$L__BB6_117;
	setp.lt.s64 	%p8, %rd256, %rd100;
	selp.f32 	%f230, %f212, %f94, %p8;
	selp.b64 	%rd274, %rd105, %rd101, %p8;
$L__BB6_117:
	setp.le.s32 	%p9, %r66, %r3;
	@%p9 bra 	$L__BB6_162;
	setp.ne.s32 	%p10, %r35, 0;
	@%p10 bra 	$L__BB6_120;
	atom.global.add.u32 	%r73, [%rd1+4], 1280;
	add.s32 	%r74, %r73, %r3;
	st.shared.u32 	[_ZN6thrust24THRUST_300001_SM_1000_NS8cuda_cub4core6detail5shmemE+152], %r74;
$L__BB6_120:
	bar.sync 	0;
	ld.shared.u32 	%r427, [_ZN6thrust24THRUST_300001_SM_1000_NS8cuda_cub4core6detail5shmemE+152];
	add.s32 	%r75, %r427, 1280;
	setp.gt.s32 	%p11, %r75, %r66;
	@%p11 bra 	$L__BB6_139;
$L__BB6_121:
	cvt.s64.s32 	%rd193, %r427;
	add.s64 	%rd194, %rd99, %rd193;
	shl.b64 	%rd195, %rd194, 2;
	add.s64 	%rd196, %rd2, %rd195;
	add.s64 	%rd109, %rd194, %rd3;
	ld.global.f32 	%f100, [%rd196];
	add.s64 	%rd110, %rd109, 256;
	ld.global.f32 	%f101, [%rd196+1024];
	add.s64 	%rd111, %rd109, 512;
	ld.global.f32 	%f102, [%rd196+2048];
	add.s64 	%rd112, %rd109, 768;
	ld.global.f32 	%f103, [%rd196+3072];
	add.s64 	%rd113, %rd109, 1024;
	ld.global.f32 	%f104, [%rd196+4096];
	setp.lt.f32 	%p12, %f230, %f100;
	mov.f32 	%f215, %f230;
	mov.u64 	%rd259, %rd274;
	@%p12 bra 	$L__BB6_124;
	setp.lt.f32 	%p13, %f100, %f230;
	mov.f32 	%f215, %f100;
	mov.u64 	%rd259, %rd109;
	@%p13 bra 	$L__BB6_124;
	setp.lt.s64 	%p14, %rd274, %rd109;
	selp.f32 	%f215, %f230, %f100, %p14;
	min.s64 	%rd259, %rd274, %rd109;
$L__BB6_124:
	setp.lt.f32 	%p15, %f215, %f101;
	mov.f32 	%f216, %f215;
	mov.u64 	%rd260, %rd259;
	@%p15 bra 	$L__BB6_127;
	setp.lt.f32 	%p16, %f101, %f215;
	mov.f32 	%f216, %f101;
	mov.u64 	%rd260, %rd110;
	@%p16 bra 	$L__BB6_127;
	setp.lt.s64 	%p17, %rd259, %rd110;
	selp.f32 	%f216, %f215, %f101, %p17;
	min.s64 	%rd260, %rd259, %rd110;
$L__BB6_127:
	setp.lt.f32 	%p18, %f216, %f102;
	mov.f32 	%f217, %f216;
	mov.u64 	%rd261, %rd260;
	@%p18 bra 	$L__BB6_130;
	setp.lt.f32 	%p19, %f102, %f216;
	mov.f32 	%f217, %f102;
	mov.u64 	%rd261, %rd111;
	@%p19 bra 	$L__BB6_130;
	setp.lt.s64 	%p20, %rd260, %rd111;
	selp.f32 	%f217, %f216, %f102, %p20;
	min.s64 	%rd261, %rd260, %rd111;
$L__BB6_130:
	setp.lt.f32 	%p21, %f217, %f103;
	mov.f32 	%f218, %f217;
	mov.u64 	%rd262, %rd261;
	@%p21 bra 	$L__BB6_133;
	setp.lt.f32 	%p22, %f103, %f217;
	mov.f32 	%f218, %f103;
	mov.u64 	%rd262, %rd112;
	@%p22 bra 	$L__BB6_133;
	setp.lt.s64 	%p23, %rd261, %rd112;
	selp.f32 	%f218, %f217, %f103, %p23;
	min.s64 	%rd262, %rd261, %rd112;
$L__BB6_133:
	setp.lt.f32 	%p24, %f218, %f104;
	mov.f32 	%f230, %f218;
	mov.u64 	%rd274, %rd262;
	@%p24 bra 	$L__BB6_136;
	setp.lt.f32 	%p25, %f104, %f218;
	mov.f32 	%f230, %f104;
	mov.u64 	%rd274, %rd113;
	@%p25 bra 	$L__BB6_136;
	setp.lt.s64 	%p26, %rd262, %rd113;
	selp.f32 	%f230, %f218, %f104, %p26;
	min.s64 	%rd274, %rd262, %rd113;
$L__BB6_136:
	setp.ne.s32 	%p27, %r35, 0;
	bar.sync 	0;
	@%p27 bra 	$L__BB6_138;
	atom.global.add.u32 	%r76, [%rd1+4], 1280;
	add.s32 	%r77, %r76, %r3;
	st.shared.u32 	[_ZN6thrust24THRUST_300001_SM_1000_NS8cuda_cub4core6detail5shmemE+152], %r77;
$L__BB6_138:
	bar.sync 	0;
	ld.shared.u32 	%r427, [_ZN6thrust24THRUST_300001_SM_1000_NS8cuda_cub4core6detail5shmemE+152];
	add.s32 	%r78, %r427, 1280;
	setp.le.s32 	%p28, %r78, %r66;
	@%p28 bra 	$L__BB6_121;
$L__BB6_139:
	setp.le.s32 	%p29, %r66, %r427;
	@%p29 bra 	$L__BB6_162;
	sub.s32 	%r40, %r66, %r427;
	setp.ge.s32 	%p30, %r35, %r40;
	@%p30 bra 	$L__BB6_162;
	not.b32 	%r79, %r35;
	add.s32 	%r80, %r66, %r79;
	sub.s32 	%r41, %r80, %r427;
	and.b32  	%r81, %r41, 768;
	setp.eq.s32 	%p31, %r81, 768;
	mov.u32 	%r431, %r35;
	@%p31 bra 	$L__BB6_147;
	add.s32 	%r429, %r35, %r427;
	shr.u32 	%r82, %r41, 8;
	add.s32 	%r83, %r82, 1;
	and.b32  	%r84, %r83, 3;
	neg.s32 	%r428, %r84;
	mov.u32 	%r431, %r35;
$L__BB6_143:
	.pragma "nounroll";
	mov.u64 	%rd125, %rd274;
	mov.f32 	%f116, %f230;
	cvt.s64.s32 	%rd198, %r429;
	add.s64 	%rd126, %rd3, %rd198;
	mul.wide.s32 	%rd199, %r429, 4;
	add.s64 	%rd200, %rd2, %rd199;
	ld.global.f32 	%f117, [%rd200];
	setp.lt.f32 	%p32, %f116, %f117;
	@%p32 bra 	$L__BB6_146;
	setp.lt.f32 	%p33, %f117, %f116;
	mov.f32 	%f230, %f117;
	mov.u64 	%rd274, %rd126;
	@%p33 bra 	$L__BB6_146;
	setp.lt.s64 	%p34, %rd125, %rd126;
	selp.f32 	%f230, %f116, %f117, %p34;
	min.s64 	%rd274, %rd125, %rd126;
$L__BB6_146:
	add.s32 	%r431, %r431, 256;
	add.s32 	%r429, %r429, 256;
	add.s32 	%r428, %r428, 1;
	setp.ne.s32 	%p35, %r428, 0;
	@%p35 bra 	$L__BB6_143;
$L__BB6_147:
	setp.lt.u32 	%p36, %r41, 768;
	@%p36 bra 	$L__BB6_162;
	add.s32 	%r432, %r431, %r427;
	add.s32 	%r435, %r432, 256;
	add.s32 	%r434, %r432, 512;
	add.s32 	%r433, %r432, 768;
	add.s64 	%rd131, %rd2, 2048;
$L__BB6_149:
	cvt.s64.s32 	%rd201, %r435;
	add.s64 	%rd133, %rd3, %rd201;
	cvt.s64.s32 	%rd202, %r434;
	add.s64 	%rd134, %rd3, %rd202;
	cvt.s64.s32 	%rd203, %r433;
	add.s64 	%rd135, %rd3, %rd203;
	cvt.s64.s32 	%rd204, %r432;
	mul.wide.s32 	%rd205, %r432, 4;
	add.s64 	%rd136, %rd131, %rd205;
	add.s64 	%rd137, %rd3, %rd204;
	ld.global.f32 	%f123, [%rd136+-2048];
	setp.lt.f32 	%p37, %f230, %f123;
	mov.f32 	%f226, %f230;
	mov.u64 	%rd270, %rd274;
	@%p37 bra 	$L__BB6_152;
	setp.lt.f32 	%p38, %f123, %f230;
	mov.f32 	%f226, %f123;
	mov.u64 	%rd270, %rd137;
	@%p38 bra 	$L__BB6_152;
	setp.lt.s64 	%p39, %rd274, %rd137;
	selp.f32 	%f226, %f230, %f123, %p39;
	min.s64 	%rd270, %rd274, %rd137;
$L__BB6_152:
	ld.global.f32 	%f126, [%rd136+-1024];
	setp.lt.f32 	%p40, %f226, %f126;
	mov.f32 	%f227, %f226;
	mov.u64 	%rd271, %rd270;
	@%p40 bra 	$L__BB6_155;
	setp.lt.f32 	%p41, %f126, %f226;
	mov.f32 	%f227, %f126;
	mov.u64 	%rd271, %rd133;
	@%p41 bra 	$L__BB6_155;
	setp.lt.s64 	%p42, %rd270, %rd133;
	selp.f32 	%f227, %f226, %f126, %p42;
	min.s64 	%rd271, %rd270, %rd133;
$L__BB6_155:
	ld.global.f32 	%f129, [%rd136];
	setp.lt.f32 	%p43, %f227, %f129;
	mov.f32 	%f228, %f227;
	mov.u64 	%rd272, %rd271;
	@%p43 bra 	$L__BB6_158;
	setp.lt.f32 	%p44, %f129, %f227;
	mov.f32 	%f228, %f129;
	mov.u64 	%rd272, %rd134;
	@%p44 bra 	$L__BB6_158;
	setp.lt.s64 	%p45, %rd271, %rd134;
	selp.f32 	%f228, %f227, %f129, %p45;
	min.s64 	%rd272, %rd271, %rd134;
$L__BB6_158:
	ld.global.f32 	%f132, [%rd136+1024];
	setp.lt.f32 	%p46, %f228, %f132;
	mov.f32 	%f230, %f228;
	mov.u64 	%rd274, %rd272;
	@%p46 bra 	$L__BB6_161;
	setp.lt.f32 	%p47, %f132, %f228;
	mov.f32 	%f230, %f132;
	mov.u64 	%rd274, %rd135;
	@%p47 bra 	$L__BB6_161;
	setp.lt.s64 	%p48, %rd272, %rd135;
	selp.f32 	%f230, %f228, %f132, %p48;
	min.s64 	%rd274, %rd272, %rd135;
$L__BB6_161:
	add.s32 	%r431, %r431, 1024;
	add.s32 	%r435, %r435, 1024;
	add.s32 	%r434, %r434, 1024;
	add.s32 	%r433, %r433, 1024;
	add.s32 	%r432, %r432, 1024;
	setp.lt.s32 	%p49, %r431, %r40;
	@%p49 bra 	$L__BB6_149;
$L__BB6_162:
	// begin inline asm
	mov.u32 %r85, %laneid;
	// end inline asm
	mov.b32 	%r87, %f230;
	mov.b32 	%r103, 1;
	mov.b32 	%r104, 31;
	mov.b32 	%r105, -1;
	// begin inline asm
	shfl.sync.down.b32 %r86, %r87, %r103, %r104, %r105;
	// end inline asm
	mov.b32 	%f136, %r86;
	// begin inline asm
	shfl.sync.down.b32 %r91, %r92, %r103, %r104, %r105;
	// end inline asm
	mov.b64 	{%r97, %r102}, %rd274;
	// begin inline asm
	shfl.sync.down.b32 %r96, %r97, %r103, %r104, %r105;
	// end inline asm
	// begin inline asm
	shfl.sync.down.b32 %r101, %r102, %r103, %r104, %r105;
	// end inline asm
	mov.b64 	%rd147, {%r96, %r101};
	setp.gt.s32 	%p50, %r85, 30;
	setp.lt.f32 	%p51, %f230, %f136;
	or.pred  	%p52, %p50, %p51;
	mov.f32 	%f231, %f230;
	mov.u64 	%rd275, %rd274;
	@%p52 bra 	$L__BB6_165;
	setp.gt.f32 	%p53, %f230, %f136;
	mov.f32 	%f231, %f136;
	mov.u64 	%rd275, %rd147;
	@%p53 bra 	$L__BB6_165;
	setp.lt.s64 	%p54, %rd274, %rd147;
	selp.f32 	%f231, %f230, %f136, %p54;
	min.s64 	%rd275, %rd274, %rd147;
$L__BB6_165:
	mov.b32 	%r107, %f231;
	mov.b32 	%r123, 2;
	mov.b32 	%r124, 31;
	mov.b32 	%r125, -1;
	// begin inline asm
	shfl.sync.down.b32 %r106, %r107, %r123, %r124, %r125;
	// end inline asm
	mov.b32 	%f139, %r106;
	// begin inline asm
	shfl.sync.down.b32 %r111, %r112, %r123, %r124, %r125;
	// end inline asm
	mov.b64 	{%r117, %r122}, %rd275;
	// begin inline asm
	shfl.sync.down.b32 %r116, %r117, %r123, %r124, %r125;
	// end inline asm
	// begin inline asm
	shfl.sync.down.b32 %r121, %r122, %r123, %r124, %r125;
	// end inline asm
	mov.b64 	%rd150, {%r116, %r121};
	setp.gt.s32 	%p55, %r85, 29;
	setp.lt.f32 	%p56, %f231, %f139;
	or.pred  	%p57, %p55, %p56;
	mov.f32 	%f232, %f231;
	mov.u64 	%rd276, %rd275;
	@%p57 bra 	$L__BB6_168;
	setp.gt.f32 	%p58, %f231, %f139;
	mov.f32 	%f232, %f139;
	mov.u64 	%rd276, %rd150;
	@%p58 bra 	$L__BB6_168;
	setp.lt.s64 	%p59, %rd275, %rd150;
	selp.f32 	%f232, %f231, %f139, %p59;
	min.s64 	%rd276, %rd275, %rd150;
$L__BB6_168:
	mov.b32 	%r127, %f232;
	mov.b32 	%r143, 4;
	mov.b32 	%r144, 31;
	mov.b32 	%r145, -1;
	// begin inline asm
	shfl.sync.down.b32 %r126, %r127, %r143, %r144, %r145;
	// end inline asm
	mov.b32 	%f142, %r126;
	// begin inline asm
	shfl.sync.down.b32 %r131, %r132, %r143, %r144, %r145;
	// end inline asm
	mov.b64 	{%r137, %r142}, %rd276;
	// begin inline asm
	shfl.sync.down.b32 %r136, %r137, %r143, %r144, %r145;
	// end inline asm
	// begin inline asm
	shfl.sync.down.b32 %r141, %r142, %r143, %r144, %r145;
	// end inline asm
	mov.b64 	%rd153, {%r136, %r141};
	setp.gt.s32 	%p60, %r85, 27;
	setp.lt.f32 	%p61, %f232, %f142;
	or.pred  	%p62, %p60, %p61;
	mov.f32 	%f233, %f232;
	mov.u64 	%rd277, %rd276;
	@%p62 bra 	$L__BB6_171;
	setp.gt.f32 	%p63, %f232, %f142;
	mov.f32 	%f233, %f142;
	mov.u64 	%rd277, %rd153;
	@%p63 bra 	$L__BB6_171;
	setp.lt.s64 	%p64, %rd276, %rd153;
	selp.f32 	%f233, %f232, %f142, %p64;
	min.s64 	%rd277, %rd276, %rd153;
$L__BB6_171:
	mov.b32 	%r147, %f233;
	mov.b32 	%r163, 8;
	mov.b32 	%r164, 31;
	mov.b32 	%r165, -1;
	// begin inline asm
	shfl.sync.down.b32 %r146, %r147, %r163, %r164, %r165;
	// end inline asm
	mov.b32 	%f145, %r146;
	// begin inline asm
	shfl.sync.down.b32 %r151, %r152, %r163, %r164, %r165;
	// end inline asm
	mov.b64 	{%r157, %r162}, %rd277;
	// begin inline asm
	shfl.sync.down.b32 %r156, %r157, %r163, %r164, %r165;
	// end inline asm
	// begin inline asm
	shfl.sync.down.b32 %r161, %r162, %r163, %r164, %r165;
	// end inline asm
	mov.b64 	%rd156, {%r156, %r161};
	setp.gt.s32 	%p65, %r85, 23;
	setp.lt.f32 	%p66, %f233, %f145;
	or.pred  	%p67, %p65, %p66;
	mov.f32 	%f234, %f233;
	mov.u64 	%rd278, %rd277;
	@%p67 bra 	$L__BB6_174;
	setp.gt.f32 	%p68, %f233, %f145;
	mov.f32 	%f234, %f145;
	mov.u64 	%rd278, %rd156;
	@%p68 bra 	$L__BB6_174;
	setp.lt.s64 	%p69, %rd277, %rd156;
	selp.f32 	%f234, %f233, %f145, %p69;
	min.s64 	%rd278, %rd277, %rd156;
$L__BB6_174:
	mov.b32 	%r167, %f234;
	mov.b32 	%r183, 16;
	mov.b32 	%r184, 31;
	mov.b32 	%r185, -1;
	// begin inline asm
	shfl.sync.down.b32 %r166, %r167, %r183, %r184, %r185;
	// end inline asm
	mov.b32 	%f148, %r166;
	// begin inline asm
	shfl.sync.down.b32 %r171, %r172, %r183, %r184, %r185;
	// end inline asm
	mov.b64 	{%r177, %r182}, %rd278;
	// begin inline asm
	shfl.sync.down.b32 %r176, %r177, %r183, %r184, %r185;
	// end inline asm
	// begin inline asm
	shfl.sync.down.b32 %r181, %r182, %r183, %r184, %r185;
	// end inline asm
	mov.b64 	%rd159, {%r176, %r181};
	setp.gt.s32 	%p70, %r85, 15;
	setp.lt.f32 	%p71, %f234, %f148;
	or.pred  	%p72, %p70, %p71;
	mov.f32 	%f242, %f234;
	mov.u64 	%rd286, %rd278;
	@%p72 bra 	$L__BB6_177;
	setp.gt.f32 	%p73, %f234, %f148;
	mov.f32 	%f242, %f148;
	mov.u64 	%rd286, %rd159;
	@%p73 bra 	$L__BB6_177;
	setp.lt.s64 	%p74, %rd278, %rd159;
	selp.f32 	%f242, %f234, %f148, %p74;
	min.s64 	%rd286, %rd278, %rd159;
$L__BB6_177:
	setp.ne.s32 	%p75, %r85, 0;
	@%p75 bra 	$L__BB6_179;
	shr.u32 	%r186, %r35, 1;
	and.b32  	%r187, %r186, 496;
	mov.u32 	%r188, _ZN6thrust24THRUST_300001_SM_1000_NS8cuda_cub4core6detail5shmemE;
	add.s32 	%r189, %r188, %r187;
	st.shared.f32 	[%r189+8], %f242;
	st.shared.u64 	[%r189+16], %rd286;
$L__BB6_179:
	bar.sync 	0;
	setp.ne.s32 	%p76, %r35, 0;
	@%p76 bra 	$L__BB6_201;
	ld.shared.f32 	%f151, [_ZN6thrust24THRUST_300001_SM_1000_NS8cuda_cub4core6detail5shmemE+24];
	ld.shared.u64 	%rd162, [_ZN6thrust24THRUST_300001_SM_1000_NS8cuda_cub4core6detail5shmemE+32];
	setp.lt.f32 	%p77, %f242, %f151;
	mov.f32 	%f236, %f242;
	mov.u64 	%rd280, %rd286;
	@%p77 bra 	$L__BB6_183;
	setp.lt.f32 	%p78, %f151, %f242;
	mov.f32 	%f236, %f151;
	mov.u64 	%rd280, %rd162;
	@%p78 bra 	$L__BB6_183;
	setp.lt.s64 	%p79, %rd286, %rd162;
	selp.f32 	%f236, %f242, %f151, %p79;
	min.s64 	%rd280, %rd286, %rd162;
$L__BB6_183:
	ld.shared.f32 	%f154, [_ZN6thrust24THRUST_300001_SM_1000_NS8cuda_cub4core6detail5shmemE+40];
	ld.shared.u64 	%rd165, [_ZN6thrust24THRUST_300001_SM_1000_NS8cuda_cub4core6detail5shmemE+48];
	setp.lt.f32 	%p80, %f236, %f154;
	mov.f32 	%f237, %f236;
	mov.u64 	%rd281, %rd280;
	@%p80 bra 	$L__BB6_186;
	setp.lt.f32 	%p81, %f154, %f236;
	mov.f32 	%f237, %f154;
	mov.u64 	%rd281, %rd165;
	@%p81 bra 	$L__BB6_186;
	setp.lt.s64 	%p82, %rd280, %rd165;
	selp.f32 	%f237, %f236, %f154, %p82;
	min.s64 	%rd281, %rd280, %rd165;
$L__BB6_186:
	ld.shared.f32 	%f157, [_ZN6thrust24THRUST_300001_SM_1000_NS8cuda_cub4core6detail5shmemE+56];
	ld.shared.u64 	%rd168, [_ZN6thrust24THRUST_300001_SM_1000_NS8cuda_cub4core6detail5shmemE+64];
	setp.lt.f32 	%p83, %f237, %f157;
	mov.f32 	%f238, %f237;
	mov.u64 	%rd282, %rd281;
	@%p83 bra 	$L__BB6_189;
	setp.lt.f32 	%p84, %f157, %f237;
	mov.f32 	%f238, %f157;
	mov.u64 	%rd282, %rd168;
	@%p84 bra 	$L__BB6_189;
	setp.lt.s64 	%p85, %rd281, %rd168;
	selp.f32 	%f238, %f237, %f157, %p85;
	min.s64 	%rd282, %rd281, %rd168;
$L__BB6_189:
	ld.shared.f32 	%f160, [_ZN6thrust24THRUST_300001_SM_1000_NS8cuda_cub4core6detail5shmemE+72];
	ld.shared.u64 	%rd171, [_ZN6thrust24THRUST_300001_SM_1000_NS8cuda_cub4core6detail5shmemE+80];
	setp.lt.f32 	%p86, %f238, %f160;
	mov.f32 	%f239, %f238;
	mov.u64 	%rd283, %rd282;
	@%p86 bra 	$L__BB6_192;
	setp.lt.f32 	%p87, %f160, %f238;
	mov.f32 	%f239, %f160;
	mov.u64 	%rd283, %rd171;
	@%p87 bra 	$L__BB6_192;
	setp.lt.s64 	%p88, %rd282, %rd171;
	selp.f32 	%f239, %f238, %f160, %p88;
	min.s64 	%rd283, %rd282, %rd171;
$L__BB6_192:
	ld.shared.f32 	%f163, [_ZN6thrust24THRUST_300001_SM_1000_NS8cuda_cub4core6detail5shmemE+88];
	ld.shared.u64 	%rd174, [_ZN6thrust24THRUST_300001_SM_1000_NS8cuda_cub4core6detail5shmemE+96];
	setp.lt.f32 	%p89, %f239, %f163;
	mov.f32 	%f240, %f239;
	mov.u64 	%rd284, %rd283;
	@%p89 bra 	$L__BB6_195;
	setp.lt.f32 	%p90, %f163, %f239;
	mov.f32 	%f240, %f163;
	mov.u64 	%rd284, %rd174;
	@%p90 bra 	$L__BB6_195;
	setp.lt.s64 	%p91, %rd283, %rd174;
	selp.f32 	%f240, %f239, %f163, %p91;
	min.s64 	%rd284, %rd283, %rd174;
$L__BB6_195:
	ld.shared.f32 	%f166, [_ZN6thrust24THRUST_300001_SM_1000_NS8cuda_cub4core6detail5shmemE+104];
	ld.shared.u64 	%rd177, [_ZN6thrust24THRUST_300001_SM_1000_NS8cuda_cub4core6detail5shmemE+112];
	setp.lt.f32 	%p92, %f240, %f166;
	mov.f32 	%f241, %f240;
	mov.u64 	%rd285, %rd284;
	@%p92 bra 	$L__BB6_198;
	setp.lt.f32 	%p93, %f166, %f240;
	mov.f32 	%f241, %f166;
	mov.u64 	%rd285, %rd177;
	@%p93 bra 	$L__BB6_198;
	setp.lt.s64 	%p94, %rd284, %rd177;
	selp.f32 	%f241, %f240, %f166, %p94;
	min.s64 	%rd285, %rd284, %rd177;
$L__BB6_198:
	ld.shared.f32 	%f169, [_ZN6thrust24THRUST_300001_SM_1000_NS8cuda_cub4core6detail5shmemE+120];
	ld.shared.u64 	%rd180, [_ZN6thrust24THRUST_300001_SM_1000_NS8cuda_cub4core6detail5shmemE+128];
	setp.lt.f32 	%p95, %f241, %f169;
	mov.f32 	%f242, %f241;
	mov.u64 	%rd286, %rd285;
	@%p95 bra 	$L__BB6_201;
	setp.lt.f32 	%p96, %f169, %f241;
	mov.f32 	%f242, %f169;
	mov.u64 	%rd286, %rd180;
	@%p96 bra 	$L__BB6_201;
	setp.lt.s64 	%p97, %rd285, %rd180;
	selp.f32 	%f242, %f241, %f169, %p97;
	min.s64 	%rd286, %rd285, %rd180;
$L__BB6_201:
	mov.u32 	%r415, %tid.x;
	setp.ne.s32 	%p224, %r415, 0;
	@%p224 bra 	$L__BB6_203;
	ld.param.u64 	%rd222, [_ZN6thrust24THRUST_300001_SM_1000_NS8cuda_cub4core6detail13_kernel_agentINS1_8__reduce11ReduceAgentINS0_12zip_iteratorIN4cuda3std3__45tupleIJNS0_10device_ptrIfEENS0_17counting_iteratorIlNS0_11use_defaultESF_SF_EEEEEEEPNSB_IJflEEESJ_iNS1_9__extrema9arg_min_fIflNSA_4lessIfEEEEEEJSI_SK_iN3cub18CUB_300001_SM_100013GridEvenShareIiEENSS_9GridQueueIjEESP_EEEvDpT0__param_1];
	cvta.to.global.u64 	%rd219, %rd222;
	mul.wide.u32 	%rd220, %r1, 16;
	add.s64 	%rd221, %rd219, %rd220;
	st.global.f32 	[%rd221], %f242;
	st.global.u64 	[%rd221+8], %rd286;
$L__BB6_203:
	ret;

}
	// .globl	_ZN6thrust24THRUST_300001_SM_1000_NS8cuda_cub4core6detail13_kernel_agentINS1_8__reduce10DrainAgentIiEEJN3cub18CUB_300001_SM_10009GridQueueIjEEiEEEvDpT0_
.visible .entry _ZN6thrust24THRUST_300001_SM_1000_NS8cuda_cub4core6detail13_kernel_agentINS1_8__reduce10DrainAgentIiEEJN3cub18CUB_300001_SM_10009GridQueueIjEEiEEEvDpT0_(
	.param .align 8 .b8 _ZN6thrust24THRUST_300001_SM_1000_NS8cuda_cub4core6detail13_kernel_agentINS1_8__reduce10DrainAgentIiEEJN3cub18CUB_300001_SM_10009GridQueueIjEEiEEEvDpT0__param_0[8],
	.param .u32 _ZN6thrust24THRUST_300001_SM_1000_NS8cuda_cub4core6detail13_kernel_agentINS1_8__reduce10DrainAgentIiEEJN3cub18CUB_300001_SM_10009GridQueueIjEEiEEEvDpT0__param_1
)
.maxntid 1
{
	.reg .b32 	%r<3>;
	.reg .b64 	%rd<3>;

	ld.param.u64 	%rd1, [_ZN6thrust24THRUST_300001_SM_1000_NS8cuda_cub4core6detail13_kernel_agentINS1_8__reduce10DrainAgentIiEEJN3cub18CUB_300001_SM_10009GridQueueIjEEiEEEvDpT0__param_0];
	ld.param.u32 	%r1, [_ZN6thrust24THRUST_300001_SM_1000_NS8cuda_cub4core6detail13_kernel_agentINS1_8__reduce10DrainAgentIiEEJN3cub18CUB_300001_SM_10009GridQueueIjEEiEEEvDpT0__param_1];
	cvta.to.global.u64 	%rd2, %rd1;
	st.global.u32 	[%rd2], %r1;
	mov.b32 	%r2, 0;
	st.global.u32 	[%rd2+4], %r2;
	ret;

}
	// .globl	_ZN6thrust24THRUST_300001_SM_1000_NS8cuda_cub4core6detail13_kernel_agentINS1_8__reduce11ReduceAgentIPN4cuda3std3__45tupleIJflEEESC_SB_iNS1_9__extrema9arg_min_fIflNS9_4lessIfEEEEEEJSC_SC_iSH_EEEvDpT0_
.visible .entry _ZN6thrust24THRUST_300001_SM_1000_NS8cuda_cub4core6detail13_kernel_agentINS1_8__reduce11ReduceAgentIPN4cuda3std3__45tupleIJflEEESC_SB_iNS1_9__extrema9arg_min_fIflNS9_4lessIfEEEEEEJSC_SC_iSH_EEEvDpT0_(
	.param .u64 .ptr .align 1 _ZN6thrust24THRUST_300001_SM_1000_NS8cuda_cub4core6detail13_kernel_agentINS1_8__reduce11ReduceAgentIPN4cuda3std3__45tupleIJflEEESC_SB_iNS1_9__extrema9arg_min_fIflNS9_4lessIfEEEEEEJSC_SC_iSH_EEEvDpT0__param_0,
	.param .u64 .ptr .align 1 _ZN6thrust24THRUST_300001_SM_1000_NS8cuda_cub4core6detail13_kernel_agentINS1_8__reduce11ReduceAgentIPN4cuda3std3__45tupleIJflEEESC_SB_iNS1_9__extrema9arg_min_fIflNS9_4lessIfEEEEEEJSC_SC_iSH_EEEvDpT0__param_1,
	.param .u32 _ZN6thrust24THRUST_300001_SM_1000_NS8cuda_cub4core6detail13_kernel_agentINS1_8__reduce11ReduceAgentIPN4cuda3std3__45tupleIJflEEESC_SB_iNS1_9__extrema9arg_min_fIflNS9_4lessIfEEEEEEJSC_SC_iSH_EEEvDpT0__param_2,
	.param .align 1 .b8 _ZN6thrust24THRUST_300001_SM_1000_NS8cuda_cub4core6detail13_kernel_agentINS1_8__reduce11ReduceAgentIPN4cuda3std3__45tupleIJflEEESC_SB_iNS1_9__extrema9arg_min_fIflNS9_4lessIfEEEEEEJSC_SC_iSH_EEEvDpT0__param_3[1]
)
.maxntid 256
{
	.reg .pred 	%p<228>;
	.reg .b32 	%r<432>;
	.reg .b32 	%f<248>;
	.reg .b64 	%rd<356>;

	ld.param.u64 	%rd186, [_ZN6thrust24THRUST_300001_SM_1000_NS8cuda_cub4core6detail13_kernel_agentINS1_8__reduce11ReduceAgentIPN4cuda3std3__45tupleIJflEEESC_SB_iNS1_9__extrema9arg_min_fIflNS9_4lessIfEEEEEEJSC_SC_iSH_EEEvDpT0__param_0];
	ld.param.u64 	%rd187, [_ZN6thrust24THRUST_300001_SM_1000_NS8cuda_cub4core6detail13_kernel_agentINS1_8__reduce11ReduceAgentIPN4cuda3std3__45tupleIJflEEESC_SB_iNS1_9__extrema9arg_min_fIflNS9_4lessIfEEEEEEJSC_SC_iSH_EEEvDpT0__param_1];
	ld.param.u32 	%r37, [_ZN6thrust24THRUST_300001_SM_1000_NS8cuda_cub4core6detail13_kernel_agentINS1_8__reduce11ReduceAgentIPN4cuda3std3__45tupleIJflEEESC_SB_iNS1_9__extrema9arg_min_fIflNS9_4lessIfEEEEEEJSC_SC_iSH_EEEvDpT0__param_2];
	setp.eq.s32 	%p1, %r37, 0;
	@%p1 bra 	$L__BB8_205;
	setp.gt.s32 	%p2, %r37, 1279;
	@%p2 bra 	$L__BB8_111;
	mov.u32 	%r1, %tid.x;
	setp.ge.s32 	%p101, %r1, %r37;
	mov.f32 	%f191, 0f00000000;
	mov.b64 	%rd298, 0;
	mov.u32 	%r422, %r1;
	@%p101 bra 	$L__BB8_4;
	mul.wide.u32 	%rd263, %r1, 16;
	add.s64 	%rd260, %rd186, %rd263;
	// begin inline asm
	ld.global.nc.u64 %rd259, [%rd260];
	// end inline asm
	mov.b64 	{%r183, %r184}, %rd259;
	mov.b32 	%f191, %r183;
	add.s64 	%rd262, %rd260, 8;
	// begin inline asm
	ld.global.nc.u64 %rd298, [%rd262];
	// end inline asm
	add.s32 	%r422, %r1, 256;
$L__BB8_4:
	setp.ge.s32 	%p102, %r422, %r37;
	@%p102 bra 	$L__BB8_25;
	not.b32 	%r185, %r422;
	add.s32 	%r4, %r37, %r185;
	and.b32  	%r186, %r4, 768;
	setp.eq.s32 	%p103, %r186, 768;
	@%p103 bra 	$L__BB8_11;
	mul.wide.u32 	%rd265, %r422, 16;
	add.s64 	%rd289, %rd186, %rd265;
	shr.u32 	%r187, %r4, 8;
	add.s32 	%r188, %r187, 1;
	and.b32  	%r189, %r188, 3;
	neg.s32 	%r420, %r189;
$L__BB8_7:
	.pragma "nounroll";
	mov.u64 	%rd5, %rd298;
	mov.f32 	%f3, %f191;
	// begin inline asm
	ld.global.nc.u64 %rd266, [%rd289];
	// end inline asm
	mov.b64 	{%r190, %r191}, %rd266;
	mov.b32 	%f4, %r190;
	add.s64 	%rd269, %rd289, 8;
	// begin inline asm
	ld.global.nc.u64 %rd268, [%rd269];
	// end inline asm
	setp.lt.f32 	%p104, %f3, %f4;
	@%p104 bra 	$L__BB8_10;
	setp.lt.f32 	%p105, %f4, %f3;
	mov.u64 	%rd298, %rd268;
	mov.f32 	%f191, %f4;
	@%p105 bra 	$L__BB8_10;
	setp.lt.s64 	%p106, %rd5, %rd268;
	min.s64 	%rd298, %rd5, %rd268;
	selp.f32 	%f191, %f3, %f4, %p106;
$L__BB8_10:
	add.s32 	%r422, %r422, 256;
	add.s64 	%rd289, %rd289, 4096;
	add.s32 	%r420, %r420, 1;
	setp.ne.s32 	%p107, %r420, 0;
	@%p107 bra 	$L__BB8_7;
$L__BB8_11:
	setp.lt.u32 	%p108, %r4, 768;
	@%p108 bra 	$L__BB8_25;
$L__BB8_12:
	mul.wide.s32 	%rd274, %r422, 16;
	add.s64 	%rd271, %rd186, %rd274;
	// begin inline asm
	ld.global.nc.u64 %rd270, [%rd271];
	// end inline asm
	mov.b64 	{%r192, %r193}, %rd270;
	mov.b32 	%f10, %r192;
	add.s64 	%rd273, %rd271, 8;
	// begin inline asm
	ld.global.nc.u64 %rd272, [%rd273];
	// end inline asm
	setp.lt.f32 	%p109, %f191, %f10;
	mov.u64 	%rd295, %rd298;
	mov.f32 	%f188, %f191;
	@%p109 bra 	$L__BB8_15;
	setp.lt.f32 	%p110, %f10, %f191;
	mov.u64 	%rd295, %rd272;
	mov.f32 	%f188, %f10;
	@%p110 bra 	$L__BB8_15;
	setp.lt.s64 	%p111, %rd298, %rd272;
	min.s64 	%rd295, %rd298, %rd272;
	selp.f32 	%f188, %f191, %f10, %p111;
$L__BB8_15:
	add.s64 	%rd276, %rd271, 4096;
	// begin inline asm
	ld.global.nc.u64 %rd275, [%rd276];
	// end inline asm
	mov.b64 	{%r194, %r195}, %rd275;
	mov.b32 	%f13, %r194;
	add.s64 	%rd278, %rd271, 4104;
	// begin inline asm
	ld.global.nc.u64 %rd277, [%rd278];
	// end inline asm
	setp.lt.f32 	%p112, %f188, %f13;
	mov.u64 	%rd296, %rd295;
	mov.f32 	%f189, %f188;
	@%p112 bra 	$L__BB8_18;
	setp.lt.f32 	%p113, %f13, %f188;
	mov.u64 	%rd296, %rd277;
	mov.f32 	%f189, %f13;
	@%p113 bra 	$L__BB8_18;
	setp.lt.s64 	%p114, %rd295, %rd277;
	min.s64 	%rd296, %rd295, %rd277;
	selp.f32 	%f189, %f188, %f13, %p114;
$L__BB8_18:
	add.s64 	%rd280, %rd271, 8192;
	// begin inline asm
	ld.global.nc.u64 %rd279, [%rd280];
	// end inline asm
	mov.b64 	{%r196, %r197}, %rd279;
	mov.b32 	%f16, %r196;
	add.s64 	%rd282, %rd271, 8200;
	// begin inline asm
	ld.global.nc.u64 %rd281, [%rd282];
	// end inline asm
	setp.lt.f32 	%p115, %f189, %f16;
	mov.u64 	%rd297, %rd296;
	mov.f32 	%f190, %f189;
	@%p115 bra 	$L__BB8_21;
	setp.lt.f32 	%p116, %f16, %f189;
	mov.u64 	%rd297, %rd281;
	mov.f32 	%f190, %f16;
	@%p116 bra 	$L__BB8_21;
	setp.lt.s64 	%p117, %rd296, %rd281;
	min.s64 	%rd297, %rd296, %rd281;
	selp.f32 	%f190, %f189, %f16, %p117;
$L__BB8_21:
	add.s64 	%rd284, %rd271, 12288;
	// begin inline asm
	ld.global.nc.u64 %rd283, [%rd284];
	// end inline asm
	mov.b64 	{%r198, %r199}, %rd283;
	mov.b32 	%f19, %r198;
	add.s64 	%rd286, %rd271, 12296;
	// begin inline asm
	ld.global.nc.u64 %rd285, [%rd286];
	// end inline asm
	setp.lt.f32 	%p118, %f190, %f19;
	mov.u64 	%rd298, %rd297;
	mov.f32 	%f191, %f190;
	@%p118 bra 	$L__BB8_24;
	setp.lt.f32 	%p119, %f19, %f190;
	mov.u64 	%rd298, %rd285;
	mov.f32 	%f191, %f19;
	@%p119 bra 	$L__BB8_24;
	setp.lt.s64 	%p120, %rd297, %rd285;
	min.s64 	%rd298, %rd297, %rd285;
	selp.f32 	%f191, %f190, %f19, %p120;
$L__BB8_24:
	add.s32 	%r422, %r422, 1024;
	setp.lt.s32 	%p121, %r422, %r37;
	@%p121 bra 	$L__BB8_12;
$L__BB8_25:
	setp.lt.s32 	%p122, %r37, 256;
	@%p122 bra 	$L__BB8_65;
	// begin inline asm
	mov.u32 %r313, %laneid;
	// end inline asm
	mov.b32 	%r315, %f191;
	mov.b32 	%r331, 1;
	mov.b32 	%r332, 31;
	mov.b32 	%r333, -1;
	// begin inline asm
	shfl.sync.down.b32 %r314, %r315, %r331, %r332, %r333;
	// end inline asm
	mov.b32 	%f23, %r314;
	// begin inline asm
	shfl.sync.down.b32 %r319, %r320, %r331, %r332, %r333;
	// end inline asm
	mov.b64 	{%r325, %r330}, %rd298;
	// begin inline asm
	shfl.sync.down.b32 %r324, %r325, %r331, %r332, %r333;
	// end inline asm
	// begin inline asm
	shfl.sync.down.b32 %r329, %r330, %r331, %r332, %r333;
	// end inline asm
	mov.b64 	%rd27, {%r324, %r329};
	setp.gt.s32 	%p179, %r313, 30;
	setp.lt.f32 	%p180, %f191, %f23;
	or.pred  	%p181, %p179, %p180;
	mov.u64 	%rd300, %rd298;
	mov.f32 	%f193, %f191;
	@%p181 bra 	$L__BB8_29;
	setp.gt.f32 	%p182, %f191, %f23;
	mov.u64 	%rd300, %rd27;
	mov.f32 	%f193, %f23;
	@%p182 bra 	$L__BB8_29;
	setp.lt.s64 	%p183, %rd298, %rd27;
	min.s64 	%rd300, %rd298, %rd27;
	selp.f32 	%f193, %f191, %f23, %p183;
$L__BB8_29:
	mov.b32 	%r335, %f193;
	mov.b32 	%r351, 2;
	mov.b32 	%r352, 31;
	mov.b32 	%r353, -1;
	// begin inline asm
	shfl.sync.down.b32 %r334, %r335, %r351, %r352, %r353;
	// end inline asm
	mov.b32 	%f26, %r334;
	// begin inline asm
	shfl.sync.down.b32 %r339, %r340, %r351, %r352, %r353;
	// end inline asm
	mov.b64 	{%r345, %r350}, %rd300;
	// begin inline asm
	shfl.sync.down.b32 %r344, %r345, %r351, %r352, %r353;
	// end inline asm
	// begin inline asm
	shfl.sync.down.b32 %r349, %r350, %r351, %r352, %r353;
	// end inline asm
	mov.b64 	%rd30, {%r344, %r349};
	setp.gt.s32 	%p184, %r313, 29;
	setp.lt.f32 	%p185, %f193, %f26;
	or.pred  	%p186, %p184, %p185;
	mov.u64 	%rd301, %rd300;
	mov.f32 	%f194, %f193;
	@%p186 bra 	$L__BB8_32;
	setp.gt.f32 	%p187, %f193, %f26;
	mov.u64 	%rd301, %rd30;
	mov.f32 	%f194, %f26;
	@%p187 bra 	$L__BB8_32;
	setp.lt.s64 	%p188, %rd300, %rd30;
	min.s64 	%rd301, %rd300, %rd30;
	selp.f32 	%f194, %f193, %f26, %p188;
$L__BB8_32:
	mov.b32 	%r355, %f194;
	mov.b32 	%r371, 4;
	mov.b32 	%r372, 31;
	mov.b32 	%r373, -1;
	// begin inline asm
	shfl.sync.down.b32 %r354, %r355, %r371, %r372, %r373;
	// end inline asm
	mov.b32 	%f29, %r354;
	// begin inline asm
	shfl.sync.down.b32 %r359, %r360, %r371, %r372, %r373;
	// end inline asm
	mov.b64 	{%r365, %r370}, %rd301;
	// begin inline asm
	shfl.sync.down.b32 %r364, %r365, %r371, %r372, %r373;
	// end inline asm
	// begin inline asm
	shfl.sync.down.b32 %r369, %r370, %r371, %r372, %r373;
	// end inline asm
	mov.b64 	%rd33, {%r364, %r369};
	setp.gt.s32 	%p189, %r313, 27;
	setp.lt.f32 	%p190, %f194, %f29;
	or.pred  	%p191, %p189, %p190;
	mov.u64 	%rd302, %rd301;
	mov.f32 	%f195, %f194;
	@%p191 bra 	$L__BB8_35;
	setp.gt.f32 	%p192, %f194, %f29;
	mov.u64 	%rd302, %rd33;
	mov.f32 	%f195, %f29;
	@%p192 bra 	$L__BB8_35;
	setp.lt.s64 	%p193, %rd301, %rd33;
	min.s64 	%rd302, %rd301, %rd33;
	selp.f32 	%f195, %f194, %f29, %p193;
$L__BB8_35:
	mov.b32 	%r375, %f195;
	mov.b32 	%r391, 8;
	mov.b32 	%r392, 31;
	mov.b32 	%r393, -1;
	// begin inline asm
	shfl.sync.down.b32 %r374, %r375, %r391, %r392, %r393;
	// end inline asm
	mov.b32 	%f32, %r374;
	// begin inline asm
	shfl.sync.down.b32 %r379, %r380, %r391, %r392, %r393;
	// end inline asm
	mov.b64 	{%r385, %r390}, %rd302;
	// begin inline asm
	shfl.sync.down.b32 %r384, %r385, %r391, %r392, %r393;
	// end inline asm
	// begin inline asm
	shfl.sync.down.b32 %r389, %r390, %r391, %r392, %r393;
	// end inline asm
	mov.b64 	%rd36, {%r384, %r389};
	setp.gt.s32 	%p194, %r313, 23;
	setp.lt.f32 	%p195, %f195, %f32;
	or.pred  	%p196, %p194, %p195;
	mov.u64 	%rd303, %rd302;
	mov.f32 	%f196, %f195;
	@%p196 bra 	$L__BB8_38;
	setp.gt.f32 	%p197, %f195, %f32;
	mov.u64 	%rd303, %rd36;
	mov.f32 	%f196, %f32;
	@%p197 bra 	$L__BB8_38;
	setp.lt.s64 	%p198, %rd302, %rd36;
	min.s64 	%rd303, %rd302, %rd36;
	selp.f32 	%f196, %f195, %f32, %p198;
$L__BB8_38:
	mov.b32 	%r395, %f196;
	mov.b32 	%r411, 16;
	mov.b32 	%r412, 31;
	mov.b32 	%r413, -1;
	// begin inline asm
	shfl.sync.down.b32 %r394, %r395, %r411, %r412, %r413;
	// end inline asm
	mov.b32 	%f35, %r394;
	// begin inline asm
	shfl.sync.down.b32 %r399, %r400, %r411, %r412, %r413;
	// end inline asm
	mov.b64 	{%r405, %r410}, %rd303;
	// begin inline asm
	shfl.sync.down.b32 %r404, %r405, %r411, %r412, %r413;
	// end inline asm
	// begin inline asm
	shfl.sync.down.b32 %r409, %r410, %r411, %r412, %r413;
	// end inline asm
	mov.b64 	%rd39, {%r404, %r409};
	setp.gt.s32 	%p199, %r313, 15;
	setp.lt.f32 	%p200, %f196, %f35;
	or.pred  	%p201, %p199, %p200;
	mov.u64 	%rd355, %rd303;
	mov.f32 	%f247, %f196;
	@%p201 bra 	$L__BB8_41;
	setp.gt.f32 	%p202, %f196, %f35;
	mov.u64 	%rd355, %rd39;
	mov.f32 	%f247, %f35;
	@%p202 bra 	$L__BB8_41;
	setp.lt.s64 	%p203, %rd303, %rd39;
	min.s64 	%rd355, %rd303, %rd39;
	selp.f32 	%f247, %f196, %f35, %p203;
$L__BB8_41:
	setp.ne.s32 	%p204, %r313, 0;
	@%p204 bra 	$L__BB8_43;
	shr.u32 	%r414, %r1, 1;
	and.b32  	%r415, %r414, 496;
	mov.u32 	%r416, _ZN6thrust24THRUST_300001_SM_1000_NS8cuda_cub4core6detail5shmemE;
	add.s32 	%r417, %r416, %r415;
	st.shared.f32 	[%r417+8], %f247;
	st.shared.u64 	[%r417+16], %rd355;
$L__BB8_43:
	bar.sync 	0;
	setp.ne.s32 	%p205, %r1, 0;
	@%p205 bra 	$L__BB8_203;
	ld.shared.f32 	%f38, [_ZN6thrust24THRUST_300001_SM_1000_NS8cuda_cub4core6detail5shmemE+24];
	ld.shared.u64 	%rd42, [_ZN6thrust24THRUST_300001_SM_1000_NS8cuda_cub4core6detail5shmemE+32];
	setp.lt.f32 	%p206, %f247, %f38;
	mov.u64 	%rd305, %rd355;
	mov.f32 	%f198, %f247;
	@%p206 bra 	$L__BB8_47;
	setp.lt.f32 	%p207, %f38, %f247;
	mov.u64 	%rd305, %rd42;
	mov.f32 	%f198, %f38;
	@%p207 bra 	$L__BB8_47;
	setp.lt.s64 	%p208, %rd355, %rd42;
	min.s64 	%rd305, %rd355, %rd42;
	selp.f32 	%f198, %f247, %f38, %p208;
$L__BB8_47:
	ld.shared.f32 	%f41, [_ZN6thrust24THRUST_300001_SM_1000_NS8cuda_cub4core6detail5shmemE+40];
	ld.shared.u64 	%rd45, [_ZN6thrust24THRUST_300001_SM_1000_NS8cuda_cub4core6detail5shmemE+48];
	setp.lt.f32 	%p209, %f198, %f41;
	mov.u64 	%rd306, %rd305;
	mov.f32 	%f199, %f198;
	@%p209 bra 	$L__BB8_50;
	setp.lt.f32 	%p210, %f41, %f198;
	mov.u64 	%rd306, %rd45;
	mov.f32 	%f199, %f41;
	@%p210 bra 	$L__BB8_50;
	setp.lt.s64 	%p211, %rd305, %rd45;
	min.s64 	%rd306, %rd305, %rd45;
	selp.f32 	%f199, %f198, %f41, %p211;
$L__BB8_50:
	ld.shared.f32 	%f44, [_ZN6thrust24THRUST_300001_SM_1000_NS8cuda_cub4core6detail5shmemE+56];
	ld.shared.u64 	%rd48, [_ZN6thrust24THRUST_300001_SM_1000_NS8cuda_cub4core6detail5shmemE+64];
	setp.lt.f32 	%p212, %f199, %f44;
	mov.u64 	%rd307, %rd306;
	mov.f32 	%f200, %f199;
	@%p212 bra 	$L__BB8_53;
	setp.lt.f32 	%p213, %f44, %f199;
	mov.u64 	%rd307, %rd48;
	mov.f32 	%f200, %f44;
	@%p213 bra 	$L__BB8_53;
	setp.lt.s64 	%p214, %rd306, %rd48;
	min.s64 	%rd307, %rd306, %rd48;
	selp.f32 	%f200, %f199, %f44, %p214;
$L__BB8_53:
	ld.shared.f32 	%f47, [_ZN6thrust24THRUST_300001_SM_1000_NS8cuda_cub4core6detail5shmemE+72];
	ld.shared.u64 	%rd51, [_ZN6thrust24THRUST_300001_SM_1000_NS8cuda_cub4core6detail5shmemE+80];
	setp.lt.f32 	%p215, %f200, %f47;
	mov.u64 	%rd308, %rd307;
	mov.f32 	%f201, %f200;
	@%p215 bra 	$L__BB8_56;
	setp.lt.f32 	%p216, %f47, %f200;
	mov.u64 	%rd308, %rd51;
	mov.f32 	%f201, %f47;
	@%p216 bra 	$L__BB8_56;
	setp.lt.s64 	%p217, %rd307, %rd51;
	min.s64 	%rd308, %rd307, %rd51;
	selp.f32 	%f201, %f200, %f47, %p217;
$L__BB8_56:
	ld.shared.f32 	%f50, [_ZN6thrust24THRUST_300001_SM_1000_NS8cuda_cub4core6detail5shmemE+88];
	ld.shared.u64 	%rd54, [_ZN6thrust24THRUST_300001_SM_1000_NS8cuda_cub4core6detail5shmemE+96];
	setp.lt.f32 	%p218, %f201, %f50;
	mov.u64 	%rd309, %rd308;
	mov.f32 	%f202, %f201;
	@%p218 bra 	$L__BB8_59;
	setp.lt.f32 	%p219, %f50, %f201;
	mov.u64 	%rd309, %rd54;
	mov.f32 	%f202, %f50;
	@%p219 bra 	$L__BB8_59;
	setp.lt.s64 	%p220, %rd308, %rd54;
	min.s64 	%rd309, %rd308, %rd54;
	selp.f32 	%f202, %f201, %f50, %p220;
$L__BB8_59:
	ld.shared.f32 	%f53, [_ZN6thrust24THRUST_300001_SM_1000_NS8cuda_cub4core6detail5shmemE+104];
	ld.shared.u64 	%rd57, [_ZN6thrust24THRUST_300001_SM_1000_NS8cuda_cub4core6detail5shmemE+112];
	setp.lt.f32 	%p221, %f202, %f53;
	mov.u64 	%rd310, %rd309;
	mov.f32 	%f203, %f202;
	@%p221 bra 	$L__BB8_62;
	setp.lt.f32 	%p222, %f53, %f202;
	mov.u64 	%rd310, %rd57;
	mov.f32 	%f203, %f53;
	@%p222 bra 	$L__BB8_62;
	setp.lt.s64 	%p223, %rd309, %rd57;
	min.s64 	%rd310, %rd309, %rd57;
	selp.f32 	%f203, %f202, %f53, %p223;
$L__BB8_62:
	ld.shared.f32 	%f56, [_ZN6thrust24THRUST_300001_SM_1000_NS8cuda_cub4core6detail5shmemE+120];
	ld.shared.u64 	%rd60, [_ZN6thrust24THRUST_300001_SM_1000_NS8cuda_cub4core6detail5shmemE+128];
	setp.lt.f32 	%p224, %f203, %f56;
	mov.f32 	%f247, %f203;
	mov.u64 	%rd355, %rd310;
	@%p224 bra 	$L__BB8_203;
	setp.lt.f32 	%p225, %f56, %f203;
	mov.f32 	%f247, %f56;
	mov.u64 	%rd355, %rd60;
	@%p225 bra 	$L__BB8_203;
	setp.lt.s64 	%p226, %rd310, %rd60;
	min.s64 	%rd355, %rd310, %rd60;
	selp.f32 	%f247, %f203, %f56, %p226;
	bra.uni 	$L__BB8_203;
$L__BB8_65:
	// begin inline asm
	mov.u32 %r200, %laneid;
	// end inline asm
	and.b32  	%r221, %r1, 992;
	add.s32 	%r222, %r221, 32;
	setp.gt.s32 	%p123, %r222, %r37;
	not.b32 	%r223, %r221;
	add.s32 	%r224, %r37, %r223;
	selp.b32 	%r219, %r224, 31, %p123;
	mov.b32 	%r202, %f191;
	mov.b32 	%r218, 1;
	mov.b32 	%r220, -1;
	// begin inline asm
	shfl.sync.down.b32 %r201, %r202, %r218, %r219, %r220;
	// end inline asm
	mov.b32 	%f58, %r201;
	// begin inline asm
	shfl.sync.down.b32 %r206, %r207, %r218, %r219, %r220;
	// end inline asm
	mov.b64 	{%r212, %r217}, %rd298;
	// begin inline asm
	shfl.sync.down.b32 %r211, %r212, %r218, %r219, %r220;
	// end inline asm
	// begin inline asm
	shfl.sync.down.b32 %r216, %r217, %r218, %r219, %r220;
	// end inline asm
	mov.b64 	%rd62, {%r211, %r216};
	setp.ge.s32 	%p124, %r200, %r219;
	setp.lt.f32 	%p125, %f191, %f58;
	or.pred  	%p126, %p124, %p125;
	mov.u64 	%rd311, %rd298;
	mov.f32 	%f204, %f191;
	@%p126 bra 	$L__BB8_68;
	setp.gt.f32 	%p127, %f191, %f58;
	mov.u64 	%rd311, %rd62;
	mov.f32 	%f204, %f58;
	@%p127 bra 	$L__BB8_68;
	setp.lt.s64 	%p128, %rd298, %rd62;
	min.s64 	%rd311, %rd298, %rd62;
	selp.f32 	%f204, %f191, %f58, %p128;
$L__BB8_68:
	mov.b32 	%r226, %f204;
	mov.b32 	%r242, 2;
	mov.b32 	%r244, -1;
	// begin inline asm
	shfl.sync.down.b32 %r225, %r226, %r242, %r219, %r244;
	// end inline asm
	mov.b32 	%f61, %r225;
	// begin inline asm
	shfl.sync.down.b32 %r230, %r231, %r242, %r219, %r244;
	// end inline asm
	mov.b64 	{%r236, %r241}, %rd311;
	// begin inline asm
	shfl.sync.down.b32 %r235, %r236, %r242, %r219, %r244;
	// end inline asm
	// begin inline asm
	shfl.sync.down.b32 %r240, %r241, %r242, %r219, %r244;
	// end inline asm
	mov.b64 	%rd65, {%r235, %r240};
	add.s32 	%r245, %r200, 2;
	setp.gt.s32 	%p129, %r245, %r219;
	setp.lt.f32 	%p130, %f204, %f61;
	or.pred  	%p131, %p129, %p130;
	mov.u64 	%rd312, %rd311;
	mov.f32 	%f205, %f204;
	@%p131 bra 	$L__BB8_71;
	setp.gt.f32 	%p132, %f204, %f61;
	mov.u64 	%rd312, %rd65;
	mov.f32 	%f205, %f61;
	@%p132 bra 	$L__BB8_71;
	setp.lt.s64 	%p133, %rd311, %rd65;
	min.s64 	%rd312, %rd311, %rd65;
	selp.f32 	%f205, %f204, %f61, %p133;
$L__BB8_71:
	mov.b32 	%r247, %f205;
	mov.b32 	%r263, 4;
	mov.b32 	%r265, -1;
	// begin inline asm
	shfl.sync.down.b32 %r246, %r247, %r263, %r219, %r265;
	// end inline asm
	mov.b32 	%f64, %r246;
	// begin inline asm
	shfl.sync.down.b32 %r251, %r252, %r263, %r219, %r265;
	// end inline asm
	mov.b64 	{%r257, %r262}, %rd312;
	// begin inline asm
	shfl.sync.down.b32 %r256, %r257, %r263, %r219, %r265;
	// end inline asm
	// begin inline asm
	shfl.sync.down.b32 %r261, %r262, %r263, %r219, %r265;
	// end inline asm
	mov.b64 	%rd68, {%r256, %r261};
	add.s32 	%r266, %r200, 4;
	setp.gt.s32 	%p134, %r266, %r219;
	setp.lt.f32 	%p135, %f205, %f64;
	or.pred  	%p136, %p134, %p135;
	mov.f32 	%f206, %f205;
	mov.u64 	%rd313, %rd312;
	@%p136 bra 	$L__BB8_74;
	setp.gt.f32 	%p137, %f205, %f64;
	mov.f32 	%f206, %f64;
	mov.u64 	%rd313, %rd68;
	@%p137 bra 	$L__BB8_74;
	setp.lt.s64 	%p138, %rd312, %rd68;
	selp.f32 	%f206, %f205, %f64, %p138;
	min.s64 	%rd313, %rd312, %rd68;
$L__BB8_74:
	mov.b32 	%r268, %f206;
	mov.b32 	%r284, 8;
	mov.b32 	%r286, -1;
	// begin inline asm
	shfl.sync.down.b32 %r267, %r268, %r284, %r219, %r286;
	// end inline asm
	mov.b32 	%f67, %r267;
	// begin inline asm
	shfl.sync.down.b32 %r272, %r273, %r284, %r219, %r286;
	// end inline asm
	mov.b64 	{%r278, %r283}, %rd313;
	// begin inline asm
	shfl.sync.down.b32 %r277, %r278, %r284, %r219, %r286;
	// end inline asm
	// begin inline asm
	shfl.sync.down.b32 %r282, %r283, %r284, %r219, %r286;
	// end inline asm
	mov.b64 	%rd71, {%r277, %r282};
	add.s32 	%r287, %r200, 8;
	setp.gt.s32 	%p139, %r287, %r219;
	setp.lt.f32 	%p140, %f206, %f67;
	or.pred  	%p141, %p139, %p140;
	mov.f32 	%f207, %f206;
	mov.u64 	%rd314, %rd313;
	@%p141 bra 	$L__BB8_77;
	setp.gt.f32 	%p142, %f206, %f67;
	mov.f32 	%f207, %f67;
	mov.u64 	%rd314, %rd71;
	@%p142 bra 	$L__BB8_77;
	setp.lt.s64 	%p143, %rd313, %rd71;
	selp.f32 	%f207, %f206, %f67, %p143;
	min.s64 	%rd314, %rd313, %rd71;
$L__BB8_77:
	mov.b32 	%r289, %f207;
	mov.b32 	%r305, 16;
	mov.b32 	%r307, -1;
	// begin inline asm
	shfl.sync.down.b32 %r288, %r289, %r305, %r219, %r307;
	// end inline asm
	mov.b32 	%f70, %r288;
	// begin inline asm
	shfl.sync.down.b32 %r293, %r294, %r305, %r219, %r307;
	// end inline asm
	mov.b64 	{%r299, %r304}, %rd314;
	// begin inline asm
	shfl.sync.down.b32 %r298, %r299, %r305, %r219, %r307;
	// end inline asm
	// begin inline asm
	shfl.sync.down.b32 %r303, %r304, %r305, %r219, %r307;
	// end inline asm
	mov.b64 	%rd74, {%r298, %r303};
	add.s32 	%r308, %r200, 16;
	setp.gt.s32 	%p144, %r308, %r219;
	setp.lt.f32 	%p145, %f207, %f70;
	or.pred  	%p146, %p144, %p145;
	mov.f32 	%f247, %f207;
	mov.u64 	%rd355, %rd314;
	@%p146 bra 	$L__BB8_80;
	setp.gt.f32 	%p147, %f207, %f70;
	mov.f32 	%f247, %f70;
	mov.u64 	%rd355, %rd74;
	@%p147 bra 	$L__BB8_80;
	setp.lt.s64 	%p148, %rd314, %rd74;
	selp.f32 	%f247, %f207, %f70, %p148;
	min.s64 	%rd355, %rd314, %rd74;
$L__BB8_80:
	setp.ne.s32 	%p149, %r200, 0;
	@%p149 bra 	$L__BB8_82;
	shr.u32 	%r309, %r1, 1;
	and.b32  	%r310, %r309, 496;
	mov.u32 	%r311, _ZN6thrust24THRUST_300001_SM_1000_NS8cuda_cub4core6detail5shmemE;
	add.s32 	%r312, %r311, %r310;
	st.shared.f32 	[%r312+8], %f247;
	st.shared.u64 	[%r312+16], %rd355;
$L__BB8_82:
	bar.sync 	0;
	setp.ne.s32 	%p150, %r1, 0;
	@%p150 bra 	$L__BB8_203;
	setp.lt.s32 	%p151, %r37, 33;
	mov.f32 	%f209, %f247;
	mov.u64 	%rd316, %rd355;
	@%p151 bra 	$L__BB8_87;
	ld.shared.f32 	%f73, [_ZN6thrust24THRUST_300001_SM_1000_NS8cuda_cub4core6detail5shmemE+24];
	ld.shared.u64 	%rd77, [_ZN6thrust24THRUST_300001_SM_1000_NS8cuda_cub4core6detail5shmemE+32];
	setp.lt.f32 	%p152, %f247, %f73;
	mov.f32 	%f209, %f247;
	mov.u64 	%rd316, %rd355;
	@%p152 bra 	$L__BB8_87;
	setp.lt.f32 	%p153, %f73, %f247;
	mov.f32 	%f209, %f73;
	mov.u64 	%rd316, %rd77;
	@%p153 bra 	$L__BB8_87;
	setp.lt.s64 	%p154, %rd355, %rd77;
	selp.f32 	%f209, %f247, %f73, %p154;
	min.s64 	%rd316, %rd355, %rd77;
$L__BB8_87:
	setp.lt.s32 	%p155, %r37, 65;
	mov.f32 	%f210, %f209;
	mov.u64 	%rd317, %rd316;
	@%p155 bra 	$L__BB8_91;
	ld.shared.f32 	%f76, [_ZN6thrust24THRUST_300001_SM_1000_NS8cuda_cub4core6detail5shmemE+40];
	ld.shared.u64 	%rd80, [_ZN6thrust24THRUST_300001_SM_1000_NS8cuda_cub4core6detail5shmemE+48];
	setp.lt.f32 	%p156, %f209, %f76;
	mov.f32 	%f210, %f209;
	mov.u64 	%rd317, %rd316;
	@%p156 bra 	$L__BB8_91;
	setp.lt.f32 	%p157, %f76, %f209;
	mov.f32 	%f210, %f76;
	mov.u64 	%rd317, %rd80;
	@%p157 bra 	$L__BB8_91;
	setp.lt.s64 	%p158, %rd316, %rd80;
	selp.f32 	%f210, %f209, %f76, %p158;
	min.s64 	%rd317, %rd316, %rd80;
$L__BB8_91:
	setp.lt.s32 	%p159, %r37, 97;
	mov.f32 	%f211, %f210;
	mov.u64 	%rd318, %rd317;
	@%p159 bra 	$L__BB8_95;
	ld.shared.f32 	%f79, [_ZN6thrust24THRUST_300001_SM_1000_NS8cuda_cub4core6detail5shmemE+56];
	ld.shared.u64 	%rd83, [_ZN6thrust24THRUST_300001_SM_1000_NS8cuda_cub4core6detail5shmemE+64];
	setp.lt.f32 	%p160, %f210, %f79;
	mov.f32 	%f211, %f210;
	mov.u64 	%rd318, %rd317;
	@%p160 bra 	$L__BB8_95;
	setp.lt.f32 	%p161, %f79, %f210;
	mov.f32 	%f211, %f79;
	mov.u64 	%rd318, %rd83;
	@%p161 bra 	$L__BB8_95;
	setp.lt.s64 	%p162, %rd317, %rd83;
	selp.f32 	%f211, %f210, %f79, %p162;
	min.s64 	%rd318, %rd317, %rd83;
$L__BB8_95:
	setp.lt.s32 	%p163, %r37, 129;
	mov.f32 	%f212, %f211;
	mov.u64 	%rd319, %rd318;
	@%p163 bra 	$L__BB8_99;
	ld.shared.f32 	%f82, [_ZN6thrust24THRUST_300001_SM_1000_NS8cuda_cub4core6detail5shmemE+72];
	ld.shared.u64 	%rd86, [_ZN6thrust24THRUST_300001_SM_1000_NS8cuda_cub4core6detail5shmemE+80];
	setp.lt.f32 	%p164, %f211, %f82;
	mov.f32 	%f212, %f211;
	mov.u64 	%rd319, %rd318;
	@%p164 bra 	$L__BB8_99;
	setp.lt.f32 	%p165, %f82, %f211;
	mov.f32 	%f212, %f82;
	mov.u64 	%rd319, %rd86;
	@%p165 bra 	$L__BB8_99;
	setp.lt.s64 	%p166, %rd318, %rd86;
	selp.f32 	%f212, %f211, %f82, %p166;
	min.s64 	%rd319, %rd318, %rd86;
$L__BB8_99:
	setp.lt.s32 	%p167, %r37, 161;
	mov.f32 	%f213, %f212;
	mov.u64 	%rd320, %rd319;
	@%p167 bra 	$L__BB8_103;
	ld.shared.f32 	%f85, [_ZN6thrust24THRUST_300001_SM_1000_NS8cuda_cub4core6detail5shmemE+88];
	ld.shared.u64 	%rd89, [_ZN6thrust24THRUST_300001_SM_1000_NS8cuda_cub4core6detail5shmemE+96];
	setp.lt.f32 	%p168, %f212, %f85;
	mov.f32 	%f213, %f212;
	mov.u64 	%rd320, %rd319;
	@%p168 bra 	$L__BB8_103;
	setp.lt.f32 	%p169, %f85, %f212;
	mov.f32 	%f213, %f85;
	mov.u64 	%rd320, %rd89;
	@%p169 bra 	$L__BB8_103;
	setp.lt.s64 	%p170, %rd319, %rd89;
	selp.f32 	%f213, %f212, %f85, %p170;
	min.s64 	%rd320, %rd319, %rd89;
$L__BB8_103:
	setp.lt.s32 	%p171, %r37, 193;
	mov.f32 	%f214, %f213;
	mov.u64 	%rd321, %rd320;
	@%p171 bra 	$L__BB8_107;
	ld.shared.f32 	%f88, [_ZN6thrust24THRUST_300001_SM_1000_NS8cuda_cub4core6detail5shmemE+104];
	ld.shared.u64 	%rd92, [_ZN6thrust24THRUST_300001_SM_1000_NS8cuda_cub4core6detail5shmemE+112];
	setp.lt.f32 	%p172, %f213, %f88;
	mov.f32 	%f214, %f213;
	mov.u64 	%rd321, %rd320;
	@%p172 bra 	$L__BB8_107;
	setp.lt.f32 	%p173, %f88, %f213;
	mov.f32 	%f214, %f88;
	mov.u64 	%rd321, %rd92;
	@%p173 bra 	$L__BB8_107;
	setp.lt.s64 	%p174, %rd320, %rd92;
	selp.f32 	%f214, %f213, %f88, %p174;
	min.s64 	%rd321, %rd320, %rd92;
$L__BB8_107:
	setp.lt.s32 	%p175, %r37, 225;
	mov.f32 	%f247, %f214;
	mov.u64 	%rd355, %rd321;
	@%p175 bra 	$L__BB8_203;
	ld.shared.f32 	%f91, [_ZN6thrust24THRUST_300001_SM_1000_NS8cuda_cub4core6detail5shmemE+120];
	ld.shared.u64 	%rd95, [_ZN6thrust24THRUST_300001_SM_1000_NS8cuda_cub4core6detail5shmemE+128];
	setp.lt.f32 	%p176, %f214, %f91;
	mov.f32 	%f247, %f214;
	mov.u64 	%rd355, %rd321;
	@%p176 bra 	$L__BB8_203;
	setp.lt.f32 	%p177, %f91, %f214;
	mov.f32 	%f247, %f91;
	mov.u64 	%rd355, %rd95;
	@%p177 bra 	$L__BB8_203;
	setp.lt.s64 	%p178, %rd321, %rd95;
	selp.f32 	%f247, %f214, %f91, %p178;
	min.s64 	%rd355, %rd321, %rd95;
	bra.uni 	$L__BB8_203;
$L__BB8_111:
	mov.u32 	%r16, %tid.x;
	mul.wide.u32 	%rd208, %r16, 16;
	add.s64 	%rd189, %rd186, %rd208;
	// begin inline asm
	ld.global.nc.u64 %rd188, [%rd189];
	// end inline asm
	mov.b64 	{%r38, %r39}, %rd188;
	mov.b32 	%f93, %r38;
	add.s64 	%rd191, %rd189, 8;
	// begin inline asm
	ld.global.nc.u64 %rd190, [%rd191];
	// end inline asm
	add.s64 	%rd193, %rd189, 4096;
	// begin inline asm
	ld.global.nc.u64 %rd192, [%rd193];
	// end inline asm
	mov.b64 	{%r40, %r41}, %rd192;
	mov.b32 	%f94, %r40;
	add.s64 	%rd195, %rd189, 4104;
	// begin inline asm
	ld.global.nc.u64 %rd194, [%rd195];
	// end inline asm
	add.s64 	%rd197, %rd189, 8192;
	// begin inline asm
	ld.global.nc.u64 %rd196, [%rd197];
	// end inline asm
	mov.b64 	{%r42, %r43}, %rd196;
	mov.b32 	%f95, %r42;
	add.s64 	%rd199, %rd189, 8200;
	// begin inline asm
	ld.global.nc.u64 %rd198, [%rd199];
	// end inline asm
	add.s64 	%rd201, %rd189, 12288;
	// begin inline asm
	ld.global.nc.u64 %rd200, [%rd201];
	// end inline asm
	mov.b64 	{%r44, %r45}, %rd200;
	mov.b32 	%f96, %r44;
	add.s64 	%rd203, %rd189, 12296;
	// begin inline asm
	ld.global.nc.u64 %rd202, [%rd203];
	// end inline asm
	add.s64 	%rd205, %rd189, 16384;
	// begin inline asm
	ld.global.nc.u64 %rd204, [%rd205];
	// end inline asm
	mov.b64 	{%r46, %r47}, %rd204;
	mov.b32 	%f97, %r46;
	add.s64 	%rd207, %rd189, 16392;
	// begin inline asm
	ld.global.nc.u64 %rd206, [%rd207];
	// end inline asm
	setp.lt.f32 	%p3, %f93, %f94;
	mov.f32 	%f215, %f93;
	mov.u64 	%rd322, %rd190;
	@%p3 bra 	$L__BB8_114;
	setp.lt.f32 	%p4, %f94, %f93;
	mov.f32 	%f215, %f94;
	mov.u64 	%rd322, %rd194;
	@%p4 bra 	$L__BB8_114;
	setp.lt.s64 	%p5, %rd190, %rd194;
	selp.f32 	%f215, %f93, %f94, %p5;
	min.s64 	%rd322, %rd190, %rd194;
$L__BB8_114:
	setp.lt.f32 	%p6, %f215, %f95;
	mov.f32 	%f216, %f215;
	mov.u64 	%rd323, %rd322;
	@%p6 bra 	$L__BB8_117;
	setp.lt.f32 	%p7, %f95, %f215;
	mov.f32 	%f216, %f95;
	mov.u64 	%rd323, %rd198;
	@%p7 bra 	$L__BB8_117;
	setp.lt.s64 	%p8, %rd322, %rd198;
	selp.f32 	%f216, %f215, %f95, %p8;
	min.s64 	%rd323, %rd322, %rd198;
$L__BB8_117:
	setp.lt.f32 	%p9, %f216, %f96;
	mov.f32 	%f217, %f216;
	mov.u64 	%rd324, %rd323;
	@%p9 bra 	$L__BB8_120;
	setp.lt.f32 	%p10, %f96, %f216;
	mov.f32 	%f217, %f96;
	mov.u64 	%rd324, %rd202;
	@%p10 bra 	$L__BB8_120;
	setp.lt.s64 	%p11, %rd323, %rd202;
	selp.f32 	%f217, %f216, %f96, %p11;
	min.s64 	%rd324, %rd323, %rd202;
$L__BB8_120:
	setp.lt.f32 	%p12, %f217, %f97;
	mov.f32 	%f234, %f217;
	mov.u64 	%rd342, %rd324;
	@%p12 bra 	$L__BB8_123;
	setp.lt.f32 	%p13, %f97, %f217;
	mov.f32 	%f234, %f97;
	mov.u64 	%rd342, %rd206;
	@%p13 bra 	$L__BB8_123;
	setp.lt.s64 	%p14, %rd324, %rd206;
	selp.f32 	%f234, %f217, %f97, %p14;
	min.s64 	%rd342, %rd324, %rd206;
$L__BB8_123:
	setp.lt.u32 	%p15, %r37, 2560;
	mov.b32 	%r425, 1280;
	@%p15 bra 	$L__BB8_141;
	mov.b32 	%r425, 1280;
$L__BB8_125:
	mov.u32 	%r17, %r425;
	add.s32 	%r50, %r17, %r16;
	mul.wide.u32 	%rd229, %r50, 16;
	add.s64 	%rd210, %rd186, %rd229;
	// begin inline asm
	ld.global.nc.u64 %rd209, [%rd210];
	// end inline asm
	mov.b64 	{%r51, %r52}, %rd209;
	mov.b32 	%f107, %r51;
	add.s64 	%rd212, %rd210, 8;
	// begin inline asm
	ld.global.nc.u64 %rd211, [%rd212];
	// end inline asm
	add.s64 	%rd214, %rd210, 4096;
	// begin inline asm
	ld.global.nc.u64 %rd213, [%rd214];
	// end inline asm
	mov.b64 	{%r53, %r54}, %rd213;
	mov.b32 	%f108, %r53;
	add.s64 	%rd216, %rd210, 4104;
	// begin inline asm
	ld.global.nc.u64 %rd215, [%rd216];
	// end inline asm
	add.s64 	%rd218, %rd210, 8192;
	// begin inline asm
	ld.global.nc.u64 %rd217, [%rd218];
	// end inline asm
	mov.b64 	{%r55, %r56}, %rd217;
	mov.b32 	%f109, %r55;
	add.s64 	%rd220, %rd210, 8200;
	// begin inline asm
	ld.global.nc.u64 %rd219, [%rd220];
	// end inline asm
	add.s64 	%rd222, %rd210, 12288;
	// begin inline asm
	ld.global.nc.u64 %rd221, [%rd222];
	// end inline asm
	mov.b64 	{%r57, %r58}, %rd221;
	mov.b32 	%f110, %r57;
	add.s64 	%rd224, %rd210, 12296;
	// begin inline asm
	ld.global.nc.u64 %rd223, [%rd224];
	// end inline asm
	add.s64 	%rd226, %rd210, 16384;
	// begin inline asm
	ld.global.nc.u64 %rd225, [%rd226];
	// end inline asm
	mov.b64 	{%r59, %r60}, %rd225;
	mov.b32 	%f111, %r59;
	add.s64 	%rd228, %rd210, 16392;
	// begin inline asm
	ld.global.nc.u64 %rd227, [%rd228];
	// end inline asm
	setp.lt.f32 	%p16, %f234, %f107;
	mov.f32 	%f220, %f234;
	mov.u64 	%rd327, %rd342;
	@%p16 bra 	$L__BB8_128;
	setp.lt.f32 	%p17, %f107, %f234;
	mov.f32 	%f220, %f107;
	mov.u64 	%rd327, %rd211;
	@%p17 bra 	$L__BB8_128;
	setp.lt.s64 	%p18, %rd342, %rd211;
	selp.f32 	%f220, %f234, %f107, %p18;
	min.s64 	%rd327, %rd342, %rd211;
$L__BB8_128:
	setp.lt.f32 	%p19, %f220, %f108;
	mov.f32 	%f221, %f220;
	mov.u64 	%rd328, %rd327;
	@%p19 bra 	$L__BB8_131;
	setp.lt.f32 	%p20, %f108, %f220;
	mov.f32 	%f221, %f108;
	mov.u64 	%rd328, %rd215;
	@%p20 bra 	$L__BB8_131;
	setp.lt.s64 	%p21, %rd327, %rd215;
	selp.f32 	%f221, %f220, %f108, %p21;
	min.s64 	%rd328, %rd327, %rd215;
$L__BB8_131:
	setp.lt.f32 	%p22, %f221, %f109;
	mov.f32 	%f222, %f221;
	mov.u64 	%rd329, %rd328;
	@%p22 bra 	$L__BB8_134;
	setp.lt.f32 	%p23, %f109, %f221;
	mov.f32 	%f222, %f109;
	mov.u64 	%rd329, %rd219;
	@%p23 bra 	$L__BB8_134;
	setp.lt.s64 	%p24, %rd328, %rd219;
	selp.f32 	%f222, %f221, %f109, %p24;
	min.s64 	%rd329, %rd328, %rd219;
$L__BB8_134:
	setp.lt.f32 	%p25, %f222, %f110;
	mov.f32 	%f223, %f222;
	mov.u64 	%rd330, %rd329;
	@%p25 bra 	$L__BB8_137;
	setp.lt.f32 	%p26, %f110, %f222;
	mov.f32 	%f223, %f110;
	mov.u64 	%rd330, %rd223;
	@%p26 bra 	$L__BB8_137;
	setp.lt.s64 	%p27, %rd329, %rd223;
	selp.f32 	%f223, %f222, %f110, %p27;
	min.s64 	%rd330, %rd329, %rd223;
$L__BB8_137:
	setp.lt.f32 	%p28, %f223, %f111;
	mov.f32 	%f234, %f223;
	mov.u64 	%rd342, %rd330;
	@%p28 bra 	$L__BB8_140;
	setp.lt.f32 	%p29, %f111, %f223;
	mov.f32 	%f234, %f111;
	mov.u64 	%rd342, %rd227;
	@%p29 bra 	$L__BB8_140;
	setp.lt.s64 	%p30, %rd330, %rd227;
	selp.f32 	%f234, %f223, %f111, %p30;
	min.s64 	%rd342, %rd330, %rd227;
$L__BB8_140:
	add.s32 	%r425, %r17, 1280;
	add.s32 	%r61, %r17, 2560;
	setp.le.s32 	%p31, %r61, %r37;
	@%p31 bra 	$L__BB8_125;
$L__BB8_141:
	setp.le.s32 	%p32, %r37, %r425;
	@%p32 bra 	$L__BB8_164;
	sub.s32 	%r20, %r37, %r425;
	setp.ge.s32 	%p33, %r16, %r20;
	@%p33 bra 	$L__BB8_164;
	not.b32 	%r62, %r16;
	add.s32 	%r63, %r37, %r62;
	sub.s32 	%r21, %r63, %r425;
	and.b32  	%r64, %r21, 768;
	setp.eq.s32 	%p34, %r64, 768;
	mov.u32 	%r429, %r16;
	@%p34 bra 	$L__BB8_149;
	add.s32 	%r427, %r16, %r425;
	shr.u32 	%r65, %r21, 8;
	add.s32 	%r66, %r65, 1;
	and.b32  	%r67, %r66, 3;
	neg.s32 	%r426, %r67;
	mov.u32 	%r429, %r16;
$L__BB8_145:
	.pragma "nounroll";
	mov.u64 	%rd127, %rd342;
	mov.f32 	%f123, %f234;
	mul.wide.u32 	%rd235, %r427, 16;
	add.s64 	%rd232, %rd186, %rd235;
	// begin inline asm
	ld.global.nc.u64 %rd231, [%rd232];
	// end inline asm
	mov.b64 	{%r68, %r69}, %rd231;
	mov.b32 	%f124, %r68;
	add.s64 	%rd234, %rd232, 8;
	// begin inline asm
	ld.global.nc.u64 %rd233, [%rd234];
	// end inline asm
	setp.lt.f32 	%p35, %f123, %f124;
	@%p35 bra 	$L__BB8_148;
	setp.lt.f32 	%p36, %f124, %f123;
	mov.f32 	%f234, %f124;
	mov.u64 	%rd342, %rd233;
	@%p36 bra 	$L__BB8_148;
	setp.lt.s64 	%p37, %rd127, %rd233;
	selp.f32 	%f234, %f123, %f124, %p37;
	min.s64 	%rd342, %rd127, %rd233;
$L__BB8_148:
	add.s32 	%r429, %r429, 256;
	add.s32 	%r427, %r427, 256;
	add.s32 	%r426, %r426, 1;
	setp.ne.s32 	%p38, %r426, 0;
	@%p38 bra 	$L__BB8_145;
$L__BB8_149:
	setp.lt.u32 	%p39, %r21, 768;
	@%p39 bra 	$L__BB8_164;
	cvt.u64.u32 	%rd236, %r429;
	cvt.u64.u32 	%rd237, %r425;
	add.s64 	%rd238, %rd236, %rd237;
	shl.b64 	%rd239, %rd238, 4;
	add.s64 	%rd240, %rd239, %rd186;
	add.s64 	%rd337, %rd240, 12296;
	add.s32 	%r430, %r429, %r425;
$L__BB8_151:
	mul.wide.u32 	%rd245, %r430, 16;
	add.s64 	%rd242, %rd186, %rd245;
	// begin inline asm
	ld.global.nc.u64 %rd241, [%rd242];
	// end inline asm
	mov.b64 	{%r70, %r71}, %rd241;
	mov.b32 	%f130, %r70;
	add.s64 	%rd244, %rd242, 8;
	// begin inline asm
	ld.global.nc.u64 %rd243, [%rd244];
	// end inline asm
	setp.lt.f32 	%p40, %f234, %f130;
	mov.f32 	%f231, %f234;
	mov.u64 	%rd339, %rd342;
	@%p40 bra 	$L__BB8_154;
	setp.lt.f32 	%p41, %f130, %f234;
	mov.f32 	%f231, %f130;
	mov.u64 	%rd339, %rd243;
	@%p41 bra 	$L__BB8_154;
	setp.lt.s64 	%p42, %rd342, %rd243;
	selp.f32 	%f231, %f234, %f130, %p42;
	min.s64 	%rd339, %rd342, %rd243;
$L__BB8_154:
	add.s64 	%rd247, %rd337, -8200;
	// begin inline asm
	ld.global.nc.u64 %rd246, [%rd247];
	// end inline asm
	mov.b64 	{%r72, %r73}, %rd246;
	mov.b32 	%f133, %r72;
	add.s64 	%rd249, %rd337, -8192;
	// begin inline asm
	ld.global.nc.u64 %rd248, [%rd249];
	// end inline asm
	setp.lt.f32 	%p43, %f231, %f133;
	mov.f32 	%f232, %f231;
	mov.u64 	%rd340, %rd339;
	@%p43 bra 	$L__BB8_157;
	setp.lt.f32 	%p44, %f133, %f231;
	mov.f32 	%f232, %f133;
	mov.u64 	%rd340, %rd248;
	@%p44 bra 	$L__BB8_157;
	setp.lt.s64 	%p45, %rd339, %rd248;
	selp.f32 	%f232, %f231, %f133, %p45;
	min.s64 	%rd340, %rd339, %rd248;
$L__BB8_157:
	add.s64 	%rd251, %rd337, -4104;
	// begin inline asm
	ld.global.nc.u64 %rd250, [%rd251];
	// end inline asm
	mov.b64 	{%r74, %r75}, %rd250;
	mov.b32 	%f136, %r74;
	add.s64 	%rd253, %rd337, -4096;
	// begin inline asm
	ld.global.nc.u64 %rd252, [%rd253];
	// end inline asm
	setp.lt.f32 	%p46, %f232, %f136;
	mov.f32 	%f233, %f232;
	mov.u64 	%rd341, %rd340;
	@%p46 bra 	$L__BB8_160;
	setp.lt.f32 	%p47, %f136, %f232;
	mov.f32 	%f233, %f136;
	mov.u64 	%rd341, %rd252;
	@%p47 bra 	$L__BB8_160;
	setp.lt.s64 	%p48, %rd340, %rd252;
	selp.f32 	%f233, %f232, %f136, %p48;
	min.s64 	%rd341, %rd340, %rd252;
$L__BB8_160:
	add.s64 	%rd255, %rd337, -8;
	// begin inline asm
	ld.global.nc.u64 %rd254, [%rd255];
	// end inline asm
	mov.b64 	{%r76, %r77}, %rd254;
	mov.b32 	%f139, %r76;
	// begin inline asm
	ld.global.nc.u64 %rd256, [%rd337];
	// end inline asm
	setp.lt.f32 	%p49, %f233, %f139;
	mov.f32 	%f234, %f233;
	mov.u64 	%rd342, %rd341;
	@%p49 bra 	$L__BB8_163;
	setp.lt.f32 	%p50, %f139, %f233;
	mov.f32 	%f234, %f139;
	mov.u64 	%rd342, %rd256;
	@%p50 bra 	$L__BB8_163;
	setp.lt.s64 	%p51, %rd341, %rd256;
	selp.f32 	%f234, %f233, %f139, %p51;
	min.s64 	%rd342, %rd341, %rd256;
$L__BB8_163:
	add.s32 	%r429, %r429, 1024;
	add.s64 	%rd337, %rd337, 16384;
	add.s32 	%r430, %r430, 1024;
	setp.lt.s32 	%p52, %r429, %r20;
	@%p52 bra 	$L__BB8_151;
$L__BB8_164:
	// begin inline asm
	mov.u32 %r78, %laneid;
	// end inline asm
	mov.b32 	%r80, %f234;
	mov.b32 	%r96, 1;
	mov.b32 	%r97, 31;
	mov.b32 	%r98, -1;
	// begin inline asm
	shfl.sync.down.b32 %r79, %r80, %r96, %r97, %r98;
	// end inline asm
	mov.b32 	%f143, %r79;
	// begin inline asm
	shfl.sync.down.b32 %r84, %r85, %r96, %r97, %r98;
	// end inline asm
	mov.b64 	{%r90, %r95}, %rd342;
	// begin inline asm
	shfl.sync.down.b32 %r89, %r90, %r96, %r97, %r98;
	// end inline asm
	// begin inline asm
	shfl.sync.down.b32 %r94, %r95, %r96, %r97, %r98;
	// end inline asm
	mov.b64 	%rd150, {%r89, %r94};
	setp.gt.s32 	%p53, %r78, 30;
	setp.lt.f32 	%p54, %f234, %f143;
	or.pred  	%p55, %p53, %p54;
	mov.f32 	%f236, %f234;
	mov.u64 	%rd344, %rd342;
	@%p55 bra 	$L__BB8_167;
	setp.gt.f32 	%p56, %f234, %f143;
	mov.f32 	%f236, %f143;
	mov.u64 	%rd344, %rd150;
	@%p56 bra 	$L__BB8_167;
	setp.lt.s64 	%p57, %rd342, %rd150;
	selp.f32 	%f236, %f234, %f143, %p57;
	min.s64 	%rd344, %rd342, %rd150;
$L__BB8_167:
	mov.b32 	%r100, %f236;
	mov.b32 	%r116, 2;
	mov.b32 	%r117, 31;
	mov.b32 	%r118, -1;
	// begin inline asm
	shfl.sync.down.b32 %r99, %r100, %r116, %r117, %r118;
	// end inline asm
	mov.b32 	%f146, %r99;
	// begin inline asm
	shfl.sync.down.b32 %r104, %r105, %r116, %r117, %r118;
	// end inline asm
	mov.b64 	{%r110, %r115}, %rd344;
	// begin inline asm
	shfl.sync.down.b32 %r109, %r110, %r116, %r117, %r118;
	// end inline asm
	// begin inline asm
	shfl.sync.down.b32 %r114, %r115, %r116, %r117, %r118;
	// end inline asm
	mov.b64 	%rd153, {%r109, %r114};
	setp.gt.s32 	%p58, %r78, 29;
	setp.lt.f32 	%p59, %f236, %f146;
	or.pred  	%p60, %p58, %p59;
	mov.f32 	%f237, %f236;
	mov.u64 	%rd345, %rd344;
	@%p60 bra 	$L__BB8_170;
	setp.gt.f32 	%p61, %f236, %f146;
	mov.f32 	%f237, %f146;
	mov.u64 	%rd345, %rd153;
	@%p61 bra 	$L__BB8_170;
	setp.lt.s64 	%p62, %rd344, %rd153;
	selp.f32 	%f237, %f236, %f146, %p62;
	min.s64 	%rd345, %rd344, %rd153;
$L__BB8_170:
	mov.b32 	%r120, %f237;
	mov.b32 	%r136, 4;
	mov.b32 	%r137, 31;
	mov.b32 	%r138, -1;
	// begin inline asm
	shfl.sync.down.b32 %r119, %r120, %r136, %r137, %r138;
	// end inline asm
	mov.b32 	%f149, %r119;
	// begin inline asm
	shfl.sync.down.b32 %r124, %r125, %r136, %r137, %r138;
	// end inline asm
	mov.b64 	{%r130, %r135}, %rd345;
	// begin inline asm
	shfl.sync.down.b32 %r129, %r130, %r136, %r137, %r138;
	// end inline asm
	// begin inline asm
	shfl.sync.down.b32 %r134, %r135, %r136, %r137, %r138;
	// end inline asm
	mov.b64 	%rd156, {%r129, %r134};
	setp.gt.s32 	%p63, %r78, 27;
	setp.lt.f32 	%p64, %f237, %f149;
	or.pred  	%p65, %p63, %p64;
	mov.f32 	%f238, %f237;
	mov.u64 	%rd346, %rd345;
	@%p65 bra 	$L__BB8_173;
	setp.gt.f32 	%p66, %f237, %f149;
	mov.f32 	%f238, %f149;
	mov.u64 	%rd346, %rd156;
	@%p66 bra 	$L__BB8_173;
	setp.lt.s64 	%p67, %rd345, %rd156;
	selp.f32 	%f238, %f237, %f149, %p67;
	min.s64 	%rd346, %rd345, %rd156;
$L__BB8_173:
	mov.b32 	%r140, %f238;
	mov.b32 	%r156, 8;
	mov.b32 	%r157, 31;
	mov.b32 	%r158, -1;
	// begin inline asm
	shfl.sync.down.b32 %r139, %r140, %r156, %r157, %r158;
	// end inline asm
	mov.b32 	%f152, %r139;
	// begin inline asm
	shfl.sync.down.b32 %r144, %r145, %r156, %r157, %r158;
	// end inline asm
	mov.b64 	{%r150, %r155}, %rd346;
	// begin inline asm
	shfl.sync.down.b32 %r149, %r150, %r156, %r157, %r158;
	// end inline asm
	// begin inline asm
	shfl.sync.down.b32 %r154, %r155, %r156, %r157, %r158;
	// end inline asm
	mov.b64 	%rd159, {%r149, %r154};
	setp.gt.s32 	%p68, %r78, 23;
	setp.lt.f32 	%p69, %f238, %f152;
	or.pred  	%p70, %p68, %p69;
	mov.f32 	%f239, %f238;
	mov.u64 	%rd347, %rd346;
	@%p70 bra 	$L__BB8_176;
	setp.gt.f32 	%p71, %f238, %f152;
	mov.f32 	%f239, %f152;
	mov.u64 	%rd347, %rd159;
	@%p71 bra 	$L__BB8_176;
	setp.lt.s64 	%p72, %rd346, %rd159;
	selp.f32 	%f239, %f238, %f152, %p72;
	min.s64 	%rd347, %rd346, %rd159;
$L__BB8_176:
	mov.b32 	%r160, %f239;
	mov.b32 	%r176, 16;
	mov.b32 	%r177, 31;
	mov.b32 	%r178, -1;
	// begin inline asm
	shfl.sync.down.b32 %r159, %r160, %r176, %r177, %r178;
	// end inline asm
	mov.b32 	%f155, %r159;
	// begin inline asm
	shfl.sync.down.b32 %r164, %r165, %r176, %r177, %r178;
	// end inline asm
	mov.b64 	{%r170, %r175}, %rd347;
	// begin inline asm
	shfl.sync.down.b32 %r169, %r170, %r176, %r177, %r178;
	// end inline asm
	// begin inline asm
	shfl.sync.down.b32 %r174, %r175, %r176, %r177, %r178;
	// end inline asm
	mov.b64 	%rd162, {%r169, %r174};
	setp.gt.s32 	%p73, %r78, 15;
	setp.lt.f32 	%p74, %f239, %f155;
	or.pred  	%p75, %p73, %p74;
	mov.f32 	%f247, %f239;
	mov.u64 	%rd355, %rd347;
	@%p75 bra 	$L__BB8_179;
	setp.gt.f32 	%p76, %f239, %f155;
	mov.f32 	%f247, %f155;
	mov.u64 	%rd355, %rd162;
	@%p76 bra 	$L__BB8_179;
	setp.lt.s64 	%p77, %rd347, %rd162;
	selp.f32 	%f247, %f239, %f155, %p77;
	min.s64 	%rd355, %rd347, %rd162;
$L__BB8_179:
	setp.ne.s32 	%p78, %r78, 0;
	@%p78 bra 	$L__BB8_181;
	shr.u32 	%r179, %r16, 1;
	and.b32  	%r180, %r179, 496;
	mov.u32 	%r181, _ZN6thrust24THRUST_300001_SM_1000_NS8cuda_cub4core6detail5shmemE;
	add.s32 	%r182, %r181, %r180;
	st.shared.f32 	[%r182+8], %f247;
	st.shared.u64 	[%r182+16], %rd355;
$L__BB8_181:
	bar.sync 	0;
	setp.ne.s32 	%p79, %r16, 0;
	@%p79 bra 	$L__BB8_203;
	ld.shared.f32 	%f158, [_ZN6thrust24THRUST_300001_SM_1000_NS8cuda_cub4core6detail5shmemE+24];
	ld.shared.u64 	%rd165, [_ZN6thrust24THRUST_300001_SM_1000_NS8cuda_cub4core6detail5shmemE+32];
	setp.lt.f32 	%p80, %f247, %f158;
	mov.f32 	%f241, %f247;
	mov.u64 	%rd349, %rd355;
	@%p80 bra 	$L__BB8_185;
	setp.lt.f32 	%p81, %f158, %f247;
	mov.f32 	%f241, %f158;
	mov.u64 	%rd349, %rd165;
	@%p81 bra 	$L__BB8_185;
	setp.lt.s64 	%p82, %rd355, %rd165;
	selp.f32 	%f241, %f247, %f158, %p82;
	min.s64 	%rd349, %rd355, %rd165;
$L__BB8_185:
	ld.shared.f32 	%f161, [_ZN6thrust24THRUST_300001_SM_1000_NS8cuda_cub4core6detail5shmemE+40];
	ld.shared.u64 	%rd168, [_ZN6thrust24THRUST_300001_SM_1000_NS8cuda_cub4core6detail5shmemE+48];
	setp.lt.f32 	%p83, %f241, %f161;
	mov.f32 	%f242, %f241;
	mov.u64 	%rd350, %rd349;
	@%p83 bra 	$L__BB8_188;
	setp.lt.f32 	%p84, %f161, %f241;
	mov.f32 	%f242, %f161;
	mov.u64 	%rd350, %rd168;
	@%p84 bra 	$L__BB8_188;
	setp.lt.s64 	%p85, %rd349, %rd168;
	selp.f32 	%f242, %f241, %f161, %p85;
	min.s64 	%rd350, %rd349, %rd168;
$L__BB8_188:
	ld.shared.f32 	%f164, [_ZN6thrust24THRUST_300001_SM_1000_NS8cuda_cub4core6detail5shmemE+56];
	ld.shared.u64 	%rd171, [_ZN6thrust24THRUST_300001_SM_1000_NS8cuda_cub4core6detail5shmemE+64];
	setp.lt.f32 	%p86, %f242, %f164;
	mov.f32 	%f243, %f242;
	mov.u64 	%rd351, %rd350;
	@%p86 bra 	$L__BB8_191;
	setp.lt.f32 	%p87, %f164, %f242;
	mov.f32 	%f243, %f164;
	mov.u64 	%rd351, %rd171;
	@%p87 bra 	$L__BB8_191;
	setp.lt.s64 	%p88, %rd350, %rd171;
	selp.f32 	%f243, %f242, %f164, %p88;
	min.s64 	%rd351, %rd350, %rd171;
$L__BB8_191:
	ld.shared.f32 	%f167, [_ZN6thrust24THRUST_300001_SM_1000_NS8cuda_cub4core6detail5shmemE+72];
	ld.shared.u64 	%rd174, [_ZN6thrust24THRUST_300001_SM_1000_NS8cuda_cub4core6detail5shmemE+80];
	setp.lt.f32 	%p89, %f243, %f167;
	mov.f32 	%f244, %f243;
	mov.u64 	%rd352, %rd351;
	@%p89 bra 	$L__BB8_194;
	setp.lt.f32 	%p90, %f167, %f243;
	mov.f32 	%f244, %f167;
	mov.u64 	%rd352, %rd174;
	@%p90 bra 	$L__BB8_194;
	setp.lt.s64 	%p91, %rd351, %rd174;
	selp.f32 	%f244, %f243, %f167, %p91;
	min.s64 	%rd352, %rd351, %rd174;
$L__BB8_194:
	ld.shared.f32 	%f170, [_ZN6thrust24THRUST_300001_SM_1000_NS8cuda_cub4core6detail5shmemE+88];
	ld.shared.u64 	%rd177, [_ZN6thrust24THRUST_300001_SM_1000_NS8cuda_cub4core6detail5shmemE+96];
	setp.lt.f32 	%p92, %f244, %f170;
	mov.f32 	%f245, %f244;
	mov.u64 	%rd353, %rd352;
	@%p92 bra 	$L__BB8_197;
	setp.lt.f32 	%p93, %f170, %f244;
	mov.f32 	%f245, %f170;
	mov.u64 	%rd353, %rd177;
	@%p93 bra 	$L__BB8_197;
	setp.lt.s64 	%p94, %rd352, %rd177;
	selp.f32 	%f245, %f244, %f170, %p94;
	min.s64 	%rd353, %rd352, %rd177;
$L__BB8_197:
	ld.shared.f32 	%f173, [_ZN6thrust24THRUST_300001_SM_1000_NS8cuda_cub4core6detail5shmemE+104];
	ld.shared.u64 	%rd180, [_ZN6thrust24THRUST_300001_SM_1000_NS8cuda_cub4core6detail5shmemE+112];
	setp.lt.f32 	%p95, %f245, %f173;
	mov.f32 	%f246, %f245;
	mov.u64 	%rd354, %rd353;
	@%p95 bra 	$L__BB8_200;
	setp.lt.f32 	%p96, %f173, %f245;
	mov.f32 	%f246, %f173;
	mov.u64 	%rd354, %rd180;
	@%p96 bra 	$L__BB8_200;
	setp.lt.s64 	%p97, %rd353, %rd180;
	selp.f32 	%f246, %f245, %f173, %p97;
	min.s64 	%rd354, %rd353, %rd180;
$L__BB8_200:
	ld.shared.f32 	%f176, [_ZN6thrust24THRUST_300001_SM_1000_NS8cuda_cub4core6detail5shmemE+120];
	ld.shared.u64 	%rd183, [_ZN6thrust24THRUST_300001_SM_1000_NS8cuda_cub4core6detail5shmemE+128];
	setp.lt.f32 	%p98, %f246, %f176;
	mov.f32 	%f247, %f246;
	mov.u64 	%rd355, %rd354;
	@%p98 bra 	$L__BB8_203;
	setp.lt.f32 	%p99, %f176, %f246;
	mov.f32 	%f247, %f176;
	mov.u64 	%rd355, %rd183;
	@%p99 bra 	$L__BB8_203;
	setp.lt.s64 	%p100, %rd354, %rd183;
	selp.f32 	%f247, %f246, %f176, %p100;
	min.s64 	%rd355, %rd354, %rd183;
$L__BB8_203:
	mov.u32 	%r418, %tid.x;
	setp.ne.s32 	%p227, %r418, 0;
	@%p227 bra 	$L__BB8_205;
	cvta.to.global.u64 	%rd287, %rd187;
	st.global.f32 	[%rd287], %f247;
	st.global.u64 	[%rd287+8], %rd355;
$L__BB8_205:
	ret;

}
	// .globl	_ZN6thrust24THRUST_300001_SM_1000_NS8cuda_cub4core6detail13_kernel_agentINS1_8__reduce11ReduceAgentINS0_12zip_iteratorIN4cuda3std3__45tupleIJNS0_10device_ptrIfEENS0_17counting_iteratorIlNS0_11use_defaultESF_SF_EEEEEEEPNSB_IJflEEESJ_lNS1_9__extrema9arg_min_fIflNSA_4lessIfEEEEEEJSI_SK_lSP_EEEvDpT0_
.visible .entry _ZN6thrust24THRUST_300001_SM_1000_NS8cuda_cub4core6detail13_kernel_agentINS1_8__reduce11ReduceAgentINS0_12zip_iteratorIN4cuda3std3__45tupleIJNS0_10device_ptrIfEENS0_17counting_iteratorIlNS0_11use_defaultESF_SF_EEEEEEEPNSB_IJflEEESJ_lNS1_9__extrema9arg_min_fIflNSA_4lessIfEEEEEEJSI_SK_lSP_EEEvDpT0_(
	.param .align 8 .b8 _ZN6thrust24THRUST_300001_SM_1000_NS8cuda_cub4core6detail13_kernel_agentINS1_8__reduce11ReduceAgentINS0_12zip_iteratorIN4cuda3std3__45tupleIJNS0_10device_ptrIfEENS0_17counting_iteratorIlNS0_11use_defaultESF_SF_EEEEEEEPNSB_IJflEEESJ_lNS1_9__extrema9arg_min_fIflNSA_4lessIfEEEEEEJSI_SK_lSP_EEEvDpT0__param_0[16],
	.param .u64 .ptr .align 1 _ZN6thrust24THRUST_300001_SM_1000_NS8cuda_cub4core6detail13_kernel_agentINS1_8__reduce11ReduceAgentINS0_12zip_iteratorIN4cuda3std3__45tupleIJNS0_10device_ptrIfEENS0_17counting_iteratorIlNS0_11use_defaultESF_SF_EEEEEEEPNSB_IJflEEESJ_lNS1_9__extrema9arg_min_fIflNSA_4lessIfEEEEEEJSI_SK_lSP_EEEvDpT0__param_1,
	.param .u64 _ZN6thrust24THRUST_300001_SM_1000_NS8cuda_cub4core6detail13_kernel_agentINS1_8__reduce11ReduceAgentINS0_12zip_iteratorIN4cuda3std3__45tupleIJNS0_10device_ptrIfEENS0_17counting_iteratorIlNS0_11use_defaultESF_SF_EEEEEEEPNSB_IJflEEESJ_lNS1_9__extrema9arg_min_fIflNSA_4lessIfEEEEEEJSI_SK_lSP_EEEvDpT0__param_2,
	.param .align 1 .b8 _ZN6thrust24THRUST_300001_SM_1000_NS8cuda_cub4core6detail13_kernel_agentINS1_8__reduce11ReduceAgentINS0_12zip_iteratorIN4cuda3std3__45tupleIJNS0_10device_ptrIfEENS0_17counting_iteratorIlNS0_11use_defaultESF_SF_EEEEEEEPNSB_IJflEEESJ_lNS1_9__extrema9arg_min_fIflNSA_4lessIfEEEEEEJSI_SK_lSP_EEEvDpT0__param_3[1]
)
.maxntid 256
{
	.reg .pred 	%p<223>;
	.reg .b32 	%r<391>;
	.reg .b32 	%f<243>;
	.reg .b64 	%rd<308>;

	ld.param.u64 	%rd195, [_ZN6thrust24THRUST_300001_SM_1000_NS8cuda_cub4core6detail13_kernel_agentINS1_8__reduce11ReduceAgentINS0_12zip_iteratorIN4cuda3std3__45tupleIJNS0_10device_ptrIfEENS0_17counting_iteratorIlNS0_11use_defaultESF_SF_EEEEEEEPNSB_IJflEEESJ_lNS1_9__extrema9arg_min_fIflNSA_4lessIfEEEEEEJSI_SK_lSP_EEEvDpT0__param_0+8];
	ld.param.u64 	%rd194, [_ZN6thrust24THRUST_300001_SM_1000_NS8cuda_cub4core6detail13_kernel_agentINS1_8__reduce11ReduceAgentINS0_12zip_iteratorIN4cuda3std3__45tupleIJNS0_10device_ptrIfEENS0_17counting_iteratorIlNS0_11use_defaultESF_SF_EEEEEEEPNSB_IJflEEESJ_lNS1_9__extrema9arg_min_fIflNSA_4lessIfEEEEEEJSI_SK_lSP_EEEvDpT0__param_0];
	ld.param.u64 	%rd197, [_ZN6thrust24THRUST_300001_SM_1000_NS8cuda_cub4core6detail13_kernel_agentINS1_8__reduce11ReduceAgentINS0_12zip_iteratorIN4cuda3std3__45tupleIJNS0_10device_ptrIfEENS0_17counting_iteratorIlNS0_11use_defaultESF_SF_EEEEEEEPNSB_IJflEEESJ_lNS1_9__extrema9arg_min_fIflNSA_4lessIfEEEEEEJSI_SK_lSP_EEEvDpT0__param_2];
	setp.eq.s64 	%p1, %rd197, 0;
	@%p1 bra 	$L__BB9_200;
	cvta.to.global.u64 	%rd1, %rd194;
	setp.gt.s64 	%p2, %rd197, 1279;
	@%p2 bra 	$L__BB9_112;
	cvt.u32.u64 	%r1, %rd197;
	mov.u32 	%r2, %tid.x;
	setp.ge.s32 	%p96, %r2, %r1;
	mov.f32 	%f188, 0f00000000;
	mov.b64 	%rd249, 0;
	mov.u32 	%r385, %r2;
	@%p96 bra 	$L__BB9_4;
	cvt.u64.u32 	%rd225, %r2;
	mul.wide.u32 	%rd226, %r2, 4;
	add.s64 	%rd227, %rd1, %rd226;
	add.s64 	%rd249, %rd195, %rd225;
	ld.global.f32 	%f188, [%rd227];
	add.s32 	%r385, %r2, 256;
$L__BB9_4:
	setp.ge.s32 	%p97, %r385, %r1;
	@%p97 bra 	$L__BB9_26;
	not.b32 	%r154, %r385;
	add.s32 	%r5, %r154, %r1;
	and.b32  	%r155, %r5, 768;
	setp.eq.s32 	%p98, %r155, 768;
	@%p98 bra 	$L__BB9_11;
	cvt.u64.u32 	%rd229, %r385;
	add.s64 	%rd240, %rd195, %rd229;
	mul.wide.u32 	%rd230, %r385, 4;
	add.s64 	%rd239, %rd1, %rd230;
	shr.u32 	%r156, %r5, 8;
	add.s32 	%r157, %r156, 1;
	and.b32  	%r158, %r157, 3;
	neg.s32 	%r383, %r158;
$L__BB9_7:
	.pragma "nounroll";
	mov.u64 	%rd9, %rd249;
	mov.f32 	%f3, %f188;
	ld.global.f32 	%f4, [%rd239];
	setp.lt.f32 	%p99, %f3, %f4;
	@%p99 bra 	$L__BB9_10;
	setp.lt.f32 	%p100, %f4, %f3;
	mov.u64 	%rd249, %rd240;
	mov.f32 	%f188, %f4;
	@%p100 bra 	$L__BB9_10;
	setp.lt.s64 	%p101, %rd9, %rd240;
	min.s64 	%rd249, %rd9, %rd240;
	selp.f32 	%f188, %f3, %f4, %p101;
$L__BB9_10:
	add.s32 	%r385, %r385, 256;
	add.s64 	%rd240, %rd240, 256;
	add.s64 	%rd239, %rd239, 1024;
	add.s32 	%r383, %r383, 1;
	setp.ne.s32 	%p102, %r383, 0;
	@%p102 bra 	$L__BB9_7;
$L__BB9_11:
	setp.lt.u32 	%p103, %r5, 768;
	@%p103 bra 	$L__BB9_26;
	add.s32 	%r386, %r385, 512;
$L__BB9_13:
	mov.u32 	%r13, %r386;
	add.s32 	%r159, %r13, -512;
	cvt.s64.s32 	%rd231, %r159;
	mul.wide.s32 	%rd232, %r159, 4;
	add.s64 	%rd17, %rd1, %rd232;
	add.s64 	%rd18, %rd195, %rd231;
	ld.global.f32 	%f10, [%rd17];
	setp.lt.f32 	%p104, %f188, %f10;
	mov.u64 	%rd246, %rd249;
	mov.f32 	%f185, %f188;
	@%p104 bra 	$L__BB9_16;
	setp.lt.f32 	%p105, %f10, %f188;
	mov.u64 	%rd246, %rd18;
	mov.f32 	%f185, %f10;
	@%p105 bra 	$L__BB9_16;
	setp.lt.s64 	%p106, %rd249, %rd18;
	min.s64 	%rd246, %rd249, %rd18;
	selp.f32 	%f185, %f188, %f10, %p106;
$L__BB9_16:
	add.s32 	%r160, %r13, -256;
	cvt.s64.s32 	%rd233, %r160;
	add.s64 	%rd21, %rd195, %rd233;
	ld.global.f32 	%f13, [%rd17+1024];
	setp.lt.f32 	%p107, %f185, %f13;
	mov.u64 	%rd247, %rd246;
	mov.f32 	%f186, %f185;
	@%p107 bra 	$L__BB9_19;
	setp.lt.f32 	%p108, %f13, %f185;
	mov.u64 	%rd247, %rd21;
	mov.f32 	%f186, %f13;
	@%p108 bra 	$L__BB9_19;
	setp.lt.s64 	%p109, %rd246, %rd21;
	min.s64 	%rd247, %rd246, %rd21;
	selp.f32 	%f186, %f185, %f13, %p109;
$L__BB9_19:
	cvt.s64.s32 	%rd234, %r13;
	add.s64 	%rd24, %rd195, %rd234;
	ld.global.f32 	%f16, [%rd17+2048];
	setp.lt.f32 	%p110, %f186, %f16;
	mov.u64 	%rd248, %rd247;
	mov.f32 	%f187, %f186;
	@%p110 bra 	$L__BB9_22;
	setp.lt.f32 	%p111, %f16, %f186;
	mov.u64 	%rd248, %rd24;
	mov.f32 	%f187, %f16;
	@%p111 bra 	$L__BB9_22;
	setp.lt.s64 	%p112, %rd247, %rd24;
	min.s64 	%rd248, %rd247, %rd24;
	selp.f32 	%f187, %f186, %f16, %p112;
$L__BB9_22:
	add.s32 	%r161, %r13, 256;
	cvt.s64.s32 	%rd235, %r161;
	add.s64 	%rd27, %rd195, %rd235;
	ld.global.f32 	%f19, [%rd17+3072];
	setp.lt.f32 	%p113, %f187, %f19;
	mov.u64 	%rd249, %rd248;
	mov.f32 	%f188, %f187;
	@%p113 bra 	$L__BB9_25;
	setp.lt.f32 	%p114, %f19, %f187;
	mov.u64 	%rd249, %rd27;
	mov.f32 	%f188, %f19;
	@%p114 bra 	$L__BB9_25;
	setp.lt.s64 	%p115, %rd248, %rd27;
	min.s64 	%rd249, %rd248, %rd27;
	selp.f32 	%f188, %f187, %f19, %p115;
$L__BB9_25:
	add.s32 	%r386, %r13, 1024;
	add.s32 	%r162, %r13, 512;
	setp.lt.s32 	%p116, %r162, %r1;
	@%p116 bra 	$L__BB9_13;
$L__BB9_26:
	setp.lt.s32 	%p117, %r1, 256;
	@%p117 bra 	$L__BB9_66;
	// begin inline asm
	mov.u32 %r276, %laneid;
	// end inline asm
	mov.b32 	%r278, %f188;
	mov.b32 	%r294, 1;
	mov.b32 	%r295, 31;
	mov.b32 	%r296, -1;
	// begin inline asm
	shfl.sync.down.b32 %r277, %r278, %r294, %r295, %r296;
	// end inline asm
	mov.b32 	%f23, %r277;
	// begin inline asm
	shfl.sync.down.b32 %r282, %r283, %r294, %r295, %r296;
	// end inline asm
	mov.b64 	{%r288, %r293}, %rd249;
	// begin inline asm
	shfl.sync.down.b32 %r287, %r288, %r294, %r295, %r296;
	// end inline asm
	// begin inline asm
	shfl.sync.down.b32 %r292, %r293, %r294, %r295, %r296;
	// end inline asm
	mov.b64 	%rd31, {%r287, %r292};
	setp.gt.s32 	%p174, %r276, 30;
	setp.lt.f32 	%p175, %f188, %f23;
	or.pred  	%p176, %p174, %p175;
	mov.u64 	%rd251, %rd249;
	mov.f32 	%f190, %f188;
	@%p176 bra 	$L__BB9_30;
	setp.gt.f32 	%p177, %f188, %f23;
	mov.u64 	%rd251, %rd31;
	mov.f32 	%f190, %f23;
	@%p177 bra 	$L__BB9_30;
	setp.lt.s64 	%p178, %rd249, %rd31;
	min.s64 	%rd251, %rd249, %rd31;
	selp.f32 	%f190, %f188, %f23, %p178;
$L__BB9_30:
	mov.b32 	%r298, %f190;
	mov.b32 	%r314, 2;
	mov.b32 	%r315, 31;
	mov.b32 	%r316, -1;
	// begin inline asm
	shfl.sync.down.b32 %r297, %r298, %r314, %r315, %r316;
	// end inline asm
	mov.b32 	%f26, %r297;
	// begin inline asm
	shfl.sync.down.b32 %r302, %r303, %r314, %r315, %r316;
	// end inline asm
	mov.b64 	{%r308, %r313}, %rd251;
	// begin inline asm
	shfl.sync.down.b32 %r307, %r308, %r314, %r315, %r316;
	// end inline asm
	// begin inline asm
	shfl.sync.down.b32 %r312, %r313, %r314, %r315, %r316;
	// end inline asm
	mov.b64 	%rd34, {%r307, %r312};
	setp.gt.s32 	%p179, %r276, 29;
	setp.lt.f32 	%p180, %f190, %f26;
	or.pred  	%p181, %p179, %p180;
	mov.u64 	%rd252, %rd251;
	mov.f32 	%f191, %f190;
	@%p181 bra 	$L__BB9_33;
	setp.gt.f32 	%p182, %f190, %f26;
	mov.u64 	%rd252, %rd34;
	mov.f32 	%f191, %f26;
	@%p182 bra 	$L__BB9_33;
	setp.lt.s64 	%p183, %rd251, %rd34;
	min.s64 	%rd252, %rd251, %rd34;
	selp.f32 	%f191, %f190, %f26, %p183;
$L__BB9_33:
	mov.b32 	%r318, %f191;
	mov.b32 	%r334, 4;
	mov.b32 	%r335, 31;
	mov.b32 	%r336, -1;
	// begin inline asm
	shfl.sync.down.b32 %r317, %r318, %r334, %r335, %r336;
	// end inline asm
	mov.b32 	%f29, %r317;
	// begin inline asm
	shfl.sync.down.b32 %r322, %r323, %r334, %r335, %r336;
	// end inline asm
	mov.b64 	{%r328, %r333}, %rd252;
	// begin inline asm
	shfl.sync.down.b32 %r327, %r328, %r334, %r335, %r336;
	// end inline asm
	// begin inline asm
	shfl.sync.down.b32 %r332, %r333, %r334, %r335, %r336;
	// end inline asm
	mov.b64 	%rd37, {%r327, %r332};
	setp.gt.s32 	%p184, %r276, 27;
	setp.lt.f32 	%p185, %f191, %f29;
	or.pred  	%p186, %p184, %p185;
	mov.u64 	%rd253, %rd252;
	mov.f32 	%f192, %f191;
	@%p186 bra 	$L__BB9_36;
	setp.gt.f32 	%p187, %f191, %f29;
	mov.u64 	%rd253, %rd37;
	mov.f32 	%f192, %f29;
	@%p187 bra 	$L__BB9_36;
	setp.lt.s64 	%p188, %rd252, %rd37;
	min.s64 	%rd253, %rd252, %rd37;
	selp.f32 	%f192, %f191, %f29, %p188;
$L__BB9_36:
	mov.b32 	%r338, %f192;
	mov.b32 	%r354, 8;
	mov.b32 	%r355, 31;
	mov.b32 	%r356, -1;
	// begin inline asm
	shfl.sync.down.b32 %r337, %r338, %r354, %r355, %r356;
	// end inline asm
	mov.b32 	%f32, %r337;
	// begin inline asm
	shfl.sync.down.b32 %r342, %r343, %r354, %r355, %r356;
	// end inline asm
	mov.b64 	{%r348, %r353}, %rd253;
	// begin inline asm
	shfl.sync.down.b32 %r347, %r348, %r354, %r355, %r356;
	// end inline asm
	// begin inline asm
	shfl.sync.down.b32 %r352, %r353, %r354, %r355, %r356;
	// end inline asm
	mov.b64 	%rd40, {%r347, %r352};
	setp.gt.s32 	%p189, %r276, 23;
	setp.lt.f32 	%p190, %f192, %f32;
	or.pred  	%p191, %p189, %p190;
	mov.u64 	%rd254, %rd253;
	mov.f32 	%f193, %f192;
	@%p191 bra 	$L__BB9_39;
	setp.gt.f32 	%p192, %f192, %f32;
	mov.u64 	%rd254, %rd40;
	mov.f32 	%f193, %f32;
	@%p192 bra 	$L__BB9_39;
	setp.lt.s64 	%p193, %rd253, %rd40;
	min.s64 	%rd254, %rd253, %rd40;
	selp.f32 	%f193, %f192, %f32, %p193;
$L__BB9_39:
	mov.b32 	%r358, %f193;
	mov.b32 	%r374, 16;
	mov.b32 	%r375, 31;
	mov.b32 	%r376, -1;
	// begin inline asm
	shfl.sync.down.b32 %r357, %r358, %r374, %r375, %r376;
	// end inline asm
	mov.b32 	%f35, %r357;
	// begin inline asm
	shfl.sync.down.b32 %r362, %r363, %r374, %r375, %r376;
	// end inline asm
	mov.b64 	{%r368, %r373}, %rd254;
	// begin inline asm
	shfl.sync.down.b32 %r367, %r368, %r374, %r375, %r376;
	// end inline asm
	// begin inline asm
	shfl.sync.down.b32 %r372, %r373, %r374, %r375, %r376;
	// end inline asm
	mov.b64 	%rd43, {%r367, %r372};
	setp.gt.s32 	%p194, %r276, 15;
	setp.lt.f32 	%p195, %f193, %f35;
	or.pred  	%p196, %p194, %p195;
	mov.u64 	%rd307, %rd254;
	mov.f32 	%f242, %f193;
	@%p196 bra 	$L__BB9_42;
	setp.gt.f32 	%p197, %f193, %f35;
	mov.u64 	%rd307, %rd43;
	mov.f32 	%f242, %f35;
	@%p197 bra 	$L__BB9_42;
	setp.lt.s64 	%p198, %rd254, %rd43;
	min.s64 	%rd307, %rd254, %rd43;
	selp.f32 	%f242, %f193, %f35, %p198;
$L__BB9_42:
	setp.ne.s32 	%p199, %r276, 0;
	@%p199 bra 	$L__BB9_44;
	shr.u32 	%r377, %r2, 1;
	and.b32  	%r378, %r377, 496;
	mov.u32 	%r379, _ZN6thrust24THRUST_300001_SM_1000_NS8cuda_cub4core6detail5shmemE;
	add.s32 	%r380, %r379, %r378;
	st.shared.f32 	[%r380+8], %f242;
	st.shared.u64 	[%r380+16], %rd307;
$L__BB9_44:
	bar.sync 	0;
	setp.ne.s32 	%p200, %r2, 0;
	@%p200 bra 	$L__BB9_198;
	ld.shared.f32 	%f38, [_ZN6thrust24THRUST_300001_SM_1000_NS8cuda_cub4core6detail5shmemE+24];
	ld.shared.u64 	%rd46, [_ZN6thrust24THRUST_300001_SM_1000_NS8cuda_cub4core6detail5shmemE+32];
	setp.lt.f32 	%p201, %f242, %f38;
	mov.u64 	%rd256, %rd307;
	mov.f32 	%f195, %f242;
	@%p201 bra 	$L__BB9_48;
	setp.lt.f32 	%p202, %f38, %f242;
	mov.u64 	%rd256, %rd46;
	mov.f32 	%f195, %f38;
	@%p202 bra 	$L__BB9_48;
	setp.lt.s64 	%p203, %rd307, %rd46;
	min.s64 	%rd256, %rd307, %rd46;
	selp.f32 	%f195, %f242, %f38, %p203;
$L__BB9_48:
	ld.shared.f32 	%f41, [_ZN6thrust24THRUST_300001_SM_1000_NS8cuda_cub4core6detail5shmemE+40];
	ld.shared.u64 	%rd49, [_ZN6thrust24THRUST_300001_SM_1000_NS8cuda_cub4core6detail5shmemE+48];
	setp.lt.f32 	%p204, %f195, %f41;
	mov.u64 	%rd257, %rd256;
	mov.f32 	%f196, %f195;
	@%p204 bra 	$L__BB9_51;
	setp.lt.f32 	%p205, %f41, %f195;
	mov.u64 	%rd257, %rd49;
	mov.f32 	%f196, %f41;
	@%p205 bra 	$L__BB9_51;
	setp.lt.s64 	%p206, %rd256, %rd49;
	min.s64 	%rd257, %rd256, %rd49;
	selp.f32 	%f196, %f195, %f41, %p206;
$L__BB9_51:
	ld.shared.f32 	%f44, [_ZN6thrust24THRUST_300001_SM_1000_NS8cuda_cub4core6detail5shmemE+56];
	ld.shared.u64 	%rd52, [_ZN6thrust24THRUST_300001_SM_1000_NS8cuda_cub4core6detail5shmemE+64];
	setp.lt.f32 	%p207, %f196, %f44;
	mov.u64 	%rd258, %rd257;
	mov.f32 	%f197, %f196;
	@%p207 bra 	$L__BB9_54;
	setp.lt.f32 	%p208, %f44, %f196;
	mov.u64 	%rd258, %rd52;
	mov.f32 	%f197, %f44;
	@%p208 bra 	$L__BB9_54;
	setp.lt.s64 	%p209, %rd257, %rd52;
	min.s64 	%rd258, %rd257, %rd52;
	selp.f32 	%f197, %f196, %f44, %p209;
$L__BB9_54:
	ld.shared.f32 	%f47, [_ZN6thrust24THRUST_300001_SM_1000_NS8cuda_cub4core6detail5shmemE+72];
	ld.shared.u64 	%rd55, [_ZN6thrust24THRUST_300001_SM_1000_NS8cuda_cub4core6detail5shmemE+80];
	setp.lt.f32 	%p210, %f197, %f47;
	mov.u64 	%rd259, %rd258;
	mov.f32 	%f198, %f197;
	@%p210 bra 	$L__BB9_57;
	setp.lt.f32 	%p211, %f47, %f197;
	mov.u64 	%rd259, %rd55;
	mov.f32 	%f198, %f47;
	@%p211 bra 	$L__BB9_57;
	setp.lt.s64 	%p212, %rd258, %rd55;
	min.s64 	%rd259, %rd258, %rd55;
	selp.f32 	%f198, %f197, %f47, %p212;
$L__BB9_57:
	ld.shared.f32 	%f50, [_ZN6thrust24THRUST_300001_SM_1000_NS8cuda_cub4core6detail5shmemE+88];
	ld.shared.u64 	%rd58, [_ZN6thrust24THRUST_300001_SM_1000_NS8cuda_cub4core6detail5shmemE+96];
	setp.lt.f32 	%p213, %f198, %f50;
	mov.u64 	%rd260, %rd259;
	mov.f32 	%f199, %f198;
	@%p213 bra 	$L__BB9_60;
	setp.lt.f32 	%p214, %f50, %f198;
	mov.u64 	%rd260, %rd58;
	mov.f32 	%f199, %f50;
	@%p214 bra 	$L__BB9_60;
	setp.lt.s64 	%p215, %rd259, %rd58;
	min.s64 	%rd260, %rd259, %rd58;
	selp.f32 	%f199, %f198, %f50, %p215;
$L__BB9_60:
	ld.shared.f32 	%f53, [_ZN6thrust24THRUST_300001_SM_1000_NS8cuda_cub4core6detail5shmemE+104];
	ld.shared.u64 	%rd61, [_ZN6thrust24THRUST_300001_SM_1000_NS8cuda_cub4core6detail5shmemE+112];
	setp.lt.f32 	%p216, %f199, %f53;
	mov.u64 	%rd261, %rd260;
	mov.f32 	%f200, %f199;
	@%p216 bra 	$L__BB9_63;
	setp.lt.f32 	%p217, %f53, %f199;
	mov.u64 	%rd261, %rd61;
	mov.f32 	%f200, %f53;
	@%p217 bra 	$L__BB9_63;
	setp.lt.s64 	%p218, %rd260, %rd61;
	min.s64 	%rd261, %rd260, %rd61;
	selp.f32 	%f200, %f199, %f53, %p218;
$L__BB9_63:
	ld.shared.f32 	%f56, [_ZN6thrust24THRUST_300001_SM_1000_NS8cuda_cub4core6detail5shmemE+120];
	ld.shared.u64 	%rd64, [_ZN6thrust24THRUST_300001_SM_1000_NS8cuda_cub4core6detail5shmemE+128];
	setp.lt.f32 	%p219, %f200, %f56;
	mov.f32 	%f242, %f200;
	mov.u64 	%rd307, %rd261;
	@%p219 bra 	$L__BB9_198;
	setp.lt.f32 	%p220, %f56, %f200;
	mov.f32 	%f242, %f56;
	mov.u64 	%rd307, %rd64;
	@%p220 bra 	$L__BB9_198;
	setp.lt.s64 	%p221, %rd261, %rd64;
	min.s64 	%rd307, %rd261, %rd64;
	selp.f32 	%f242, %f200, %f56, %p221;
	bra.uni 	$L__BB9_198;
$L__BB9_66:
	// begin inline asm
	mov.u32 %r163, %laneid;
	// end inline asm
	and.b32  	%r184, %r2, 992;
	add.s32 	%r185, %r184, 32;
	setp.gt.s32 	%p118, %r185, %r1;
	not.b32 	%r186, %r184;
	add.s32 	%r187, %r1, %r186;
	selp.b32 	%r182, %r187, 31, %p118;
	mov.b32 	%r165, %f188;
	mov.b32 	%r181, 1;
	mov.b32 	%r183, -1;
	// begin inline asm
	shfl.sync.down.b32 %r164, %r165, %r181, %r182, %r183;
	// end inline asm
	mov.b32 	%f58, %r164;
	// begin inline asm
	shfl.sync.down.b32 %r169, %r170, %r181, %r182, %r183;
	// end inline asm
	mov.b64 	{%r175, %r180}, %rd249;
	// begin inline asm
	shfl.sync.down.b32 %r174, %r175, %r181, %r182, %r183;
	// end inline asm
	// begin inline asm
	shfl.sync.down.b32 %r179, %r180, %r181, %r182, %r183;
	// end inline asm
	mov.b64 	%rd66, {%r174, %r179};
	setp.ge.s32 	%p119, %r163, %r182;
	setp.lt.f32 	%p120, %f188, %f58;
	or.pred  	%p121, %p119, %p120;
	mov.f32 	%f201, %f188;
	mov.u64 	%rd262, %rd249;
	@%p121 bra 	$L__BB9_69;
	setp.gt.f32 	%p122, %f188, %f58;
	mov.f32 	%f201, %f58;
	mov.u64 	%rd262, %rd66;
	@%p122 bra 	$L__BB9_69;
	setp.lt.s64 	%p123, %rd249, %rd66;
	selp.f32 	%f201, %f188, %f58, %p123;
	min.s64 	%rd262, %rd249, %rd66;
$L__BB9_69:
	mov.b32 	%r189, %f201;
	mov.b32 	%r205, 2;
	mov.b32 	%r207, -1;
	// begin inline asm
	shfl.sync.down.b32 %r188, %r189, %r205, %r182, %r207;
	// end inline asm
	mov.b32 	%f61, %r188;
	// begin inline asm
	shfl.sync.down.b32 %r193, %r194, %r205, %r182, %r207;
	// end inline asm
	mov.b64 	{%r199, %r204}, %rd262;
	// begin inline asm
	shfl.sync.down.b32 %r198, %r199, %r205, %r182, %r207;
	// end inline asm
	// begin inline asm
	shfl.sync.down.b32 %r203, %r204, %r205, %r182, %r207;
	// end inline asm
	mov.b64 	%rd69, {%r198, %r203};
	add.s32 	%r208, %r163, 2;
	setp.gt.s32 	%p124, %r208, %r182;
	setp.lt.f32 	%p125, %f201, %f61;
	or.pred  	%p126, %p124, %p125;
	mov.f32 	%f202, %f201;
	mov.u64 	%rd263, %rd262;
	@%p126 bra 	$L__BB9_72;
	setp.gt.f32 	%p127, %f201, %f61;
	mov.f32 	%f202, %f61;
	mov.u64 	%rd263, %rd69;
	@%p127 bra 	$L__BB9_72;
	setp.lt.s64 	%p128, %rd262, %rd69;
	selp.f32 	%f202, %f201, %f61, %p128;
	min.s64 	%rd263, %rd262, %rd69;
$L__BB9_72:
	mov.b32 	%r210, %f202;
	mov.b32 	%r226, 4;
	mov.b32 	%r228, -1;
	// begin inline asm
	shfl.sync.down.b32 %r209, %r210, %r226, %r182, %r228;
	// end inline asm
	mov.b32 	%f64, %r209;
	// begin inline asm
	shfl.sync.down.b32 %r214, %r215, %r226, %r182, %r228;
	// end inline asm
	mov.b64 	{%r220, %r225}, %rd263;
	// begin inline asm
	shfl.sync.down.b32 %r219, %r220, %r226, %r182, %r228;
	// end inline asm
	// begin inline asm
	shfl.sync.down.b32 %r224, %r225, %r226, %r182, %r228;
	// end inline asm
	mov.b64 	%rd72, {%r219, %r224};
	add.s32 	%r229, %r163, 4;
	setp.gt.s32 	%p129, %r229, %r182;
	setp.lt.f32 	%p130, %f202, %f64;
	or.pred  	%p131, %p129, %p130;
	mov.f32 	%f203, %f202;
	mov.u64 	%rd264, %rd263;
	@%p131 bra 	$L__BB9_75;
	setp.gt.f32 	%p132, %f202, %f64;
	mov.f32 	%f203, %f64;
	mov.u64 	%rd264, %rd72;
	@%p132 bra 	$L__BB9_75;
	setp.lt.s64 	%p133, %rd263, %rd72;
	selp.f32 	%f203, %f202, %f64, %p133;
	min.s64 	%rd264, %rd263, %rd72;
$L__BB9_75:
	mov.b32 	%r231, %f203;
	mov.b32 	%r247, 8;
	mov.b32 	%r249, -1;
	// begin inline asm
	shfl.sync.down.b32 %r230, %r231, %r247, %r182, %r249;
	// end inline asm
	mov.b32 	%f67, %r230;
	// begin inline asm
	shfl.sync.down.b32 %r235, %r236, %r247, %r182, %r249;
	// end inline asm
	mov.b64 	{%r241, %r246}, %rd264;
	// begin inline asm
	shfl.sync.down.b32 %r240, %r241, %r247, %r182, %r249;
	// end inline asm
	// begin inline asm
	shfl.sync.down.b32 %r245, %r246, %r247, %r182, %r249;
	// end inline asm
	mov.b64 	%rd75, {%r240, %r245};
	add.s32 	%r250, %r163, 8;
	setp.gt.s32 	%p134, %r250, %r182;
	setp.lt.f32 	%p135, %f203, %f67;
	or.pred  	%p136, %p134, %p135;
	mov.f32 	%f204, %f203;
	mov.u64 	%rd265, %rd264;
	@%p136 bra 	$L__BB9_78;
	setp.gt.f32 	%p137, %f203, %f67;
	mov.f32 	%f204, %f67;
	mov.u64 	%rd265, %rd75;
	@%p137 bra 	$L__BB9_78;
	setp.lt.s64 	%p138, %rd264, %rd75;
	selp.f32 	%f204, %f203, %f67, %p138;
	min.s64 	%rd265, %rd264, %rd75;
$L__BB9_78:
	mov.b32 	%r252, %f204;
	mov.b32 	%r268, 16;
	mov.b32 	%r270, -1;
	// begin inline asm
	shfl.sync.down.b32 %r251, %r252, %r268, %r182, %r270;
	// end inline asm
	mov.b32 	%f70, %r251;
	// begin inline asm
	shfl.sync.down.b32 %r256, %r257, %r268, %r182, %r270;
	// end inline asm
	mov.b64 	{%r262, %r267}, %rd265;
	// begin inline asm
	shfl.sync.down.b32 %r261, %r262, %r268, %r182, %r270;
	// end inline asm
	// begin inline asm
	shfl.sync.down.b32 %r266, %r267, %r268, %r182, %r270;
	// end inline asm
	mov.b64 	%rd78, {%r261, %r266};
	add.s32 	%r271, %r163, 16;
	setp.gt.s32 	%p139, %r271, %r182;
	setp.lt.f32 	%p140, %f204, %f70;
	or.pred  	%p141, %p139, %p140;
	mov.f32 	%f242, %f204;
	mov.u64 	%rd307, %rd265;
	@%p141 bra 	$L__BB9_81;
	setp.gt.f32 	%p142, %f204, %f70;
	mov.f32 	%f242, %f70;
	mov.u64 	%rd307, %rd78;
	@%p142 bra 	$L__BB9_81;
	setp.lt.s64 	%p143, %rd265, %rd78;
	selp.f32 	%f242, %f204, %f70, %p143;
	min.s64 	%rd307, %rd265, %rd78;
$L__BB9_81:
	setp.ne.s32 	%p144, %r163, 0;
	@%p144 bra 	$L__BB9_83;
	shr.u32 	%r272, %r2, 1;
	and.b32  	%r273, %r272, 496;
	mov.u32 	%r274, _ZN6thrust24THRUST_300001_SM_1000_NS8cuda_cub4core6detail5shmemE;
	add.s32 	%r275, %r274, %r273;
	st.shared.f32 	[%r275+8], %f242;
	st.shared.u64 	[%r275+16], %rd307;
$L__BB9_83:
	bar.sync 	0;
	setp.ne.s32 	%p145, %r2, 0;
	@%p145 bra 	$L__BB9_198;
	setp.lt.s32 	%p146, %r1, 33;
	mov.f32 	%f206, %f242;
	mov.u64 	%rd267, %rd307;
	@%p146 bra 	$L__BB9_88;
	ld.shared.f32 	%f73, [_ZN6thrust24THRUST_300001_SM_1000_NS8cuda_cub4core6detail5shmemE+24];
	ld.shared.u64 	%rd81, [_ZN6thrust24THRUST_300001_SM_1000_NS8cuda_cub4core6detail5shmemE+32];
	setp.lt.f32 	%p147, %f242, %f73;
	mov.f32 	%f206, %f242;
	mov.u64 	%rd267, %rd307;
	@%p147 bra 	$L__BB9_88;
	setp.lt.f32 	%p148, %f73, %f242;
	mov.f32 	%f206, %f73;
	mov.u64 	%rd267, %rd81;
	@%p148 bra 	$L__BB9_88;
	setp.lt.s64 	%p149, %rd307, %rd81;
	selp.f32 	%f206, %f242, %f73, %p149;
	min.s64 	%rd267, %rd307, %rd81;
$L__BB9_88:
	setp.lt.s32 	%p150, %r1, 65;
	mov.f32 	%f207, %f206;
	mov.u64 	%rd268, %rd267;
	@%p150 bra 	$L__BB9_92;
	ld.shared.f32 	%f76, [_ZN6thrust24THRUST_300001_SM_1000_NS8cuda_cub4core6detail5shmemE+40];
	ld.shared.u64 	%rd84, [_ZN6thrust24THRUST_300001_SM_1000_NS8cuda_cub4core6detail5shmemE+48];
	setp.lt.f32 	%p151, %f206, %f76;
	mov.f32 	%f207, %f206;
	mov.u64 	%rd268, %rd267;
	@%p151 bra 	$L__BB9_92;
	setp.lt.f32 	%p152, %f76, %f206;
	mov.f32 	%f207, %f76;
	mov.u64 	%rd268, %rd84;
	@%p152 bra 	$L__BB9_92;
	setp.lt.s64 	%p153, %rd267, %rd84;
	selp.f32 	%f207, %f206, %f76, %p153;
	min.s64 	%rd268, %rd267, %rd84;
$L__BB9_92:
	setp.lt.s32 	%p154, %r1, 97;
	mov.f32 	%f208, %f207;
	mov.u64 	%rd269, %rd268;
	@%p154 bra 	$L__BB9_96;
	ld.shared.f32 	%f79, [_ZN6thrust24THRUST_300001_SM_1000_NS8cuda_cub4core6detail5shmemE+56];
	ld.shared.u64 	%rd87, [_ZN6thrust24THRUST_300001_SM_1000_NS8cuda_cub4core6detail5shmemE+64];
	setp.lt.f32 	%p155, %f207, %f79;
	mov.f32 	%f208, %f207;
	mov.u64 	%rd269, %rd268;
	@%p155 bra 	$L__BB9_96;
	setp.lt.f32 	%p156, %f79, %f207;
	mov.f32 	%f208, %f79;
	mov.u64 	%rd269, %rd87;
	@%p156 bra 	$L__BB9_96;
	setp.lt.s64 	%p157, %rd268, %rd87;
	selp.f32 	%f208, %f207, %f79, %p157;
	min.s64 	%rd269, %rd268, %rd87;
$L__BB9_96:
	setp.lt.s32 	%p158, %r1, 129;
	mov.f32 	%f209, %f208;
	mov.u64 	%rd270, %rd269;
	@%p158 bra 	$L__BB9_100;
	ld.shared.f32 	%f82, [_ZN6thrust24THRUST_300001_SM_1000_NS8cuda_cub4core6detail5shmemE+72];
	ld.shared.u64 	%rd90, [_ZN6thrust24THRUST_300001_SM_1000_NS8cuda_cub4core6detail5shmemE+80];
	setp.lt.f32 	%p159, %f208, %f82;
	mov.f32 	%f209, %f208;
	mov.u64 	%rd270, %rd269;
	@%p159 bra 	$L__BB9_100;
	setp.lt.f32 	%p160, %f82, %f208;
	mov.f32 	%f209, %f82;
	mov.u64 	%rd270, %rd90;
	@%p160 bra 	$L__BB9_100;
	setp.lt.s64 	%p161, %rd269, %rd90;
	selp.f32 	%f209, %f208, %f82, %p161;
	min.s64 	%rd270, %rd269, %rd90;
$L__BB9_100:
	setp.lt.s32 	%p162, %r1, 161;
	mov.f32 	%f210, %f209;
	mov.u64 	%rd271, %rd270;
	@%p162 bra 	$L__BB9_104;
	ld.shared.f32 	%f85, [_ZN6thrust24THRUST_300001_SM_1000_NS8cuda_cub4core6detail5shmemE+88];
	ld.shared.u64 	%rd93, [_ZN6thrust24THRUST_300001_SM_1000_NS8cuda_cub4core6detail5shmemE+96];
	setp.lt.f32 	%p163, %f209, %f85;
	mov.f32 	%f210, %f209;
	mov.u64 	%rd271, %rd270;
	@%p163 bra 	$L__BB9_104;
	setp.lt.f32 	%p164, %f85, %f209;
	mov.f32 	%f210, %f85;
	mov.u64 	%rd271, %rd93;
	@%p164 bra 	$L__BB9_104;
	setp.lt.s64 	%p165, %rd270, %rd93;
	selp.f32 	%f210, %f209, %f85, %p165;
	min.s64 	%rd271, %rd270, %rd93;
$L__BB9_104:
	setp.lt.s32 	%p166, %r1, 193;
	mov.f32 	%f211, %f210;
	mov.u64 	%rd272, %rd271;
	@%p166 bra 	$L__BB9_108;
	ld.shared.f32 	%f88, [_ZN6thrust24THRUST_300001_SM_1000_NS8cuda_cub4core6detail5shmemE+104];
	ld.shared.u64 	%rd96, [_ZN6thrust24THRUST_300001_SM_1000_NS8cuda_cub4core6detail5shmemE+112];
	setp.lt.f32 	%p167, %f210, %f88;
	mov.f32 	%f211, %f210;
	mov.u64 	%rd272, %rd271;
	@%p167 bra 	$L__BB9_108;
	setp.lt.f32 	%p168, %f88, %f210;
	mov.f32 	%f211, %f88;
	mov.u64 	%rd272, %rd96;
	@%p168 bra 	$L__BB9_108;
	setp.lt.s64 	%p169, %rd271, %rd96;
	selp.f32 	%f211, %f210, %f88, %p169;
	min.s64 	%rd272, %rd271, %rd96;
$L__BB9_108:
	setp.lt.s32 	%p170, %r1, 225;
	mov.f32 	%f242, %f211;
	mov.u64 	%rd307, %rd272;
	@%p170 bra 	$L__BB9_198;
	ld.shared.f32 	%f91, [_ZN6thrust24THRUST_300001_SM_1000_NS8cuda_cub4core6detail5shmemE+120];
	ld.shared.u64 	%rd99, [_ZN6thrust24THRUST_300001_SM_1000_NS8cuda_cub4core6detail5shmemE+128];
	setp.lt.f32 	%p171, %f211, %f91;
	mov.f32 	%f242, %f211;
	mov.u64 	%rd307, %rd272;
	@%p171 bra 	$L__BB9_198;
	setp.lt.f32 	%p172, %f91, %f211;
	mov.f32 	%f242, %f91;
	mov.u64 	%rd307, %rd99;
	@%p172 bra 	$L__BB9_198;
	setp.lt.s64 	%p173, %rd272, %rd99;
	selp.f32 	%f242, %f211, %f91, %p173;
	min.s64 	%rd307, %rd272, %rd99;
	bra.uni 	$L__BB9_198;
$L__BB9_112:
	mov.u32 	%r18, %tid.x;
	cvt.u64.u32 	%rd101, %r18;
	mul.wide.u32 	%rd198, %r18, 4;
	add.s64 	%rd102, %rd1, %rd198;
	ld.global.f32 	%f172, [%rd102];
	add.s32 	%r31, %r18, 256;
	cvt.u64.u32 	%rd199, %r31;
	ld.global.f32 	%f173, [%rd102+1024];
	add.s32 	%r32, %r18, 512;
	cvt.u64.u32 	%rd200, %r32;
	ld.global.f32 	%f174, [%rd102+2048];
	ld.global.f32 	%f93, [%rd102+3072];
	or.b32  	%r33, %r18, 1024;
	cvt.u64.u32 	%rd103, %r33;
	add.s64 	%rd104, %rd195, %rd103;
	ld.global.f32 	%f94, [%rd102+4096];
	setp.lt.f32 	%p3, %f173, %f172;
	selp.f32 	%f175, %f173, %f172, %p3;
	selp.b64 	%rd201, %rd199, %rd101, %p3;
	setp.lt.f32 	%p4, %f174, %f175;
	selp.f32 	%f95, %f174, %f175, %p4;
	selp.b64 	%rd105, %rd200, %rd201, %p4;
	setp.lt.f32 	%p5, %f95, %f93;
	mov.f32 	%f212, %f95;
	mov.u64 	%rd273, %rd105;
	@%p5 bra 	$L__BB9_115;
	add.s32 	%r34, %r18, 768;
	cvt.u64.u32 	%rd273, %r34;
	setp.lt.f32 	%p6, %f93, %f95;
	mov.f32 	%f212, %f93;
	@%p6 bra 	$L__BB9_115;
	mov.f32 	%f212, %f95;
	mov.u64 	%rd273, %rd105;
$L__BB9_115:
	add.s64 	%rd108, %rd195, %rd273;
	setp.lt.f32 	%p7, %f212, %f94;
	mov.f32 	%f229, %f212;
	mov.u64 	%rd294, %rd108;
	@%p7 bra 	$L__BB9_118;
	setp.lt.f32 	%p8, %f94, %f212;
	mov.f32 	%f229, %f94;
	mov.u64 	%rd294, %rd104;
	@%p8 bra 	$L__BB9_118;
	setp.lt.s64 	%p9, %rd273, %rd103;
	selp.f32 	%f229, %f212, %f94, %p9;
	selp.b64 	%rd294, %rd108, %rd104, %p9;
$L__BB9_118:
	setp.lt.u64 	%p10, %rd197, 2560;
	mov.b64 	%rd283, 1280;
	@%p10 bra 	$L__BB9_136;
	mov.b64 	%rd283, 1280;
$L__BB9_120:
	mov.u64 	%rd111, %rd283;
	add.s64 	%rd204, %rd111, %rd101;
	shl.b64 	%rd205, %rd111, 2;
	add.s64 	%rd206, %rd102, %rd205;
	add.s64 	%rd113, %rd204, %rd195;
	ld.global.f32 	%f100, [%rd206];
	ld.global.f32 	%f101, [%rd206+1024];
	add.s64 	%rd114, %rd113, 512;
	ld.global.f32 	%f102, [%rd206+2048];
	add.s64 	%rd115, %rd113, 768;
	ld.global.f32 	%f103, [%rd206+3072];
	ld.global.f32 	%f104, [%rd206+4096];
	setp.lt.f32 	%p11, %f229, %f100;
	mov.f32 	%f215, %f229;
	mov.u64 	%rd277, %rd294;
	@%p11 bra 	$L__BB9_123;
	setp.lt.f32 	%p12, %f100, %f229;
	mov.f32 	%f215, %f100;
	mov.u64 	%rd277, %rd113;
	@%p12 bra 	$L__BB9_123;
	setp.lt.s64 	%p13, %rd294, %rd113;
	selp.f32 	%f215, %f229, %f100, %p13;
	min.s64 	%rd277, %rd294, %rd113;
$L__BB9_123:
	setp.lt.f32 	%p14, %f215, %f101;
	mov.f32 	%f216, %f215;
	mov.u64 	%rd278, %rd277;
	@%p14 bra 	$L__BB9_126;
	add.s64 	%rd208, %rd204, %rd195;
	add.s64 	%rd278, %rd208, 256;
	setp.lt.f32 	%p15, %f101, %f215;
	mov.f32 	%f216, %f101;
	@%p15 bra 	$L__BB9_126;
	setp.lt.s64 	%p16, %rd277, %rd278;
	selp.f32 	%f216, %f215, %f101, %p16;
	min.s64 	%rd278, %rd277, %rd278;
$L__BB9_126:
	setp.lt.f32 	%p17, %f216, %f102;
	mov.f32 	%f217, %f216;
	mov.u64 	%rd279, %rd278;
	@%p17 bra 	$L__BB9_129;
	setp.lt.f32 	%p18, %f102, %f216;
	mov.f32 	%f217, %f102;
	mov.u64 	%rd279, %rd114;
	@%p18 bra 	$L__BB9_129;
	setp.lt.s64 	%p19, %rd278, %rd114;
	selp.f32 	%f217, %f216, %f102, %p19;
	min.s64 	%rd279, %rd278, %rd114;
$L__BB9_129:
	setp.lt.f32 	%p20, %f217, %f103;
	mov.f32 	%f218, %f217;
	mov.u64 	%rd280, %rd279;
	@%p20 bra 	$L__BB9_132;
	setp.lt.f32 	%p21, %f103, %f217;
	mov.f32 	%f218, %f103;
	mov.u64 	%rd280, %rd115;
	@%p21 bra 	$L__BB9_132;
	setp.lt.s64 	%p22, %rd279, %rd115;
	selp.f32 	%f218, %f217, %f103, %p22;
	min.s64 	%rd280, %rd279, %rd115;
$L__BB9_132:
	setp.lt.f32 	%p23, %f218, %f104;
	mov.f32 	%f229, %f218;
	mov.u64 	%rd294, %rd280;
	@%p23 bra 	$L__BB9_135;
	add.s64 	%rd210, %rd204, %rd195;
	add.s64 	%rd294, %rd210, 1024;
	setp.lt.f32 	%p24, %f104, %f218;
	mov.f32 	%f229, %f104;
	@%p24 bra 	$L__BB9_135;
	setp.lt.s64 	%p25, %rd280, %rd294;
	selp.f32 	%f229, %f218, %f104, %p25;
	min.s64 	%rd294, %rd280, %rd294;
$L__BB9_135:
	add.s64 	%rd283, %rd111, 1280;
	add.s64 	%rd211, %rd111, 2560;
	setp.le.s64 	%p26, %rd211, %rd197;
	@%p26 bra 	$L__BB9_120;
$L__BB9_136:
	setp.le.s64 	%p27, %rd197, %rd283;
	@%p27 bra 	$L__BB9_159;
	cvt.u32.u64 	%r35, %rd283;
	cvt.u32.u64 	%r36, %rd197;
	sub.s32 	%r19, %r36, %r35;
	setp.ge.s32 	%p28, %r18, %r19;
	@%p28 bra 	$L__BB9_159;
	cvta.to.global.u64 	%rd131, %rd194;
	not.b32 	%r38, %r18;
	add.s32 	%r39, %r38, %r36;
	sub.s32 	%r20, %r39, %r35;
	and.b32  	%r41, %r20, 768;
	setp.eq.s32 	%p29, %r41, 768;
	mov.u32 	%r389, %r18;
	@%p29 bra 	$L__BB9_144;
	add.s64 	%rd213, %rd283, %rd101;
	add.s64 	%rd285, %rd213, %rd195;
	shl.b64 	%rd214, %rd213, 2;
	add.s64 	%rd284, %rd131, %rd214;
	shr.u32 	%r42, %r20, 8;
	add.s32 	%r43, %r42, 1;
	and.b32  	%r44, %r43, 3;
	neg.s32 	%r387, %r44;
	mov.u32 	%r389, %r18;
$L__BB9_140:
	.pragma "nounroll";
	mov.u64 	%rd136, %rd294;
	mov.f32 	%f116, %f229;
	ld.global.f32 	%f117, [%rd284];
	setp.lt.f32 	%p30, %f116, %f117;
	@%p30 bra 	$L__BB9_143;
	setp.lt.f32 	%p31, %f117, %f116;
	mov.f32 	%f229, %f117;
	mov.u64 	%rd294, %rd285;
	@%p31 bra 	$L__BB9_143;
	setp.lt.s64 	%p32, %rd136, %rd285;
	selp.f32 	%f229, %f116, %f117, %p32;
	min.s64 	%rd294, %rd136, %rd285;
$L__BB9_143:
	add.s32 	%r389, %r389, 256;
	add.s64 	%rd285, %rd285, 256;
	add.s64 	%rd284, %rd284, 1024;
	add.s32 	%r387, %r387, 1;
	setp.ne.s32 	%p33, %r387, 0;
	@%p33 bra 	$L__BB9_140;
$L__BB9_144:
	setp.lt.u32 	%p34, %r20, 768;
	@%p34 bra 	$L__BB9_159;
	add.s32 	%r390, %r389, 512;
$L__BB9_146:
	mov.u32 	%r28, %r390;
	add.s32 	%r45, %r28, -512;
	cvt.u64.u32 	%rd215, %r45;
	add.s64 	%rd216, %rd283, %rd215;
	shl.b64 	%rd217, %rd216, 2;
	add.s64 	%rd144, %rd131, %rd217;
	add.s64 	%rd145, %rd216, %rd195;
	ld.global.f32 	%f123, [%rd144];
	setp.lt.f32 	%p35, %f229, %f123;
	mov.f32 	%f226, %f229;
	mov.u64 	%rd291, %rd294;
	@%p35 bra 	$L__BB9_149;
	setp.lt.f32 	%p36, %f123, %f229;
	mov.f32 	%f226, %f123;
	mov.u64 	%rd291, %rd145;
	@%p36 bra 	$L__BB9_149;
	setp.lt.s64 	%p37, %rd294, %rd145;
	selp.f32 	%f226, %f229, %f123, %p37;
	min.s64 	%rd291, %rd294, %rd145;
$L__BB9_149:
	add.s32 	%r46, %r28, -256;
	cvt.u64.u32 	%rd218, %r46;
	add.s64 	%rd219, %rd283, %rd218;
	add.s64 	%rd148, %rd219, %rd195;
	ld.global.f32 	%f126, [%rd144+1024];
	setp.lt.f32 	%p38, %f226, %f126;
	mov.f32 	%f227, %f226;
	mov.u64 	%rd292, %rd291;
	@%p38 bra 	$L__BB9_152;
	setp.lt.f32 	%p39, %f126, %f226;
	mov.f32 	%f227, %f126;
	mov.u64 	%rd292, %rd148;
	@%p39 bra 	$L__BB9_152;
	setp.lt.s64 	%p40, %rd291, %rd148;
	selp.f32 	%f227, %f226, %f126, %p40;
	min.s64 	%rd292, %rd291, %rd148;
$L__BB9_152:
	cvt.u64.u32 	%rd220, %r28;
	add.s64 	%rd221, %rd283, %rd220;
	add.s64 	%rd151, %rd221, %rd195;
	ld.global.f32 	%f129, [%rd144+2048];
	setp.lt.f32 	%p41, %f227, %f129;
	mov.f32 	%f228, %f227;
	mov.u64 	%rd293, %rd292;
	@%p41 bra 	$L__BB9_155;
	setp.lt.f32 	%p42, %f129, %f227;
	mov.f32 	%f228, %f129;
	mov.u64 	%rd293, %rd151;
	@%p42 bra 	$L__BB9_155;
	setp.lt.s64 	%p43, %rd292, %rd151;
	selp.f32 	%f228, %f227, %f129, %p43;
	min.s64 	%rd293, %rd292, %rd151;
$L__BB9_155:
	add.s32 	%r47, %r28, 256;
	cvt.u64.u32 	%rd222, %r47;
	add.s64 	%rd223, %rd283, %rd222;
	add.s64 	%rd154, %rd223, %rd195;
	ld.global.f32 	%f132, [%rd144+3072];
	setp.lt.f32 	%p44, %f228, %f132;
	mov.f32 	%f229, %f228;
	mov.u64 	%rd294, %rd293;
	@%p44 bra 	$L__BB9_158;
	setp.lt.f32 	%p45, %f132, %f228;
	mov.f32 	%f229, %f132;
	mov.u64 	%rd294, %rd154;
	@%p45 bra 	$L__BB9_158;
	setp.lt.s64 	%p46, %rd293, %rd154;
	selp.f32 	%f229, %f228, %f132, %p46;
	min.s64 	%rd294, %rd293, %rd154;
$L__BB9_158:
	add.s32 	%r390, %r28, 1024;
	add.s32 	%r48, %r28, 512;
	setp.lt.s32 	%p47, %r48, %r19;
	@%p47 bra 	$L__BB9_146;
$L__BB9_159:
	// begin inline asm
	mov.u32 %r49, %laneid;
	// end inline asm
	mov.b32 	%r51, %f229;
	mov.b32 	%r67, 1;
	mov.b32 	%r68, 31;
	mov.b32 	%r69, -1;
	// begin inline asm
	shfl.sync.down.b32 %r50, %r51, %r67, %r68, %r69;
	// end inline asm
	mov.b32 	%f136, %r50;
	// begin inline asm
	shfl.sync.down.b32 %r55, %r56, %r67, %r68, %r69;
	// end inline asm
	mov.b64 	{%r61, %r66}, %rd294;
	// begin inline asm
	shfl.sync.down.b32 %r60, %r61, %r67, %r68, %r69;
	// end inline asm
	// begin inline asm
	shfl.sync.down.b32 %r65, %r66, %r67, %r68, %r69;
	// end inline asm
	mov.b64 	%rd158, {%r60, %r65};
	setp.gt.s32 	%p48, %r49, 30;
	setp.lt.f32 	%p49, %f229, %f136;
	or.pred  	%p50, %p48, %p49;
	mov.f32 	%f231, %f229;
	mov.u64 	%rd296, %rd294;
	@%p50 bra 	$L__BB9_162;
	setp.gt.f32 	%p51, %f229, %f136;
	mov.f32 	%f231, %f136;
	mov.u64 	%rd296, %rd158;
	@%p51 bra 	$L__BB9_162;
	setp.lt.s64 	%p52, %rd294, %rd158;
	selp.f32 	%f231, %f229, %f136, %p52;
	min.s64 	%rd296, %rd294, %rd158;
$L__BB9_162:
	mov.b32 	%r71, %f231;
	mov.b32 	%r87, 2;
	mov.b32 	%r88, 31;
	mov.b32 	%r89, -1;
	// begin inline asm
	shfl.sync.down.b32 %r70, %r71, %r87, %r88, %r89;
	// end inline asm
	mov.b32 	%f139, %r70;
	// begin inline asm
	shfl.sync.down.b32 %r75, %r76, %r87, %r88, %r89;
	// end inline asm
	mov.b64 	{%r81, %r86}, %rd296;
	// begin inline asm
	shfl.sync.down.b32 %r80, %r81, %r87, %r88, %r89;
	// end inline asm
	// begin inline asm
	shfl.sync.down.b32 %r85, %r86, %r87, %r88, %r89;
	// end inline asm
	mov.b64 	%rd161, {%r80, %r85};
	setp.gt.s32 	%p53, %r49, 29;
	setp.lt.f32 	%p54, %f231, %f139;
	or.pred  	%p55, %p53, %p54;
	mov.f32 	%f232, %f231;
	mov.u64 	%rd297, %rd296;
	@%p55 bra 	$L__BB9_165;
	setp.gt.f32 	%p56, %f231, %f139;
	mov.f32 	%f232, %f139;
	mov.u64 	%rd297, %rd161;
	@%p56 bra 	$L__BB9_165;
	setp.lt.s64 	%p57, %rd296, %rd161;
	selp.f32 	%f232, %f231, %f139, %p57;
	min.s64 	%rd297, %rd296, %rd161;
$L__BB9_165:
	mov.b32 	%r91, %f232;
	mov.b32 	%r107, 4;
	mov.b32 	%r108, 31;
	mov.b32 	%r109, -1;
	// begin inline asm
	shfl.sync.down.b32 %r90, %r91, %r107, %r108, %r109;
	// end inline asm
	mov.b32 	%f142, %r90;
	// begin inline asm
	shfl.sync.down.b32 %r95, %r96, %r107, %r108, %r109;
	// end inline asm
	mov.b64 	{%r101, %r106}, %rd297;
	// begin inline asm
	shfl.sync.down.b32 %r100, %r101, %r107, %r108, %r109;
	// end inline asm
	// begin inline asm
	shfl.sync.down.b32 %r105, %r106, %r107, %r108, %r109;
	// end inline asm
	mov.b64 	%rd164, {%r100, %r105};
	setp.gt.s32 	%p58, %r49, 27;
	setp.lt.f32 	%p59, %f232, %f142;
	or.pred  	%p60, %p58, %p59;
	mov.f32 	%f233, %f232;
	mov.u64 	%rd298, %rd297;
	@%p60 bra 	$L__BB9_168;
	setp.gt.f32 	%p61, %f232, %f142;
	mov.f32 	%f233, %f142;
	mov.u64 	%rd298, %rd164;
	@%p61 bra 	$L__BB9_168;
	setp.lt.s64 	%p62, %rd297, %rd164;
	selp.f32 	%f233, %f232, %f142, %p62;
	min.s64 	%rd298, %rd297, %rd164;
$L__BB9_168:
	mov.b32 	%r111, %f233;
	mov.b32 	%r127, 8;
	mov.b32 	%r128, 31;
	mov.b32 	%r129, -1;
	// begin inline asm
	shfl.sync.down.b32 %r110, %r111, %r127, %r128, %r129;
	// end inline asm
	mov.b32 	%f145, %r110;
	// begin inline asm
	shfl.sync.down.b32 %r115, %r116, %r127, %r128, %r129;
	// end inline asm
	mov.b64 	{%r121, %r126}, %rd298;
	// begin inline asm
	shfl.sync.down.b32 %r120, %r121, %r127, %r128, %r129;
	// end inline asm
	// begin inline asm
	shfl.sync.down.b32 %r125, %r126, %r127, %r128, %r129;
	// end inline asm
	mov.b64 	%rd167, {%r120, %r125};
	setp.gt.s32 	%p63, %r49, 23;
	setp.lt.f32 	%p64, %f233, %f145;
	or.pred  	%p65, %p63, %p64;
	mov.f32 	%f234, %f233;
	mov.u64 	%rd299, %rd298;
	@%p65 bra 	$L__BB9_171;
	setp.gt.f32 	%p66, %f233, %f145;
	mov.f32 	%f234, %f145;
	mov.u64 	%rd299, %rd167;
	@%p66 bra 	$L__BB9_171;
	setp.lt.s64 	%p67, %rd298, %rd167;
	selp.f32 	%f234, %f233, %f145, %p67;
	min.s64 	%rd299, %rd298, %rd167;
$L__BB9_171:
	mov.b32 	%r131, %f234;
	mov.b32 	%r147, 16;
	mov.b32 	%r148, 31;
	mov.b32 	%r149, -1;
	// begin inline asm
	shfl.sync.down.b32 %r130, %r131, %r147, %r148, %r149;
	// end inline asm
	mov.b32 	%f148, %r130;
	// begin inline asm
	shfl.sync.down.b32 %r135, %r136, %r147, %r148, %r149;
	// end inline asm
	mov.b64 	{%r141, %r146}, %rd299;
	// begin inline asm
	shfl.sync.down.b32 %r140, %r141, %r147, %r148, %r149;
	// end inline asm
	// begin inline asm
	shfl.sync.down.b32 %r145, %r146, %r147, %r148, %r149;
	// end inline asm
	mov.b64 	%rd170, {%r140, %r145};
	setp.gt.s32 	%p68, %r49, 15;
	setp.lt.f32 	%p69, %f234, %f148;
	or.pred  	%p70, %p68, %p69;
	mov.f32 	%f242, %f234;
	mov.u64 	%rd307, %rd299;
	@%p70 bra 	$L__BB9_174;
	setp.gt.f32 	%p71, %f234, %f148;
	mov.f32 	%f242, %f148;
	mov.u64 	%rd307, %rd170;
	@%p71 bra 	$L__BB9_174;
	setp.lt.s64 	%p72, %rd299, %rd170;
	selp.f32 	%f242, %f234, %f148, %p72;
	min.s64 	%rd307, %rd299, %rd170;
$L__BB9_174:
	setp.ne.s32 	%p73, %r49, 0;
	@%p73 bra 	$L__BB9_176;
	shr.u32 	%r150, %r18, 1;
	and.b32  	%r151, %r150, 496;
	mov.u32 	%r152, _ZN6thrust24THRUST_300001_SM_1000_NS8cuda_cub4core6detail5shmemE;
	add.s32 	%r153, %r152, %r151;
	st.shared.f32 	[%r153+8], %f242;
	st.shared.u64 	[%r153+16], %rd307;
$L__BB9_176:
	bar.sync 	0;
	setp.ne.s32 	%p74, %r18, 0;
	@%p74 bra 	$L__BB9_198;
	ld.shared.f32 	%f151, [_ZN6thrust24THRUST_300001_SM_1000_NS8cuda_cub4core6detail5shmemE+24];
	ld.shared.u64 	%rd173, [_ZN6thrust24THRUST_300001_SM_1000_NS8cuda_cub4core6detail5shmemE+32];
	setp.lt.f32 	%p75, %f242, %f151;
	mov.f32 	%f236, %f242;
	mov.u64 	%rd301, %rd307;
	@%p75 bra 	$L__BB9_180;
	setp.lt.f32 	%p76, %f151, %f242;
	mov.f32 	%f236, %f151;
	mov.u64 	%rd301, %rd173;
	@%p76 bra 	$L__BB9_180;
	setp.lt.s64 	%p77, %rd307, %rd173;
	selp.f32 	%f236, %f242, %f151, %p77;
	min.s64 	%rd301, %rd307, %rd173;
$L__BB9_180:
	ld.shared.f32 	%f154, [_ZN6thrust24THRUST_300001_SM_1000_NS8cuda_cub4core6detail5shmemE+40];
	ld.shared.u64 	%rd176, [_ZN6thrust24THRUST_300001_SM_1000_NS8cuda_cub4core6detail5shmemE+48];
	setp.lt.f32 	%p78, %f236, %f154;
	mov.f32 	%f237, %f236;
	mov.u64 	%rd302, %rd301;
	@%p78 bra 	$L__BB9_183;
	setp.lt.f32 	%p79, %f154, %f236;
	mov.f32 	%f237, %f154;
	mov.u64 	%rd302, %rd176;
	@%p79 bra 	$L__BB9_183;
	setp.lt.s64 	%p80, %rd301, %rd176;
	selp.f32 	%f237, %f236, %f154, %p80;
	min.s64 	%rd302, %rd301, %rd176;
$L__BB9_183:
	ld.shared.f32 	%f157, [_ZN6thrust24THRUST_300001_SM_1000_NS8cuda_cub4core6detail5shmemE+56];
	ld.shared.u64 	%rd179, [_ZN6thrust24THRUST_300001_SM_1000_NS8cuda_cub4core6detail5shmemE+64];
	setp.lt.f32 	%p81, %f237, %f157;
	mov.f32 	%f238, %f237;
	mov.u64 	%rd303, %rd302;
	@%p81 bra 	$L__BB9_186;
	setp.lt.f32 	%p82, %f157, %f237;
	mov.f32 	%f238, %f157;
	mov.u64 	%rd303, %rd179;
	@%p82 bra 	$L__BB9_186;
	setp.lt.s64 	%p83, %rd302, %rd179;
	selp.f32 	%f238, %f237, %f157, %p83;
	min.s64 	%rd303, %rd302, %rd179;
$L__BB9_186:
	ld.shared.f32 	%f160, [_ZN6thrust24THRUST_300001_SM_1000_NS8cuda_cub4core6detail5shmemE+72];
	ld.shared.u64 	%rd182, [_ZN6thrust24THRUST_300001_SM_1000_NS8cuda_cub4core6detail5shmemE+80];
	setp.lt.f32 	%p84, %f238, %f160;
	mov.f32 	%f239, %f238;
	mov.u64 	%rd304, %rd303;
	@%p84 bra 	$L__BB9_189;
	setp.lt.f32 	%p85, %f160, %f238;
	mov.f32 	%f239, %f160;
	mov.u64 	%rd304, %rd182;
	@%p85 bra 	$L__BB9_189;
	setp.lt.s64 	%p86, %rd303, %rd182;
	selp.f32 	%f239, %f238, %f160, %p86;
	min.s64 	%rd304, %rd303, %rd182;
$L__BB9_189:
	ld.shared.f32 	%f163, [_ZN6thrust24THRUST_300001_SM_1000_NS8cuda_cub4core6detail5shmemE+88];
	ld.shared.u64 	%rd185, [_ZN6thrust24THRUST_300001_SM_1000_NS8cuda_cub4core6detail5shmemE+96];
	setp.lt.f32 	%p87, %f239, %f163;
	mov.f32 	%f240, %f239;
	mov.u64 	%rd305, %rd304;
	@%p87 bra 	$L__BB9_192;
	setp.lt.f32 	%p88, %f163, %f239;
	mov.f32 	%f240, %f163;
	mov.u64 	%rd305, %rd185;
	@%p88 bra 	$L__BB9_192;
	setp.lt.s64 	%p89, %rd304, %rd185;
	selp.f32 	%f240, %f239, %f163, %p89;
	min.s64 	%rd305, %rd304, %rd185;
$L__BB9_192:
	ld.shared.f32 	%f166, [_ZN6thrust24THRUST_300001_SM_1000_NS8cuda_cub4core6detail5shmemE+104];
	ld.shared.u64 	%rd188, [_ZN6thrust24THRUST_300001_SM_1000_NS8cuda_cub4core6detail5shmemE+112];
	setp.lt.f32 	%p90, %f240, %f166;
	mov.f32 	%f241, %f240;
	mov.u64 	%rd306, %rd305;
	@%p90 bra 	$L__BB9_195;
	setp.lt.f32 	%p91, %f166, %f240;
	mov.f32 	%f241, %f166;
	mov.u64 	%rd306, %rd188;
	@%p91 bra 	$L__BB9_195;
	setp.lt.s64 	%p92, %rd305, %rd188;
	selp.f32 	%f241, %f240, %f166, %p92;
	min.s64 	%rd306, %rd305, %rd188;
$L__BB9_195:
	ld.shared.f32 	%f169, [_ZN6thrust24THRUST_300001_SM_1000_NS8cuda_cub4core6detail5shmemE+120];
	ld.shared.u64 	%rd191, [_ZN6thrust24THRUST_300001_SM_1000_NS8cuda_cub4core6detail5shmemE+128];
	setp.lt.f32 	%p93, %f241, %f169;
	mov.f32 	%f242, %f241;
	mov.u64 	%rd307, %rd306;
	@%p93 bra 	$L__BB9_198;
	setp.lt.f32 	%p94, %f169, %f241;
	mov.f32 	%f242, %f169;
	mov.u64 	%rd307, %rd191;
	@%p94 bra 	$L__BB9_198;
	setp.lt.s64 	%p95, %rd306, %rd191;
	selp.f32 	%f242, %f241, %f169, %p95;
	min.s64 	%rd307, %rd306, %rd191;
$L__BB9_198:
	mov.u32 	%r381, %tid.x;
	setp.ne.s32 	%p222, %r381, 0;
	@%p222 bra 	$L__BB9_200;
	ld.param.u64 	%rd237, [_ZN6thrust24THRUST_300001_SM_1000_NS8cuda_cub4core6detail13_kernel_agentINS1_8__reduce11ReduceAgentINS0_12zip_iteratorIN4cuda3std3__45tupleIJNS0_10device_ptrIfEENS0_17counting_iteratorIlNS0_11use_defaultESF_SF_EEEEEEEPNSB_IJflEEESJ_lNS1_9__extrema9arg_min_fIflNSA_4lessIfEEEEEEJSI_SK_lSP_EEEvDpT0__param_1];
	cvta.to.global.u64 	%rd236, %rd237;
	st.global.f32 	[%rd236], %f242;
	st.global.u64 	[%rd236+8], %rd307;
$L__BB9_200:
	ret;

}
	// .globl	_ZN6thrust24THRUST_300001_SM_1000_NS8cuda_cub4core6detail13_kernel_agentINS1_8__reduce11ReduceAgentINS0_12zip_iteratorIN4cuda3std3__45tupleIJNS0_10device_ptrIfEENS0_17counting_iteratorIlNS0_11use_defaultESF_SF_EEEEEEEPNSB_IJflEEESJ_lNS1_9__extrema9arg_min_fIflNSA_4lessIfEEEEEEJSI_SK_lN3cub18CUB_300001_SM_100013GridEvenShareIlEENSS_9GridQueueIyEESP_EEEvDpT0_
.visible .entry _ZN6thrust24THRUST_300001_SM_1000_NS8cuda_cub4core6detail13_kernel_agentINS1_8__reduce11ReduceAgentINS0_12zip_iteratorIN4cuda3std3__45tupleIJNS0_10device_ptrIfEENS0_17counting_iteratorIlNS0_11use_defaultESF_SF_EEEEEEEPNSB_IJflEEESJ_lNS1_9__extrema9arg_min_fIflNSA_4lessIfEEEEEEJSI_SK_lN3cub18CUB_300001_SM_100013GridEvenShareIlEENSS_9GridQueueIyEESP_EEEvDpT0_(
	.param .align 8 .b8 _ZN6thrust24THRUST_300001_SM_1000_NS8cuda_cub4core6detail13_kernel_agentINS1_8__reduce11ReduceAgentINS0_12zip_iteratorIN4cuda3std3__45tupleIJNS0_10device_ptrIfEENS0_17counting_iteratorIlNS0_11use_defaultESF_SF_EEEEEEEPNSB_IJflEEESJ_lNS1_9__extrema9arg_min_fIflNSA_4lessIfEEEEEEJSI_SK_lN3cub18CUB_300001_SM_100013GridEvenShareIlEENSS_9GridQueueIyEESP_EEEvDpT0__param_0[16],
	.param .u64 .ptr .align 1 _ZN6thrust24THRUST_300001_SM_1000_NS8cuda_cub4core6detail13_kernel_agentINS1_8__reduce11ReduceAgentINS0_12zip_iteratorIN4cuda3std3__45tupleIJNS0_10device_ptrIfEENS0_17counting_iteratorIlNS0_11use_defaultESF_SF_EEEEEEEPNSB_IJflEEESJ_lNS1_9__extrema9arg_min_fIflNSA_4lessIfEEEEEEJSI_SK_lN3cub18CUB_300001_SM_100013GridEvenShareIlEENSS_9GridQueueIyEESP_EEEvDpT0__param_1,
	.param .u64 _ZN6thrust24THRUST_300001_SM_1000_NS8cuda_cub4core6detail13_kernel_agentINS1_8__reduce11ReduceAgentINS0_12zip_iteratorIN4cuda3std3__45tupleIJNS0_10device_ptrIfEENS0_17counting_iteratorIlNS0_11use_defaultESF_SF_EEEEEEEPNSB_IJflEEESJ_lNS1_9__extrema9arg_min_fIflNSA_4lessIfEEEEEEJSI_SK_lN3cub18CUB_300001_SM_100013GridEvenShareIlEENSS_9GridQueueIyEESP_EEEvDpT0__param_2,
	.param .align 8 .b8 _ZN6thrust24THRUST_300001_SM_1000_NS8cuda_cub4core6detail13_kernel_agentINS1_8__reduce11ReduceAgentINS0_12zip_iteratorIN4cuda3std3__45tupleIJNS0_10device_ptrIfEENS0_17counting_iteratorIlNS0_11use_defaultESF_SF_EEEEEEEPNSB_IJflEEESJ_lNS1_9__extrema9arg_min_fIflNSA_4lessIfEEEEEEJSI_SK_lN3cub18CUB_300001_SM_100013GridEvenShareIlEENSS_9GridQueueIyEESP_EEEvDpT0__param_3[72],
	.param .align 8 .b8 _ZN6thrust24THRUST_300001_SM_1000_NS8cuda_cub4core6detail13_kernel_agentINS1_8__reduce11ReduceAgentINS0_12zip_iteratorIN4cuda3std3__45tupleIJNS0_10device_ptrIfEENS0_17counting_iteratorIlNS0_11use_defaultESF_SF_EEEEEEEPNSB_IJflEEESJ_lNS1_9__extrema9arg_min_fIflNSA_4lessIfEEEEEEJSI_SK_lN3cub18CUB_300001_SM_100013GridEvenShareIlEENSS_9GridQueueIyEESP_EEEvDpT0__param_4[8],
	.param .align 1 .b8 _ZN6thrust24THRUST_300001_SM_1000_NS8cuda_cub4core6detail13_kernel_agentINS1_8__reduce11ReduceAgentINS0_12zip_iteratorIN4cuda3std3__45tupleIJNS0_10device_ptrIfEENS0_17counting_iteratorIlNS0_11use_defaultESF_SF_EEEEEEEPNSB_IJflEEESJ_lNS1_9__extrema9arg_min_fIflNSA_4lessIfEEEEEEJSI_SK_lN3cub18CUB_300001_SM_100013GridEvenShareIlEENSS_9GridQueueIyEESP_EEEvDpT0__param_5[1]
)
.maxntid 256
{
	.reg .pred 	%p<225>;
	.reg .b32 	%r<399>;
	.reg .b32 	%f<243>;
	.reg .b64 	%rd<325>;

	ld.param.u64 	%rd199, [_ZN6thrust24THRUST_300001_SM_1000_NS8cuda_cub4core6detail13_kernel_agentINS1_8__reduce11ReduceAgentINS0_12zip_iteratorIN4cuda3std3__45tupleIJNS0_10device_ptrIfEENS0_17counting_iteratorIlNS0_11use_defaultESF_SF_EEEEEEEPNSB_IJflEEESJ_lNS1_9__extrema9arg_min_fIflNSA_4lessIfEEEEEEJSI_SK_lN3cub18CUB_300001_SM_100013GridEvenShareIlEENSS_9GridQueueIyEESP_EEEvDpT0__param_0+8];
	ld.param.u64 	%rd198, [_ZN6thrust24THRUST_300001_SM_1000_NS8cuda_cub4core6detail13_kernel_agentINS1_8__reduce11ReduceAgentINS0_12zip_iteratorIN4cuda3std3__45tupleIJNS0_10device_ptrIfEENS0_17counting_iteratorIlNS0_11use_defaultESF_SF_EEEEEEEPNSB_IJflEEESJ_lNS1_9__extrema9arg_min_fIflNSA_4lessIfEEEEEEJSI_SK_lN3cub18CUB_300001_SM_100013GridEvenShareIlEENSS_9GridQueueIyEESP_EEEvDpT0__param_0];
	ld.param.u64 	%rd202, [_ZN6thrust24THRUST_300001_SM_1000_NS8cuda_cub4core6detail13_kernel_agentINS1_8__reduce11ReduceAgentINS0_12zip_iteratorIN4cuda3std3__45tupleIJNS0_10device_ptrIfEENS0_17counting_iteratorIlNS0_11use_defaultESF_SF_EEEEEEEPNSB_IJflEEESJ_lNS1_9__extrema9arg_min_fIflNSA_4lessIfEEEEEEJSI_SK_lN3cub18CUB_300001_SM_100013GridEvenShareIlEENSS_9GridQueueIyEESP_EEEvDpT0__param_4];
	ld.param.u64 	%rd201, [_ZN6thrust24THRUST_300001_SM_1000_NS8cuda_cub4core6detail13_kernel_agentINS1_8__reduce11ReduceAgentINS0_12zip_iteratorIN4cuda3std3__45tupleIJNS0_10device_ptrIfEENS0_17counting_iteratorIlNS0_11use_defaultESF_SF_EEEEEEEPNSB_IJflEEESJ_lNS1_9__extrema9arg_min_fIflNSA_4lessIfEEEEEEJSI_SK_lN3cub18CUB_300001_SM_100013GridEvenShareIlEENSS_9GridQueueIyEESP_EEEvDpT0__param_2];
	cvta.to.global.u64 	%rd1, %rd202;
	cvta.to.global.u64 	%rd2, %rd198;
	mov.u32 	%r1, %ctaid.x;
	mul.lo.s32 	%r33, %r1, 1280;
	cvt.u64.u32 	%rd4, %r33;
	mov.u32 	%r34, %nctaid.x;
	mul.lo.s32 	%r35, %r34, 1280;
	cvt.u64.u32 	%rd5, %r35;
	add.s64 	%rd203, %rd4, 1280;
	setp.le.s64 	%p1, %rd203, %rd201;
	@%p1 bra 	$L__BB10_111;
	cvt.u32.u64 	%r159, %rd4;
	cvt.u32.u64 	%r2, %rd201;
	sub.s32 	%r3, %r2, %r159;
	mov.u32 	%r4, %tid.x;
	setp.ge.s32 	%p98, %r4, %r3;
	mov.f32 	%f188, 0f00000000;
	mov.b64 	%rd266, 0;
	mov.u32 	%r393, %r4;
	@%p98 bra 	$L__BB10_3;
	cvt.u64.u32 	%rd234, %r4;
	add.s64 	%rd235, %rd4, %rd234;
	shl.b64 	%rd236, %rd235, 2;
	add.s64 	%rd237, %rd2, %rd236;
	add.s64 	%rd266, %rd199, %rd235;
	ld.global.f32 	%f188, [%rd237];
	add.s32 	%r393, %r4, 256;
$L__BB10_3:
	setp.ge.s32 	%p99, %r393, %r3;
	@%p99 bra 	$L__BB10_25;
	not.b32 	%r161, %r393;
	add.s32 	%r162, %r161, %r2;
	sub.s32 	%r7, %r162, %r159;
	and.b32  	%r163, %r7, 768;
	setp.eq.s32 	%p100, %r163, 768;
	@%p100 bra 	$L__BB10_10;
	cvt.u64.u32 	%rd239, %r393;
	add.s64 	%rd240, %rd239, %rd4;
	add.s64 	%rd257, %rd240, %rd199;
	shl.b64 	%rd241, %rd240, 2;
	add.s64 	%rd256, %rd2, %rd241;
	shr.u32 	%r164, %r7, 8;
	add.s32 	%r165, %r164, 1;
	and.b32  	%r166, %r165, 3;
	neg.s32 	%r391, %r166;
$L__BB10_6:
	.pragma "nounroll";
	mov.u64 	%rd12, %rd266;
	mov.f32 	%f3, %f188;
	ld.global.f32 	%f4, [%rd256];
	setp.lt.f32 	%p101, %f3, %f4;
	@%p101 bra 	$L__BB10_9;
	setp.lt.f32 	%p102, %f4, %f3;
	mov.u64 	%rd266, %rd257;
	mov.f32 	%f188, %f4;
	@%p102 bra 	$L__BB10_9;
	setp.lt.s64 	%p103, %rd12, %rd257;
	min.s64 	%rd266, %rd12, %rd257;
	selp.f32 	%f188, %f3, %f4, %p103;
$L__BB10_9:
	add.s32 	%r393, %r393, 256;
	add.s64 	%rd257, %rd257, 256;
	add.s64 	%rd256, %rd256, 1024;
	add.s32 	%r391, %r391, 1;
	setp.ne.s32 	%p104, %r391, 0;
	@%p104 bra 	$L__BB10_6;
$L__BB10_10:
	setp.lt.u32 	%p105, %r7, 768;
	@%p105 bra 	$L__BB10_25;
	add.s32 	%r394, %r393, 512;
$L__BB10_12:
	mov.u32 	%r15, %r394;
	add.s32 	%r167, %r15, -512;
	cvt.s64.s32 	%rd242, %r167;
	add.s64 	%rd243, %rd242, %rd4;
	shl.b64 	%rd244, %rd243, 2;
	add.s64 	%rd20, %rd2, %rd244;
	add.s64 	%rd21, %rd243, %rd199;
	ld.global.f32 	%f10, [%rd20];
	setp.lt.f32 	%p106, %f188, %f10;
	mov.u64 	%rd263, %rd266;
	mov.f32 	%f185, %f188;
	@%p106 bra 	$L__BB10_15;
	setp.lt.f32 	%p107, %f10, %f188;
	mov.u64 	%rd263, %rd21;
	mov.f32 	%f185, %f10;
	@%p107 bra 	$L__BB10_15;
	setp.lt.s64 	%p108, %rd266, %rd21;
	min.s64 	%rd263, %rd266, %rd21;
	selp.f32 	%f185, %f188, %f10, %p108;
$L__BB10_15:
	add.s32 	%r168, %r15, -256;
	cvt.s64.s32 	%rd245, %r168;
	add.s64 	%rd246, %rd245, %rd4;
	add.s64 	%rd24, %rd246, %rd199;
	ld.global.f32 	%f13, [%rd20+1024];
	setp.lt.f32 	%p109, %f185, %f13;
	mov.u64 	%rd264, %rd263;
	mov.f32 	%f186, %f185;
	@%p109 bra 	$L__BB10_18;
	setp.lt.f32 	%p110, %f13, %f185;
	mov.u64 	%rd264, %rd24;
	mov.f32 	%f186, %f13;
	@%p110 bra 	$L__BB10_18;
	setp.lt.s64 	%p111, %rd263, %rd24;
	min.s64 	%rd264, %rd263, %rd24;
	selp.f32 	%f186, %f185, %f13, %p111;
$L__BB10_18:
	cvt.s64.s32 	%rd247, %r15;
	add.s64 	%rd248, %rd247, %rd4;
	add.s64 	%rd27, %rd248, %rd199;
	ld.global.f32 	%f16, [%rd20+2048];
	setp.lt.f32 	%p112, %f186, %f16;
	mov.u64 	%rd265, %rd264;
	mov.f32 	%f187, %f186;
	@%p112 bra 	$L__BB10_21;
	setp.lt.f32 	%p113, %f16, %f186;
	mov.u64 	%rd265, %rd27;
	mov.f32 	%f187, %f16;
	@%p113 bra 	$L__BB10_21;
	setp.lt.s64 	%p114, %rd264, %rd27;
	min.s64 	%rd265, %rd264, %rd27;
	selp.f32 	%f187, %f186, %f16, %p114;
$L__BB10_21:
	add.s32 	%r169, %r15, 256;
	cvt.s64.s32 	%rd249, %r169;
	add.s64 	%rd250, %rd249, %rd4;
	add.s64 	%rd30, %rd250, %rd199;
	ld.global.f32 	%f19, [%rd20+3072];
	setp.lt.f32 	%p115, %f187, %f19;
	mov.u64 	%rd266, %rd265;
	mov.f32 	%f188, %f187;
	@%p115 bra 	$L__BB10_24;
	setp.lt.f32 	%p116, %f19, %f187;
	mov.u64 	%rd266, %rd30;
	mov.f32 	%f188, %f19;
	@%p116 bra 	$L__BB10_24;
	setp.lt.s64 	%p117, %rd265, %rd30;
	min.s64 	%rd266, %rd265, %rd30;
	selp.f32 	%f188, %f187, %f19, %p117;
$L__BB10_24:
	add.s32 	%r394, %r15, 1024;
	add.s32 	%r170, %r15, 512;
	setp.lt.s32 	%p118, %r170, %r3;
	@%p118 bra 	$L__BB10_12;
$L__BB10_25:
	setp.lt.s32 	%p119, %r3, 256;
	@%p119 bra 	$L__BB10_65;
	// begin inline asm
	mov.u32 %r284, %laneid;
	// end inline asm
	mov.b32 	%r286, %f188;
	mov.b32 	%r302, 1;
	mov.b32 	%r303, 31;
	mov.b32 	%r304, -1;
	// begin inline asm
	shfl.sync.down.b32 %r285, %r286, %r302, %r303, %r304;
	// end inline asm
	mov.b32 	%f23, %r285;
	// begin inline asm
	shfl.sync.down.b32 %r290, %r291, %r302, %r303, %r304;
	// end inline asm
	mov.b64 	{%r296, %r301}, %rd266;
	// begin inline asm
	shfl.sync.down.b32 %r295, %r296, %r302, %r303, %r304;
	// end inline asm
	// begin inline asm
	shfl.sync.down.b32 %r300, %r301, %r302, %r303, %r304;
	// end inline asm
	mov.b64 	%rd34, {%r295, %r300};
	setp.gt.s32 	%p176, %r284, 30;
	setp.lt.f32 	%p177, %f188, %f23;
	or.pred  	%p178, %p176, %p177;
	mov.u64 	%rd268, %rd266;
	mov.f32 	%f190, %f188;
	@%p178 bra 	$L__BB10_29;
	setp.gt.f32 	%p179, %f188, %f23;
	mov.u64 	%rd268, %rd34;
	mov.f32 	%f190, %f23;
	@%p179 bra 	$L__BB10_29;
	setp.lt.s64 	%p180, %rd266, %rd34;
	min.s64 	%rd268, %rd266, %rd34;
	selp.f32 	%f190, %f188, %f23, %p180;
$L__BB10_29:
	mov.b32 	%r306, %f190;
	mov.b32 	%r322, 2;
	mov.b32 	%r323, 31;
	mov.b32 	%r324, -1;
	// begin inline asm
	shfl.sync.down.b32 %r305, %r306, %r322, %r323, %r324;
	// end inline asm
	mov.b32 	%f26, %r305;
	// begin inline asm
	shfl.sync.down.b32 %r310, %r311, %r322, %r323, %r324;
	// end inline asm
	mov.b64 	{%r316, %r321}, %rd268;
	// begin inline asm
	shfl.sync.down.b32 %r315, %r316, %r322, %r323, %r324;
	// end inline asm
	// begin inline asm
	shfl.sync.down.b32 %r320, %r321, %r322, %r323, %r324;
	// end inline asm
	mov.b64 	%rd37, {%r315, %r320};
	setp.gt.s32 	%p181, %r284, 29;
	setp.lt.f32 	%p182, %f190, %f26;
	or.pred  	%p183, %p181, %p182;
	mov.u64 	%rd269, %rd268;
	mov.f32 	%f191, %f190;
	@%p183 bra 	$L__BB10_32;
	setp.gt.f32 	%p184, %f190, %f26;
	mov.u64 	%rd269, %rd37;
	mov.f32 	%f191, %f26;
	@%p184 bra 	$L__BB10_32;
	setp.lt.s64 	%p185, %rd268, %rd37;
	min.s64 	%rd269, %rd268, %rd37;
	selp.f32 	%f191, %f190, %f26, %p185;
$L__BB10_32:
	mov.b32 	%r326, %f191;
	mov.b32 	%r342, 4;
	mov.b32 	%r343, 31;
	mov.b32 	%r344, -1;
	// begin inline asm
	shfl.sync.down.b32 %r325, %r326, %r342, %r343, %r344;
	// end inline asm
	mov.b32 	%f29, %r325;
	// begin inline asm
	shfl.sync.down.b32 %r330, %r331, %r342, %r343, %r344;
	// end inline asm
	mov.b64 	{%r336, %r341}, %rd269;
	// begin inline asm
	shfl.sync.down.b32 %r335, %r336, %r342, %r343, %r344;
	// end inline asm
	// begin inline asm
	shfl.sync.down.b32 %r340, %r341, %r342, %r343, %r344;
	// end inline asm
	mov.b64 	%rd40, {%r335, %r340};
	setp.gt.s32 	%p186, %r284, 27;
	setp.lt.f32 	%p187, %f191, %f29;
	or.pred  	%p188, %p186, %p187;
	mov.u64 	%rd270, %rd269;
	mov.f32 	%f192, %f191;
	@%p188 bra 	$L__BB10_35;
	setp.gt.f32 	%p189, %f191, %f29;
	mov.u64 	%rd270, %rd40;
	mov.f32 	%f192, %f29;
	@%p189 bra 	$L__BB10_35;
	setp.lt.s64 	%p190, %rd269, %rd40;
	min.s64 	%rd270, %rd269, %rd40;
	selp.f32 	%f192, %f191, %f29, %p190;
$L__BB10_35:
	mov.b32 	%r346, %f192;
	mov.b32 	%r362, 8;
	mov.b32 	%r363, 31;
	mov.b32 	%r364, -1;
	// begin inline asm
	shfl.sync.down.b32 %r345, %r346, %r362, %r363, %r364;
	// end inline asm
	mov.b32 	%f32, %r345;
	// begin inline asm
	shfl.sync.down.b32 %r350, %r351, %r362, %r363, %r364;
	// end inline asm
	mov.b64 	{%r356, %r361}, %rd270;
	// begin inline asm
	shfl.sync.down.b32 %r355, %r356, %r362, %r363, %r364;
	// end inline asm
	// begin inline asm
	shfl.sync.down.b32 %r360, %r361, %r362, %r363, %r364;
	// end inline asm
	mov.b64 	%rd43, {%r355, %r360};
	setp.gt.s32 	%p191, %r284, 23;
	setp.lt.f32 	%p192, %f192, %f32;
	or.pred  	%p193, %p191, %p192;
	mov.u64 	%rd271, %rd270;
	mov.f32 	%f193, %f192;
	@%p193 bra 	$L__BB10_38;
	setp.gt.f32 	%p194, %f192, %f32;
	mov.u64 	%rd271, %rd43;
	mov.f32 	%f193, %f32;
	@%p194 bra 	$L__BB10_38;
	setp.lt.s64 	%p195, %rd270, %rd43;
	min.s64 	%rd271, %rd270, %rd43;
	selp.f32 	%f193, %f192, %f32, %p195;
$L__BB10_38:
	mov.b32 	%r366, %f193;
	mov.b32 	%r382, 16;
	mov.b32 	%r383, 31;
	mov.b32 	%r384, -1;
	// begin inline asm
	shfl.sync.down.b32 %r365, %r366, %r382, %r383, %r384;
	// end inline asm
	mov.b32 	%f35, %r365;
	// begin inline asm
	shfl.sync.down.b32 %r370, %r371, %r382, %r383, %r384;
	// end inline asm
	mov.b64 	{%r376, %r381}, %rd271;
	// begin inline asm
	shfl.sync.down.b32 %r375, %r376, %r382, %r383, %r384;
	// end inline asm
	// begin inline asm
	shfl.sync.down.b32 %r380, %r381, %r382, %r383, %r384;
	// end inline asm
	mov.b64 	%rd46, {%r375, %r380};
	setp.gt.s32 	%p196, %r284, 15;
	setp.lt.f32 	%p197, %f193, %f35;
	or.pred  	%p198, %p196, %p197;
	mov.u64 	%rd324, %rd271;
	mov.f32 	%f242, %f193;
	@%p198 bra 	$L__BB10_41;
	setp.gt.f32 	%p199, %f193, %f35;
	mov.u64 	%rd324, %rd46;
	mov.f32 	%f242, %f35;
	@%p199 bra 	$L__BB10_41;
	setp.lt.s64 	%p200, %rd271, %rd46;
	min.s64 	%rd324, %rd271, %rd46;
	selp.f32 	%f242, %f193, %f35, %p200;
$L__BB10_41:
	setp.ne.s32 	%p201, %r284, 0;
	@%p201 bra 	$L__BB10_43;
	shr.u32 	%r385, %r4, 1;
	and.b32  	%r386, %r385, 496;
	mov.u32 	%r387, _ZN6thrust24THRUST_300001_SM_1000_NS8cuda_cub4core6detail5shmemE;
	add.s32 	%r388, %r387, %r386;
	st.shared.f32 	[%r388+8], %f242;
	st.shared.u64 	[%r388+16], %rd324;
$L__BB10_43:
	bar.sync 	0;
	setp.ne.s32 	%p202, %r4, 0;
	@%p202 bra 	$L__BB10_201;
	ld.shared.f32 	%f38, [_ZN6thrust24THRUST_300001_SM_1000_NS8cuda_cub4core6detail5shmemE+24];
	ld.shared.u64 	%rd49, [_ZN6thrust24THRUST_300001_SM_1000_NS8cuda_cub4core6detail5shmemE+32];
	setp.lt.f32 	%p203, %f242, %f38;
	mov.u64 	%rd273, %rd324;
	mov.f32 	%f195, %f242;
	@%p203 bra 	$L__BB10_47;
	setp.lt.f32 	%p204, %f38, %f242;
	mov.u64 	%rd273, %rd49;
	mov.f32 	%f195, %f38;
	@%p204 bra 	$L__BB10_47;
	setp.lt.s64 	%p205, %rd324, %rd49;
	min.s64 	%rd273, %rd324, %rd49;
	selp.f32 	%f195, %f242, %f38, %p205;
$L__BB10_47:
	ld.shared.f32 	%f41, [_ZN6thrust24THRUST_300001_SM_1000_NS8cuda_cub4core6detail5shmemE+40];
	ld.shared.u64 	%rd52, [_ZN6thrust24THRUST_300001_SM_1000_NS8cuda_cub4core6detail5shmemE+48];
	setp.lt.f32 	%p206, %f195, %f41;
	mov.u64 	%rd274, %rd273;
	mov.f32 	%f196, %f195;
	@%p206 bra 	$L__BB10_50;
	setp.lt.f32 	%p207, %f41, %f195;
	mov.u64 	%rd274, %rd52;
	mov.f32 	%f196, %f41;
	@%p207 bra 	$L__BB10_50;
	setp.lt.s64 	%p208, %rd273, %rd52;
	min.s64 	%rd274, %rd273, %rd52;
	selp.f32 	%f196, %f195, %f41, %p208;
$L__BB10_50:
	ld.shared.f32 	%f44, [_ZN6thrust24THRUST_300001_SM_1000_NS8cuda_cub4core6detail5shmemE+56];
	ld.shared.u64 	%rd55, [_ZN6thrust24THRUST_300001_SM_1000_NS8cuda_cub4core6detail5shmemE+64];
	setp.lt.f32 	%p209, %f196, %f44;
	mov.u64 	%rd275, %rd274;
	mov.f32 	%f197, %f196;
	@%p209 bra 	$L__BB10_53;
	setp.lt.f32 	%p210, %f44, %f196;
	mov.u64 	%rd275, %rd55;
	mov.f32 	%f197, %f44;
	@%p210 bra 	$L__BB10_53;
	setp.lt.s64 	%p211, %rd274, %rd55;
	min.s64 	%rd275, %rd274, %rd55;
	selp.f32 	%f197, %f196, %f44, %p211;
$L__BB10_53:
	ld.shared.f32 	%f47, [_ZN6thrust24THRUST_300001_SM_1000_NS8cuda_cub4core6detail5shmemE+72];
	ld.shared.u64 	%rd58, [_ZN6thrust24THRUST_300001_SM_1000_NS8cuda_cub4core6detail5shmemE+80];
	setp.lt.f32 	%p212, %f197, %f47;
	mov.u64 	%rd276, %rd275;
	mov.f32 	%f198, %f197;
	@%p212 bra 	$L__BB10_56;
	setp.lt.f32 	%p213, %f47, %f197;
	mov.u64 	%rd276, %rd58;
	mov.f32 	%f198, %f47;
	@%p213 bra 	$L__BB10_56;
	setp.lt.s64 	%p214, %rd275, %rd58;
	min.s64 	%rd276, %rd275, %rd58;
	selp.f32 	%f198, %f197, %f47, %p214;
$L__BB10_56:
	ld.shared.f32 	%f50, [_ZN6thrust24THRUST_300001_SM_1000_NS8cuda_cub4core6detail5shmemE+88];
	ld.shared.u64 	%rd61, [_ZN6thrust24THRUST_300001_SM_1000_NS8cuda_cub4core6detail5shmemE+96];
	setp.lt.f32 	%p215, %f198, %f50;
	mov.f32 	%f199, %f198;
	mov.u64 	%rd277, %rd276;
	@%p215 bra 	$L__BB10_59;
	setp.lt.f32 	%p216, %f50, %f198;
	mov.f32 	%f199, %f50;
	mov.u64 	%rd277, %rd61;
	@%p216 bra 	$L__BB10_59;
	setp.lt.s64 	%p217, %rd276, %rd61;
	selp.f32 	%f199, %f198, %f50, %p217;
	min.s64 	%rd277, %rd276, %rd61;
$L__BB10_59:
	ld.shared.f32 	%f53, [_ZN6thrust24THRUST_300001_SM_1000_NS8cuda_cub4core6detail5shmemE+104];
	ld.shared.u64 	%rd64, [_ZN6thrust24THRUST_300001_SM_1000_NS8cuda_cub4core6detail5shmemE+112];
	setp.lt.f32 	%p218, %f199, %f53;
	mov.f32 	%f200, %f199;
	mov.u64 	%rd278, %rd277;
	@%p218 bra 	$L__BB10_62;
	setp.lt.f32 	%p219, %f53, %f199;
	mov.f32 	%f200, %f53;
	mov.u64 	%rd278, %rd64;
	@%p219 bra 	$L__BB10_62;
	setp.lt.s64 	%p220, %rd277, %rd64;
	selp.f32 	%f200, %f199, %f53, %p220;
	min.s64 	%rd278, %rd277, %rd64;
$L__BB10_62:
	ld.shared.f32 	%f56, [_ZN6thrust24THRUST_300001_SM_1000_NS8cuda_cub4core6detail5shmemE+120];
	ld.shared.u64 	%rd67, [_ZN6thrust24THRUST_300001_SM_1000_NS8cuda_cub4core6detail5shmemE+128];
	setp.lt.f32 	%p221, %f200, %f56;
	mov.f32 	%f242, %f200;
	mov.u64 	%rd324, %rd278;
	@%p221 bra 	$L__BB10_201;
	setp.lt.f32 	%p222, %f56, %f200;
	mov.f32 	%f242, %f56;
	mov.u64 	%rd324, %rd67;
	@%p222 bra 	$L__BB10_201;
	setp.lt.s64 	%p223, %rd278, %rd67;
	selp.f32 	%f242, %f200, %f56, %p223;
	min.s64 	%rd324, %rd278, %rd67;
	bra.uni 	$L__BB10_201;
$L__BB10_65:
	// begin inline asm
	mov.u32 %r171, %laneid;
	// end inline asm
	and.b32  	%r192, %r4, 992;
	add.s32 	%r193, %r192, 32;
	setp.gt.s32 	%p120, %r193, %r3;
	not.b32 	%r194, %r192;
	add.s32 	%r195, %r3, %r194;
	selp.b32 	%r190, %r195, 31, %p120;
	mov.b32 	%r173, %f188;
	mov.b32 	%r189, 1;
	mov.b32 	%r191, -1;
	// begin inline asm
	shfl.sync.down.b32 %r172, %r173, %r189, %r190, %r191;
	// end inline asm
	mov.b32 	%f58, %r172;
	// begin inline asm
	shfl.sync.down.b32 %r177, %r178, %r189, %r190, %r191;
	// end inline asm
	mov.b64 	{%r183, %r188}, %rd266;
	// begin inline asm
	shfl.sync.down.b32 %r182, %r183, %r189, %r190, %r191;
	// end inline asm
	// begin inline asm
	shfl.sync.down.b32 %r187, %r188, %r189, %r190, %r191;
	// end inline asm
	mov.b64 	%rd69, {%r182, %r187};
	setp.ge.s32 	%p121, %r171, %r190;
	setp.lt.f32 	%p122, %f188, %f58;
	or.pred  	%p123, %p121, %p122;
	mov.f32 	%f201, %f188;
	mov.u64 	%rd279, %rd266;
	@%p123 bra 	$L__BB10_68;
	setp.gt.f32 	%p124, %f188, %f58;
	mov.f32 	%f201, %f58;
	mov.u64 	%rd279, %rd69;
	@%p124 bra 	$L__BB10_68;
	setp.lt.s64 	%p125, %rd266, %rd69;
	selp.f32 	%f201, %f188, %f58, %p125;
	min.s64 	%rd279, %rd266, %rd69;
$L__BB10_68:
	mov.b32 	%r197, %f201;
	mov.b32 	%r213, 2;
	mov.b32 	%r215, -1;
	// begin inline asm
	shfl.sync.down.b32 %r196, %r197, %r213, %r190, %r215;
	// end inline asm
	mov.b32 	%f61, %r196;
	// begin inline asm
	shfl.sync.down.b32 %r201, %r202, %r213, %r190, %r215;
	// end inline asm
	mov.b64 	{%r207, %r212}, %rd279;
	// begin inline asm
	shfl.sync.down.b32 %r206, %r207, %r213, %r190, %r215;
	// end inline asm
	// begin inline asm
	shfl.sync.down.b32 %r211, %r212, %r213, %r190, %r215;
	// end inline asm
	mov.b64 	%rd72, {%r206, %r211};
	add.s32 	%r216, %r171, 2;
	setp.gt.s32 	%p126, %r216, %r190;
	setp.lt.f32 	%p127, %f201, %f61;
	or.pred  	%p128, %p126, %p127;
	mov.f32 	%f202, %f201;
	mov.u64 	%rd280, %rd279;
	@%p128 bra 	$L__BB10_71;
	setp.gt.f32 	%p129, %f201, %f61;
	mov.f32 	%f202, %f61;
	mov.u64 	%rd280, %rd72;
	@%p129 bra 	$L__BB10_71;
	setp.lt.s64 	%p130, %rd279, %rd72;
	selp.f32 	%f202, %f201, %f61, %p130;
	min.s64 	%rd280, %rd279, %rd72;
$L__BB10_71:
	mov.b32 	%r218, %f202;
	mov.b32 	%r234, 4;
	mov.b32 	%r236, -1;
	// begin inline asm
	shfl.sync.down.b32 %r217, %r218, %r234, %r190, %r236;
	// end inline asm
	mov.b32 	%f64, %r217;
	// begin inline asm
	shfl.sync.down.b32 %r222, %r223, %r234, %r190, %r236;
	// end inline asm
	mov.b64 	{%r228, %r233}, %rd280;
	// begin inline asm
	shfl.sync.down.b32 %r227, %r228, %r234, %r190, %r236;
	// end inline asm
	// begin inline asm
	shfl.sync.down.b32 %r232, %r233, %r234, %r190, %r236;
	// end inline asm
	mov.b64 	%rd75, {%r227, %r232};
	add.s32 	%r237, %r171, 4;
	setp.gt.s32 	%p131, %r237, %r190;
	setp.lt.f32 	%p132, %f202, %f64;
	or.pred  	%p133, %p131, %p132;
	mov.f32 	%f203, %f202;
	mov.u64 	%rd281, %rd280;
	@%p133 bra 	$L__BB10_74;
	setp.gt.f32 	%p134, %f202, %f64;
	mov.f32 	%f203, %f64;
	mov.u64 	%rd281, %rd75;
	@%p134 bra 	$L__BB10_74;
	setp.lt.s64 	%p135, %rd280, %rd75;
	selp.f32 	%f203, %f202, %f64, %p135;
	min.s64 	%rd281, %rd280, %rd75;
$L__BB10_74:
	mov.b32 	%r239, %f203;
	mov.b32 	%r255, 8;
	mov.b32 	%r257, -1;
	// begin inline asm
	shfl.sync.down.b32 %r238, %r239, %r255, %r190, %r257;
	// end inline asm
	mov.b32 	%f67, %r238;
	// begin inline asm
	shfl.sync.down.b32 %r243, %r244, %r255, %r190, %r257;
	// end inline asm
	mov.b64 	{%r249, %r254}, %rd281;
	// begin inline asm
	shfl.sync.down.b32 %r248, %r249, %r255, %r190, %r257;
	// end inline asm
	// begin inline asm
	shfl.sync.down.b32 %r253, %r254, %r255, %r190, %r257;
	// end inline asm
	mov.b64 	%rd78, {%r248, %r253};
	add.s32 	%r258, %r171, 8;
	setp.gt.s32 	%p136, %r258, %r190;
	setp.lt.f32 	%p137, %f203, %f67;
	or.pred  	%p138, %p136, %p137;
	mov.f32 	%f204, %f203;
	mov.u64 	%rd282, %rd281;
	@%p138 bra 	$L__BB10_77;
	setp.gt.f32 	%p139, %f203, %f67;
	mov.f32 	%f204, %f67;
	mov.u64 	%rd282, %rd78;
	@%p139 bra 	$L__BB10_77;
	setp.lt.s64 	%p140, %rd281, %rd78;
	selp.f32 	%f204, %f203, %f67, %p140;
	min.s64 	%rd282, %rd281, %rd78;
$L__BB10_77:
	mov.b32 	%r260, %f204;
	mov.b32 	%r276, 16;
	mov.b32 	%r278, -1;
	// begin inline asm
	shfl.sync.down.b32 %r259, %r260, %r276, %r190, %r278;
	// end inline asm
	mov.b32 	%f70, %r259;
	// begin inline asm
	shfl.sync.down.b32 %r264, %r265, %r276, %r190, %r278;
	// end inline asm
	mov.b64 	{%r270, %r275}, %rd282;
	// begin inline asm
	shfl.sync.down.b32 %r269, %r270, %r276, %r190, %r278;
	// end inline asm
	// begin inline asm
	shfl.sync.down.b32 %r274, %r275, %r276, %r190, %r278;
	// end inline asm
	mov.b64 	%rd81, {%r269, %r274};
	add.s32 	%r279, %r171, 16;
	setp.gt.s32 	%p141, %r279, %r190;
	setp.lt.f32 	%p142, %f204, %f70;
	or.pred  	%p143, %p141, %p142;
	mov.f32 	%f242, %f204;
	mov.u64 	%rd324, %rd282;
	@%p143 bra 	$L__BB10_80;
	setp.gt.f32 	%p144, %f204, %f70;
	mov.f32 	%f242, %f70;
	mov.u64 	%rd324, %rd81;
	@%p144 bra 	$L__BB10_80;
	setp.lt.s64 	%p145, %rd282, %rd81;
	selp.f32 	%f242, %f204, %f70, %p145;
	min.s64 	%rd324, %rd282, %rd81;
$L__BB10_80:
	setp.ne.s32 	%p146, %r171, 0;
	@%p146 bra 	$L__BB10_82;
	shr.u32 	%r280, %r4, 1;
	and.b32  	%r281, %r280, 496;
	mov.u32 	%r282, _ZN6thrust24THRUST_300001_SM_1000_NS8cuda_cub4core6detail5shmemE;
	add.s32 	%r283, %r282, %r281;
	st.shared.f32 	[%r283+8], %f242;
	st.shared.u64 	[%r283+16], %rd324;
$L__BB10_82:
	bar.sync 	0;
	setp.ne.s32 	%p147, %r4, 0;
	@%p147 bra 	$L__BB10_201;
	setp.lt.s32 	%p148, %r3, 33;
	mov.f32 	%f206, %f242;
	mov.u64 	%rd284, %rd324;
	@%p148 bra 	$L__BB10_87;
	ld.shared.f32 	%f73, [_ZN6thrust24THRUST_300001_SM_1000_NS8cuda_cub4core6detail5shmemE+24];
	ld.shared.u64 	%rd84, [_ZN6thrust24THRUST_300001_SM_1000_NS8cuda_cub4core6detail5shmemE+32];
	setp.lt.f32 	%p149, %f242, %f73;
	mov.f32 	%f206, %f242;
	mov.u64 	%rd284, %rd324;
	@%p149 bra 	$L__BB10_87;
	setp.lt.f32 	%p150, %f73, %f242;
	mov.f32 	%f206, %f73;
	mov.u64 	%rd284, %rd84;
	@%p150 bra 	$L__BB10_87;
	setp.lt.s64 	%p151, %rd324, %rd84;
	selp.f32 	%f206, %f242, %f73, %p151;
	min.s64 	%rd284, %rd324, %rd84;
$L__BB10_87:
	setp.lt.s32 	%p152, %r3, 65;
	mov.f32 	%f207, %f206;
	mov.u64 	%rd285, %rd284;
	@%p152 bra 	$L__BB10_91;
	ld.shared.f32 	%f76, [_ZN6thrust24THRUST_300001_SM_1000_NS8cuda_cub4core6detail5shmemE+40];
	ld.shared.u64 	%rd87, [_ZN6thrust24THRUST_300001_SM_1000_NS8cuda_cub4core6detail5shmemE+48];
	setp.lt.f32 	%p153, %f206, %f76;
	mov.f32 	%f207, %f206;
	mov.u64 	%rd285, %rd284;
	@%p153 bra 	$L__BB10_91;
	setp.lt.f32 	%p154, %f76, %f206;
	mov.f32 	%f207, %f76;
	mov.u64 	%rd285, %rd87;
	@%p154 bra 	$L__BB10_91;
	setp.lt.s64 	%p155, %rd284, %rd87;
	selp.f32 	%f207, %f206, %f76, %p155;
	min.s64 	%rd285, %rd284, %rd87;
$L__BB10_91:
	setp.lt.s32 	%p156, %r3, 97;
	mov.f32 	%f208, %f207;
	mov.u64 	%rd286, %rd285;
	@%p156 bra 	$L__BB10_95;
	ld.shared.f32 	%f79, [_ZN6thrust24THRUST_300001_SM_1000_NS8cuda_cub4core6detail5shmemE+56];
	ld.shared.u64 	%rd90, [_ZN6thrust24THRUST_300001_SM_1000_NS8cuda_cub4core6detail5shmemE+64];
	setp.lt.f32 	%p157, %f207, %f79;
	mov.f32 	%f208, %f207;
	mov.u64 	%rd286, %rd285;
	@%p157 bra 	$L__BB10_95;
	setp.lt.f32 	%p158, %f79, %f207;
	mov.f32 	%f208, %f79;
	mov.u64 	%rd286, %rd90;
	@%p158 bra 	$L__BB10_95;
	setp.lt.s64 	%p159, %rd285, %rd90;
	selp.f32 	%f208, %f207, %f79, %p159;
	min.s64 	%rd286, %rd285, %rd90;
$L__BB10_95:
	setp.lt.s32 	%p160, %r3, 129;
	mov.f32 	%f209, %f208;
	mov.u64 	%rd287, %rd286;
	@%p160 bra 	$L__BB10_99;
	ld.shared.f32 	%f82, [_ZN6thrust24THRUST_300001_SM_1000_NS8cuda_cub4core6detail5shmemE+72];
	ld.shared.u64 	%rd93, [_ZN6thrust24THRUST_300001_SM_1000_NS8cuda_cub4core6detail5shmemE+80];
	setp.lt.f32 	%p161, %f208, %f82;
	mov.f32 	%f209, %f208;
	mov.u64 	%rd287, %rd286;
	@%p161 bra 	$L__BB10_99;
	setp.lt.f32 	%p162, %f82, %f208;
	mov.f32 	%f209, %f82;
	mov.u64 	%rd287, %rd93;
	@%p162 bra 	$L__BB10_99;
	setp.lt.s64 	%p163, %rd286, %rd93;
	selp.f32 	%f209, %f208, %f82, %p163;
	min.s64 	%rd287, %rd286, %rd93;
$L__BB10_99:
	setp.lt.s32 	%p164, %r3, 161;
	mov.f32 	%f210, %f209;
	mov.u64 	%rd288, %rd287;
	@%p164 bra 	$L__BB10_103;
	ld.shared.f32 	%f85, [_ZN6thrust24THRUST_300001_SM_1000_NS8cuda_cub4core6detail5shmemE+88];
	ld.shared.u64 	%rd96, [_ZN6thrust24THRUST_300001_SM_1000_NS8cuda_cub4core6detail5shmemE+96];
	setp.lt.f32 	%p165, %f209, %f85;
	mov.f32 	%f210, %f209;
	mov.u64 	%rd288, %rd287;
	@%p165 bra 	$L__BB10_103;
	setp.lt.f32 	%p166, %f85, %f209;
	mov.f32 	%f210, %f85;
	mov.u64 	%rd288, %rd96;
	@%p166 bra 	$L__BB10_103;
	setp.lt.s64 	%p167, %rd287, %rd96;
	selp.f32 	%f210, %f209, %f85, %p167;
	min.s64 	%rd288, %rd287, %rd96;
$L__BB10_103:
	setp.lt.s32 	%p168, %r3, 193;
	mov.f32 	%f211, %f210;
	mov.u64 	%rd289, %rd288;
	@%p168 bra 	$L__BB10_107;
	ld.shared.f32 	%f88, [_ZN6thrust24THRUST_300001_SM_1000_NS8cuda_cub4core6detail5shmemE+104];
	ld.shared.u64 	%rd99, [_ZN6thrust24THRUST_300001_SM_1000_NS8cuda_cub4core6detail5shmemE+112];
	setp.lt.f32 	%p169, %f210, %f88;
	mov.f32 	%f211, %f210;
	mov.u64 	%rd289, %rd288;
	@%p169 bra 	$L__BB10_107;
	setp.lt.f32 	%p170, %f88, %f210;
	mov.f32 	%f211, %f88;
	mov.u64 	%rd289, %rd99;
	@%p170 bra 	$L__BB10_107;
	setp.lt.s64 	%p171, %rd288, %rd99;
	selp.f32 	%f211, %f210, %f88, %p171;
	min.s64 	%rd289, %rd288, %rd99;
$L__BB10_107:
	setp.lt.s32 	%p172, %r3, 225;
	mov.f32 	%f242, %f211;
	mov.u64 	%rd324, %rd289;
	@%p172 bra 	$L__BB10_201;
	ld.shared.f32 	%f91, [_ZN6thrust24THRUST_300001_SM_1000_NS8cuda_cub4core6detail5shmemE+120];
	ld.shared.u64 	%rd102, [_ZN6thrust24THRUST_300001_SM_1000_NS8cuda_cub4core6detail5shmemE+128];
	setp.lt.f32 	%p173, %f211, %f91;
	mov.f32 	%f242, %f211;
	mov.u64 	%rd324, %rd289;
	@%p173 bra 	$L__BB10_201;
	setp.lt.f32 	%p174, %f91, %f211;
	mov.f32 	%f242, %f91;
	mov.u64 	%rd324, %rd102;
	@%p174 bra 	$L__BB10_201;
	setp.lt.s64 	%p175, %rd289, %rd102;
	selp.f32 	%f242, %f211, %f91, %p175;
	min.s64 	%rd324, %rd289, %rd102;
	bra.uni 	$L__BB10_201;
$L__BB10_111:
	mov.u32 	%r20, %tid.x;
	add.s64 	%rd104, %rd199, %rd4;
	cvt.u64.u32 	%rd105, %r20;
	add.s64 	%rd204, %rd105, %rd4;
	cvta.to.global.u64 	%rd205, %rd198;
	shl.b64 	%rd206, %rd204, 2;
	add.s64 	%rd207, %rd205, %rd206;
	ld.global.f32 	%f172, [%rd207];
	add.s32 	%r36, %r20, 256;
	cvt.u64.u32 	%rd208, %r36;
	ld.global.f32 	%f173, [%rd207+1024];
	add.s32 	%r37, %r20, 512;
	cvt.u64.u32 	%rd209, %r37;
	ld.global.f32 	%f174, [%rd207+2048];
	ld.global.f32 	%f93, [%rd207+3072];
	or.b32  	%r38, %r20, 1024;
	cvt.u64.u32 	%rd106, %r38;
	add.s64 	%rd107, %rd104, %rd106;
	ld.global.f32 	%f94, [%rd207+4096];
	setp.lt.f32 	%p2, %f173, %f172;
	selp.f32 	%f175, %f173, %f172, %p2;
	selp.b64 	%rd210, %rd208, %rd105, %p2;
	setp.lt.f32 	%p3, %f174, %f175;
	selp.f32 	%f95, %f174, %f175, %p3;
	selp.b64 	%rd108, %rd209, %rd210, %p3;
	setp.lt.f32 	%p4, %f95, %f93;
	mov.f32 	%f212, %f95;
	mov.u64 	%rd290, %rd108;
	@%p4 bra 	$L__BB10_114;
	add.s32 	%r39, %r20, 768;
	cvt.u64.u32 	%rd290, %r39;
	setp.lt.f32 	%p5, %f93, %f95;
	mov.f32 	%f212, %f93;
	@%p5 bra 	$L__BB10_114;
	mov.f32 	%f212, %f95;
	mov.u64 	%rd290, %rd108;
$L__BB10_114:
	add.s64 	%rd111, %rd104, %rd290;
	setp.lt.f32 	%p6, %f212, %f94;
	mov.f32 	%f230, %f212;
	mov.u64 	%rd312, %rd111;
	@%p6 bra 	$L__BB10_117;
	setp.lt.f32 	%p7, %f94, %f212;
	mov.f32 	%f230, %f94;
	mov.u64 	%rd312, %rd107;
	@%p7 bra 	$L__BB10_117;
	setp.lt.s64 	%p8, %rd290, %rd106;
	selp.f32 	%f230, %f212, %f94, %p8;
	selp.b64 	%rd312, %rd111, %rd107, %p8;
$L__BB10_117:
	setp.le.u64 	%p9, %rd201, %rd5;
	@%p9 bra 	$L__BB10_162;
	setp.ne.s32 	%p10, %r20, 0;
	@%p10 bra 	$L__BB10_120;
	atom.global.add.u64 	%rd211, [%rd1+8], 1280;
	add.s64 	%rd212, %rd211, %rd5;
	st.shared.u64 	[_ZN6thrust24THRUST_300001_SM_1000_NS8cuda_cub4core6detail5shmemE+152], %rd212;
$L__BB10_120:
	bar.sync 	0;
	ld.shared.u64 	%rd300, [_ZN6thrust24THRUST_300001_SM_1000_NS8cuda_cub4core6detail5shmemE+152];
	add.s64 	%rd213, %rd300, 1280;
	setp.gt.s64 	%p11, %rd213, %rd201;
	@%p11 bra 	$L__BB10_139;
$L__BB10_121:
	add.s64 	%rd214, %rd300, %rd105;
	cvta.to.global.u64 	%rd215, %rd198;
	shl.b64 	%rd216, %rd214, 2;
	add.s64 	%rd217, %rd215, %rd216;
	add.s64 	%rd117, %rd214, %rd199;
	ld.global.f32 	%f100, [%rd217];
	add.s64 	%rd118, %rd117, 256;
	ld.global.f32 	%f101, [%rd217+1024];
	add.s64 	%rd119, %rd117, 512;
	ld.global.f32 	%f102, [%rd217+2048];
	add.s64 	%rd120, %rd117, 768;
	ld.global.f32 	%f103, [%rd217+3072];
	add.s64 	%rd121, %rd117, 1024;
	ld.global.f32 	%f104, [%rd217+4096];
	setp.lt.f32 	%p12, %f230, %f100;
	mov.f32 	%f215, %f230;
	mov.u64 	%rd294, %rd312;
	@%p12 bra 	$L__BB10_124;
	setp.lt.f32 	%p13, %f100, %f230;
	mov.f32 	%f215, %f100;
	mov.u64 	%rd294, %rd117;
	@%p13 bra 	$L__BB10_124;
	setp.lt.s64 	%p14, %rd312, %rd117;
	selp.f32 	%f215, %f230, %f100, %p14;
	min.s64 	%rd294, %rd312, %rd117;
$L__BB10_124:
	setp.lt.f32 	%p15, %f215, %f101;
	mov.f32 	%f216, %f215;
	mov.u64 	%rd295, %rd294;
	@%p15 bra 	$L__BB10_127;
	setp.lt.f32 	%p16, %f101, %f215;
	mov.f32 	%f216, %f101;
	mov.u64 	%rd295, %rd118;
	@%p16 bra 	$L__BB10_127;
	setp.lt.s64 	%p17, %rd294, %rd118;
	selp.f32 	%f216, %f215, %f101, %p17;
	min.s64 	%rd295, %rd294, %rd118;
$L__BB10_127:
	setp.lt.f32 	%p18, %f216, %f102;
	mov.f32 	%f217, %f216;
	mov.u64 	%rd296, %rd295;
	@%p18 bra 	$L__BB10_130;
	setp.lt.f32 	%p19, %f102, %f216;
	mov.f32 	%f217, %f102;
	mov.u64 	%rd296, %rd119;
	@%p19 bra 	$L__BB10_130;
	setp.lt.s64 	%p20, %rd295, %rd119;
	selp.f32 	%f217, %f216, %f102, %p20;
	min.s64 	%rd296, %rd295, %rd119;
$L__BB10_130:
	setp.lt.f32 	%p21, %f217, %f103;
	mov.f32 	%f218, %f217;
	mov.u64 	%rd297, %rd296;
	@%p21 bra 	$L__BB10_133;
	setp.lt.f32 	%p22, %f103, %f217;
	mov.f32 	%f218, %f103;
	mov.u64 	%rd297, %rd120;
	@%p22 bra 	$L__BB10_133;
	setp.lt.s64 	%p23, %rd296, %rd120;
	selp.f32 	%f218, %f217, %f103, %p23;
	min.s64 	%rd297, %rd296, %rd120;
$L__BB10_133:
	setp.lt.f32 	%p24, %f218, %f104;
	mov.f32 	%f230, %f218;
	mov.u64 	%rd312, %rd297;
	@%p24 bra 	$L__BB10_136;
	setp.lt.f32 	%p25, %f104, %f218;
	mov.f32 	%f230, %f104;
	mov.u64 	%rd312, %rd121;
	@%p25 bra 	$L__BB10_136;
	setp.lt.s64 	%p26, %rd297, %rd121;
	selp.f32 	%f230, %f218, %f104, %p26;
	min.s64 	%rd312, %rd297, %rd121;
$L__BB10_136:
	setp.ne.s32 	%p27, %r20, 0;
	bar.sync 	0;
	@%p27 bra 	$L__BB10_138;
	atom.global.add.u64 	%rd218, [%rd1+8], 1280;
	add.s64 	%rd219, %rd218, %rd5;
	st.shared.u64 	[_ZN6thrust24THRUST_300001_SM_1000_NS8cuda_cub4core6detail5shmemE+152], %rd219;
$L__BB10_138:
	bar.sync 	0;
	ld.shared.u64 	%rd300, [_ZN6thrust24THRUST_300001_SM_1000_NS8cuda_cub4core6detail5shmemE+152];
	add.s64 	%rd220, %rd300, 1280;
	setp.le.s64 	%p28, %rd220, %rd201;
	@%p28 bra 	$L__BB10_121;
$L__BB10_139:
	setp.le.s64 	%p29, %rd201, %rd300;
	@%p29 bra 	$L__BB10_162;
	cvt.u32.u64 	%r40, %rd300;
	cvt.u32.u64 	%r41, %rd201;
	sub.s32 	%r21, %r41, %r40;
	setp.ge.s32 	%p30, %r20, %r21;
	@%p30 bra 	$L__BB10_162;
	cvta.to.global.u64 	%rd135, %rd198;
	not.b32 	%r43, %r20;
	add.s32 	%r44, %r43, %r41;
	sub.s32 	%r22, %r44, %r40;
	and.b32  	%r46, %r22, 768;
	setp.eq.s32 	%p31, %r46, 768;
	mov.u32 	%r397, %r20;
	@%p31 bra 	$L__BB10_147;
	add.s64 	%rd222, %rd300, %rd105;
	add.s64 	%rd302, %rd222, %rd199;
	shl.b64 	%rd223, %rd222, 2;
	add.s64 	%rd301, %rd135, %rd223;
	shr.u32 	%r47, %r22, 8;
	add.s32 	%r48, %r47, 1;
	and.b32  	%r49, %r48, 3;
	neg.s32 	%r395, %r49;
	mov.u32 	%r397, %r20;
$L__BB10_143:
	.pragma "nounroll";
	mov.u64 	%rd140, %rd312;
	mov.f32 	%f116, %f230;
	ld.global.f32 	%f117, [%rd301];
	setp.lt.f32 	%p32, %f116, %f117;
	@%p32 bra 	$L__BB10_146;
	setp.lt.f32 	%p33, %f117, %f116;
	mov.f32 	%f230, %f117;
	mov.u64 	%rd312, %rd302;
	@%p33 bra 	$L__BB10_146;
	setp.lt.s64 	%p34, %rd140, %rd302;
	selp.f32 	%f230, %f116, %f117, %p34;
	min.s64 	%rd312, %rd140, %rd302;
$L__BB10_146:
	add.s32 	%r397, %r397, 256;
	add.s64 	%rd302, %rd302, 256;
	add.s64 	%rd301, %rd301, 1024;
	add.s32 	%r395, %r395, 1;
	setp.ne.s32 	%p35, %r395, 0;
	@%p35 bra 	$L__BB10_143;
$L__BB10_147:
	setp.lt.u32 	%p36, %r22, 768;
	@%p36 bra 	$L__BB10_162;
	add.s32 	%r398, %r397, 512;
$L__BB10_149:
	mov.u32 	%r30, %r398;
	add.s32 	%r50, %r30, -512;
	cvt.u64.u32 	%rd224, %r50;
	add.s64 	%rd225, %rd300, %rd224;
	shl.b64 	%rd226, %rd225, 2;
	add.s64 	%rd148, %rd135, %rd226;
	add.s64 	%rd149, %rd225, %rd199;
	ld.global.f32 	%f123, [%rd148];
	setp.lt.f32 	%p37, %f230, %f123;
	mov.f32 	%f226, %f230;
	mov.u64 	%rd308, %rd312;
	@%p37 bra 	$L__BB10_152;
	setp.lt.f32 	%p38, %f123, %f230;
	mov.f32 	%f226, %f123;
	mov.u64 	%rd308, %rd149;
	@%p38 bra 	$L__BB10_152;
	setp.lt.s64 	%p39, %rd312, %rd149;
	selp.f32 	%f226, %f230, %f123, %p39;
	min.s64 	%rd308, %rd312, %rd149;
$L__BB10_152:
	add.s32 	%r51, %r30, -256;
	cvt.u64.u32 	%rd227, %r51;
	add.s64 	%rd228, %rd300, %rd227;
	add.s64 	%rd152, %rd228, %rd199;
	ld.global.f32 	%f126, [%rd148+1024];
	setp.lt.f32 	%p40, %f226, %f126;
	mov.f32 	%f227, %f226;
	mov.u64 	%rd309, %rd308;
	@%p40 bra 	$L__BB10_155;
	setp.lt.f32 	%p41, %f126, %f226;
	mov.f32 	%f227, %f126;
	mov.u64 	%rd309, %rd152;
	@%p41 bra 	$L__BB10_155;
	setp.lt.s64 	%p42, %rd308, %rd152;
	selp.f32 	%f227, %f226, %f126, %p42;
	min.s64 	%rd309, %rd308, %rd152;
$L__BB10_155:
	cvt.u64.u32 	%rd229, %r30;
	add.s64 	%rd230, %rd300, %rd229;
	add.s64 	%rd155, %rd230, %rd199;
	ld.global.f32 	%f129, [%rd148+2048];
	setp.lt.f32 	%p43, %f227, %f129;
	mov.f32 	%f228, %f227;
	mov.u64 	%rd310, %rd309;
	@%p43 bra 	$L__BB10_158;
	setp.lt.f32 	%p44, %f129, %f227;
	mov.f32 	%f228, %f129;
	mov.u64 	%rd310, %rd155;
	@%p44 bra 	$L__BB10_158;
	setp.lt.s64 	%p45, %rd309, %rd155;
	selp.f32 	%f228, %f227, %f129, %p45;
	min.s64 	%rd310, %rd309, %rd155;
$L__BB10_158:
	add.s32 	%r52, %r30, 256;
	cvt.u64.u32 	%rd231, %r52;
	add.s64 	%rd232, %rd300, %rd231;
	add.s64 	%rd158, %rd232, %rd199;
	ld.global.f32 	%f132, [%rd148+3072];
	setp.lt.f32 	%p46, %f228, %f132;
	mov.f32 	%f230, %f228;
	mov.u64 	%rd312, %rd310;
	@%p46 bra 	$L__BB10_161;
	setp.lt.f32 	%p47, %f132, %f228;
	mov.f32 	%f230, %f132;
	mov.u64 	%rd312, %rd158;
	@%p47 bra 	$L__BB10_161;
	setp.lt.s64 	%p48, %rd310, %rd158;
	selp.f32 	%f230, %f228, %f132, %p48;
	min.s64 	%rd312, %rd310, %rd158;
$L__BB10_161:
	add.s32 	%r398, %r30, 1024;
	add.s32 	%r53, %r30, 512;
	setp.lt.s32 	%p49, %r53, %r21;
	@%p49 bra 	$L__BB10_149;
$L__BB10_162:
	// begin inline asm
	mov.u32 %r54, %laneid;
	// end inline asm
	mov.b32 	%r56, %f230;
	mov.b32 	%r72, 1;
	mov.b32 	%r73, 31;
	mov.b32 	%r74, -1;
	// begin inline asm
	shfl.sync.down.b32 %r55, %r56, %r72, %r73, %r74;
	// end inline asm
	mov.b32 	%f136, %r55;
	// begin inline asm
	shfl.sync.down.b32 %r60, %r61, %r72, %r73, %r74;
	// end inline asm
	mov.b64 	{%r66, %r71}, %rd312;
	// begin inline asm
	shfl.sync.down.b32 %r65, %r66, %r72, %r73, %r74;
	// end inline asm
	// begin inline asm
	shfl.sync.down.b32 %r70, %r71, %r72, %r73, %r74;
	// end inline asm
	mov.b64 	%rd162, {%r65, %r70};
	setp.gt.s32 	%p50, %r54, 30;
	setp.lt.f32 	%p51, %f230, %f136;
	or.pred  	%p52, %p50, %p51;
	mov.f32 	%f231, %f230;
	mov.u64 	%rd313, %rd312;
	@%p52 bra 	$L__BB10_165;
	setp.gt.f32 	%p53, %f230, %f136;
	mov.f32 	%f231, %f136;
	mov.u64 	%rd313, %rd162;
	@%p53 bra 	$L__BB10_165;
	setp.lt.s64 	%p54, %rd312, %rd162;
	selp.f32 	%f231, %f230, %f136, %p54;
	min.s64 	%rd313, %rd312, %rd162;
$L__BB10_165:
	mov.b32 	%r76, %f231;
	mov.b32 	%r92, 2;
	mov.b32 	%r93, 31;
	mov.b32 	%r94, -1;
	// begin inline asm
	shfl.sync.down.b32 %r75, %r76, %r92, %r93, %r94;
	// end inline asm
	mov.b32 	%f139, %r75;
	// begin inline asm
	shfl.sync.down.b32 %r80, %r81, %r92, %r93, %r94;
	// end inline asm
	mov.b64 	{%r86, %r91}, %rd313;
	// begin inline asm
	shfl.sync.down.b32 %r85, %r86, %r92, %r93, %r94;
	// end inline asm
	// begin inline asm
	shfl.sync.down.b32 %r90, %r91, %r92, %r93, %r94;
	// end inline asm
	mov.b64 	%rd165, {%r85, %r90};
	setp.gt.s32 	%p55, %r54, 29;
	setp.lt.f32 	%p56, %f231, %f139;
	or.pred  	%p57, %p55, %p56;
	mov.f32 	%f232, %f231;
	mov.u64 	%rd314, %rd313;
	@%p57 bra 	$L__BB10_168;
	setp.gt.f32 	%p58, %f231, %f139;
	mov.f32 	%f232, %f139;
	mov.u64 	%rd314, %rd165;
	@%p58 bra 	$L__BB10_168;
	setp.lt.s64 	%p59, %rd313, %rd165;
	selp.f32 	%f232, %f231, %f139, %p59;
	min.s64 	%rd314, %rd313, %rd165;
$L__BB10_168:
	mov.b32 	%r96, %f232;
	mov.b32 	%r112, 4;
	mov.b32 	%r113, 31;
	mov.b32 	%r114, -1;
	// begin inline asm
	shfl.sync.down.b32 %r95, %r96, %r112, %r113, %r114;
	// end inline asm
	mov.b32 	%f142, %r95;
	// begin inline asm
	shfl.sync.down.b32 %r100, %r101, %r112, %r113, %r114;
	// end inline asm
	mov.b64 	{%r106, %r111}, %rd314;
	// begin inline asm
	shfl.sync.down.b32 %r105, %r106, %r112, %r113, %r114;
	// end inline asm
	// begin inline asm
	shfl.sync.down.b32 %r110, %r111, %r112, %r113, %r114;
	// end inline asm
	mov.b64 	%rd168, {%r105, %r110};
	setp.gt.s32 	%p60, %r54, 27;
	setp.lt.f32 	%p61, %f232, %f142;
	or.pred  	%p62, %p60, %p61;
	mov.f32 	%f233, %f232;
	mov.u64 	%rd315, %rd314;
	@%p62 bra 	$L__BB10_171;
	setp.gt.f32 	%p63, %f232, %f142;
	mov.f32 	%f233, %f142;
	mov.u64 	%rd315, %rd168;
	@%p63 bra 	$L__BB10_171;
	setp.lt.s64 	%p64, %rd314, %rd168;
	selp.f32 	%f233, %f232, %f142, %p64;
	min.s64 	%rd315, %rd314, %rd168;
$L__BB10_171:
	mov.b32 	%r116, %f233;
	mov.b32 	%r132, 8;
	mov.b32 	%r133, 31;
	mov.b32 	%r134, -1;
	// begin inline asm
	shfl.sync.down.b32 %r115, %r116, %r132, %r133, %r134;
	// end inline asm
	mov.b32 	%f145, %r115;
	// begin inline asm
	shfl.sync.down.b32 %r120, %r121, %r132, %r133, %r134;
	// end inline asm
	mov.b64 	{%r126, %r131}, %rd315;
	// begin inline asm
	shfl.sync.down.b32 %r125, %r126, %r132, %r133, %r134;
	// end inline asm
	// begin inline asm
	shfl.sync.down.b32 %r130, %r131, %r132, %r133, %r134;
	// end inline asm
	mov.b64 	%rd171, {%r125, %r130};
	setp.gt.s32 	%p65, %r54, 23;
	setp.lt.f32 	%p66, %f233, %f145;
	or.pred  	%p67, %p65, %p66;
	mov.f32 	%f234, %f233;
	mov.u64 	%rd316, %rd315;
	@%p67 bra 	$L__BB10_174;
	setp.gt.f32 	%p68, %f233, %f145;
	mov.f32 	%f234, %f145;
	mov.u64 	%rd316, %rd171;
	@%p68 bra 	$L__BB10_174;
	setp.lt.s64 	%p69, %rd315, %rd171;
	selp.f32 	%f234, %f233, %f145, %p69;
	min.s64 	%rd316, %rd315, %rd171;
$L__BB10_174:
	mov.b32 	%r136, %f234;
	mov.b32 	%r152, 16;
	mov.b32 	%r153, 31;
	mov.b32 	%r154, -1;
	// begin inline asm
	shfl.sync.down.b32 %r135, %r136, %r152, %r153, %r154;
	// end inline asm
	mov.b32 	%f148, %r135;
	// begin inline asm
	shfl.sync.down.b32 %r140, %r141, %r152, %r153, %r154;
	// end inline asm
	mov.b64 	{%r146, %r151}, %rd316;
	// begin inline asm
	shfl.sync.down.b32 %r145, %r146, %r152, %r153, %r154;
	// end inline asm
	// begin inline asm
	shfl.sync.down.b32 %r150, %r151, %r152, %r153, %r154;
	// end inline asm
	mov.b64 	%rd174, {%r145, %r150};
	setp.gt.s32 	%p70, %r54, 15;
	setp.lt.f32 	%p71, %f234, %f148;
	or.pred  	%p72, %p70, %p71;
	mov.f32 	%f242, %f234;
	mov.u64 	%rd324, %rd316;
	@%p72 bra 	$L__BB10_177;
	setp.gt.f32 	%p73, %f234, %f148;
	mov.f32 	%f242, %f148;
	mov.u64 	%rd324, %rd174;
	@%p73 bra 	$L__BB10_177;
	setp.lt.s64 	%p74, %rd316, %rd174;
	selp.f32 	%f242, %f234, %f148, %p74;
	min.s64 	%rd324, %rd316, %rd174;
$L__BB10_177:
	setp.ne.s32 	%p75, %r54, 0;
	@%p75 bra 	$L__BB10_179;
	shr.u32 	%r155, %r20, 1;
	and.b32  	%r156, %r155, 496;
	mov.u32 	%r157, _ZN6thrust24THRUST_300001_SM_1000_NS8cuda_cub4core6detail5shmemE;
	add.s32 	%r158, %r157, %r156;
	st.shared.f32 	[%r158+8], %f242;
	st.shared.u64 	[%r158+16], %rd324;
$L__BB10_179:
	bar.sync 	0;
	setp.ne.s32 	%p76, %r20, 0;
	@%p76 bra 	$L__BB10_201;
	ld.shared.f32 	%f151, [_ZN6thrust24THRUST_300001_SM_1000_NS8cuda_cub4core6detail5shmemE+24];
	ld.shared.u64 	%rd177, [_ZN6thrust24THRUST_300001_SM_1000_NS8cuda_cub4core6detail5shmemE+32];
	setp.lt.f32 	%p77, %f242, %f151;
	mov.f32 	%f236, %f242;
	mov.u64 	%rd318, %rd324;
	@%p77 bra 	$L__BB10_183;
	setp.lt.f32 	%p78, %f151, %f242;
	mov.f32 	%f236, %f151;
	mov.u64 	%rd318, %rd177;
	@%p78 bra 	$L__BB10_183;
	setp.lt.s64 	%p79, %rd324, %rd177;
	selp.f32 	%f236, %f242, %f151, %p79;
	min.s64 	%rd318, %rd324, %rd177;
$L__BB10_183:
	ld.shared.f32 	%f154, [_ZN6thrust24THRUST_300001_SM_1000_NS8cuda_cub4core6detail5shmemE+40];
	ld.shared.u64 	%rd180, [_ZN6thrust24THRUST_300001_SM_1000_NS8cuda_cub4core6detail5shmemE+48];
	setp.lt.f32 	%p80, %f236, %f154;
	mov.f32 	%f237, %f236;
	mov.u64 	%rd319, %rd318;
	@%p80 bra 	$L__BB10_186;
	setp.lt.f32 	%p81, %f154, %f236;
	mov.f32 	%f237, %f154;
	mov.u64 	%rd319, %rd180;
	@%p81 bra 	$L__BB10_186;
	setp.lt.s64 	%p82, %rd318, %rd180;
	selp.f32 	%f237, %f236, %f154, %p82;
	min.s64 	%rd319, %rd318, %rd180;
$L__BB10_186:
	ld.shared.f32 	%f157, [_ZN6thrust24THRUST_300001_SM_1000_NS8cuda_cub4core6detail5shmemE+56];
	ld.shared.u64 	%rd183, [_ZN6thrust24THRUST_300001_SM_1000_NS8cuda_cub4core6detail5shmemE+64];
	setp.lt.f32 	%p83, %f237, %f157;
	mov.f32 	%f238, %f237;
	mov.u64 	%rd320, %rd319;
	@%p83 bra 	$L__BB10_189;
	setp.lt.f32 	%p84, %f157, %f237;
	mov.f32 	%f238, %f157;
	mov.u64 	%rd320, %rd183;
	@%p84 bra 	$L__BB10_189;
	setp.lt.s64 	%p85, %rd319, %rd183;
	selp.f32 	%f238, %f237, %f157, %p85;
	min.s64 	%rd320, %rd319, %rd183;
$L__BB10_189:
	ld.shared.f32 	%f160, [_ZN6thrust24THRUST_300001_SM_1000_NS8cuda_cub4core6detail5shmemE+72];
	ld.shared.u64 	%rd186, [_ZN6thrust24THRUST_300001_SM_1000_NS8cuda_cub4core6detail5shmemE+80];
	setp.lt.f32 	%p86, %f238, %f160;
	mov.f32 	%f239, %f238;
	mov.u64 	%rd321, %rd320;
	@%p86 bra 	$L__BB10_192;
	setp.lt.f32 	%p87, %f160, %f238;
	mov.f32 	%f239, %f160;
	mov.u64 	%rd321, %rd186;
	@%p87 bra 	$L__BB10_192;
	setp.lt.s64 	%p88, %rd320, %rd186;
	selp.f32 	%f239, %f238, %f160, %p88;
	min.s64 	%rd321, %rd320, %rd186;
$L__BB10_192:
	ld.shared.f32 	%f163, [_ZN6thrust24THRUST_300001_SM_1000_NS8cuda_cub4core6detail5shmemE+88];
	ld.shared.u64 	%rd189, [_ZN6thrust24THRUST_300001_SM_1000_NS8cuda_cub4core6detail5shmemE+96];
	setp.lt.f32 	%p89, %f239, %f163;
	mov.f32 	%f240, %f239;
	mov.u64 	%rd322, %rd321;
	@%p89 bra 	$L__BB10_195;
	setp.lt.f32 	%p90, %f163, %f239;
	mov.f32 	%f240, %f163;
	mov.u64 	%rd322, %rd189;
	@%p90 bra 	$L__BB10_195;
	setp.lt.s64 	%p91, %rd321, %rd189;
	selp.f32 	%f240, %f239, %f163, %p91;
	min.s64 	%rd322, %rd321, %rd189;
$L__BB10_195:
	ld.shared.f32 	%f166, [_ZN6thrust24THRUST_300001_SM_1000_NS8cuda_cub4core6detail5shmemE+104];
	ld.shared.u64 	%rd192, [_ZN6thrust24THRUST_300001_SM_1000_NS8cuda_cub4core6detail5shmemE+112];
	setp.lt.f32 	%p92, %f240, %f166;
	mov.f32 	%f241, %f240;
	mov.u64 	%rd323, %rd322;
	@%p92 bra 	$L__BB10_198;
	setp.lt.f32 	%p93, %f166, %f240;
	mov.f32 	%f241, %f166;
	mov.u64 	%rd323, %rd192;
	@%p93 bra 	$L__BB10_198;
	setp.lt.s64 	%p94, %rd322, %rd192;
	selp.f32 	%f241, %f240, %f166, %p94;
	min.s64 	%rd323, %rd322, %rd192;
$L__BB10_198:
	ld.shared.f32 	%f169, [_ZN6thrust24THRUST_300001_SM_1000_NS8cuda_cub4core6detail5shmemE+120];
	ld.shared.u64 	%rd195, [_ZN6thrust24THRUST_300001_SM_1000_NS8cuda_cub4core6detail5shmemE+128];
	setp.lt.f32 	%p95, %f241, %f169;
	mov.f32 	%f242, %f241;
	mov.u64 	%rd324, %rd323;
	@%p95 bra 	$L__BB10_201;
	setp.lt.f32 	%p96, %f169, %f241;
	mov.f32 	%f242, %f169;
	mov.u64 	%rd324, %rd195;
	@%p96 bra 	$L__BB10_201;
	setp.lt.s64 	%p97, %rd323, %rd195;
	selp.f32 	%f242, %f241, %f169, %p97;
	min.s64 	%rd324, %rd323, %rd195;
$L__BB10_201:
	mov.u32 	%r389, %tid.x;
	setp.ne.s32 	%p224, %r389, 0;
	@%p224 bra 	$L__BB10_203;
	ld.param.u64 	%rd254, [_ZN6thrust24THRUST_300001_SM_1000_NS8cuda_cub4core6detail13_kernel_agentINS1_8__reduce11ReduceAgentINS0_12zip_iteratorIN4cuda3std3__45tupleIJNS0_10device_ptrIfEENS0_17counting_iteratorIlNS0_11use_defaultESF_SF_EEEEEEEPNSB_IJflEEESJ_lNS1_9__extrema9arg_min_fIflNSA_4lessIfEEEEEEJSI_SK_lN3cub18CUB_300001_SM_100013GridEvenShareIlEENSS_9GridQueueIyEESP_EEEvDpT0__param_1];
	cvta.to.global.u64 	%rd251, %rd254;
	mul.wide.u32 	%rd252, %r1, 16;
	add.s64 	%rd253, %rd251, %rd252;
	st.global.f32 	[%rd253], %f242;
	st.global.u64 	[%rd253+8], %rd324;
$L__BB10_203:
	ret;

}
	// .globl	_ZN6thrust24THRUST_300001_SM_1000_NS8cuda_cub4core6detail13_kernel_agentINS1_8__reduce10DrainAgentIlEEJN3cub18CUB_300001_SM_10009GridQueueIyEElEEEvDpT0_
.visible .entry _ZN6thrust24THRUST_300001_SM_1000_NS8cuda_cub4core6detail13_kernel_agentINS1_8__reduce10DrainAgentIlEEJN3cub18CUB_300001_SM_10009GridQueueIyEElEEEvDpT0_(
	.param .align 8 .b8 _ZN6thrust24THRUST_300001_SM_1000_NS8cuda_cub4core6detail13_kernel_agentINS1_8__reduce10DrainAgentIlEEJN3cub18CUB_300001_SM_10009GridQueueIyEElEEEvDpT0__param_0[8],
	.param .u64 _ZN6thrust24THRUST_300001_SM_1000_NS8cuda_cub4core6detail13_kernel_agentINS1_8__reduce10DrainAgentIlEEJN3cub18CUB_300001_SM_10009GridQueueIyEElEEEvDpT0__param_1
)
.maxntid 1
{
	.reg .b64 	%rd<5>;

	ld.param.u64 	%rd1, [_ZN6thrust24THRUST_300001_SM_1000_NS8cuda_cub4core6detail13_kernel_agentINS1_8__reduce10DrainAgentIlEEJN3cub18CUB_300001_SM_10009GridQueueIyEElEEEvDpT0__param_0];
	ld.param.u64 	%rd2, [_ZN6thrust24THRUST_300001_SM_1000_NS8cuda_cub4core6detail13_kernel_agentINS1_8__reduce10DrainAgentIlEEJN3cub18CUB_300001_SM_10009GridQueueIyEElEEEvDpT0__param_1];
	cvta.to.global.u64 	%rd3, %rd1;
	st.global.u64 	[%rd3], %rd2;
	mov.b64 	%rd4, 0;
	st.global.u64 	[%rd3+8], %rd4;
	ret;

}
	// .globl	_ZN6thrust24THRUST_300001_SM_1000_NS8cuda_cub4core6detail13_kernel_agentINS1_8__reduce11ReduceAgentIPN4cuda3std3__45tupleIJflEEESC_SB_lNS1_9__extrema9arg_min_fIflNS9_4lessIfEEEEEEJSC_SC_iSH_EEEvDpT0_
.visible .entry _ZN6thrust24THRUST_300001_SM_1000_NS8cuda_cub4core6detail13_kernel_agentINS1_8__reduce11ReduceAgentIPN4cuda3std3__45tupleIJflEEESC_SB_lNS1_9__extrema9arg_min_fIflNS9_4lessIfEEEEEEJSC_SC_iSH_EEEvDpT0_(
	.param .u64 .ptr .align 1 _ZN6thrust24THRUST_300001_SM_1000_NS8cuda_cub4core6detail13_kernel_agentINS1_8__reduce11ReduceAgentIPN4cuda3std3__45tupleIJflEEESC_SB_lNS1_9__extrema9arg_min_fIflNS9_4lessIfEEEEEEJSC_SC_iSH_EEEvDpT0__param_0,
	.param .u64 .ptr .align 1 _ZN6thrust24THRUST_300001_SM_1000_NS8cuda_cub4core6detail13_kernel_agentINS1_8__reduce11ReduceAgentIPN4cuda3std3__45tupleIJflEEESC_SB_lNS1_9__extrema9arg_min_fIflNS9_4lessIfEEEEEEJSC_SC_iSH_EEEvDpT0__param_1,
	.param .u32 _ZN6thrust24THRUST_300001_SM_1000_NS8cuda_cub4core6detail13_kernel_agentINS1_8__reduce11ReduceAgentIPN4cuda3std3__45tupleIJflEEESC_SB_lNS1_9__extrema9arg_min_fIflNS9_4lessIfEEEEEEJSC_SC_iSH_EEEvDpT0__param_2,
	.param .align 1 .b8 _ZN6thrust24THRUST_300001_SM_1000_NS8cuda_cub4core6detail13_kernel_agentINS1_8__reduce11ReduceAgentIPN4cuda3std3__45tupleIJflEEESC_SB_lNS1_9__extrema9arg_min_fIflNS9_4lessIfEEEEEEJSC_SC_iSH_EEEvDpT0__param_3[1]
)
.maxntid 256
{
	.reg .pred 	%p<260>;
	.reg .b32 	%r<436>;
	.reg .b32 	%f<293>;
	.reg .b64 	%rd<479>;

	ld.param.u64 	%rd236, [_ZN6thrust24THRUST_300001_SM_1000_NS8cuda_cub4core6detail13_kernel_agentINS1_8__reduce11ReduceAgentIPN4cuda3std3__45tupleIJflEEESC_SB_lNS1_9__extrema9arg_min_fIflNS9_4lessIfEEEEEEJSC_SC_iSH_EEEvDpT0__param_0];
	ld.param.u32 	%r29, [_ZN6thrust24THRUST_300001_SM_1000_NS8cuda_cub4core6detail13_kernel_agentINS1_8__reduce11ReduceAgentIPN4cuda3std3__45tupleIJflEEESC_SB_lNS1_9__extrema9arg_min_fIflNS9_4lessIfEEEEEEJSC_SC_iSH_EEEvDpT0__param_2];
	cvt.s64.s32 	%rd1, %r29;
	setp.eq.s32 	%p1, %r29, 0;
	@%p1 bra 	$L__BB12_238;
	setp.gt.s32 	%p2, %r29, 1279;
	@%p2 bra 	$L__BB12_111;
	mov.u32 	%r1, %tid.x;
	setp.ge.s32 	%p133, %r1, %r29;
	mov.f32 	%f224, 0f00000000;
	mov.b64 	%rd402, 0;
	mov.u32 	%r430, %r1;
	@%p133 bra 	$L__BB12_4;
	mul.wide.u32 	%rd366, %r1, 16;
	add.s64 	%rd363, %rd236, %rd366;
	// begin inline asm
	ld.global.nc.u64 %rd362, [%rd363];
	// end inline asm
	mov.b64 	{%r191, %r192}, %rd362;
	mov.b32 	%f224, %r191;
	add.s64 	%rd365, %rd363, 8;
	// begin inline asm
	ld.global.nc.u64 %rd402, [%rd365];
	// end inline asm
	add.s32 	%r430, %r1, 256;
$L__BB12_4:
	setp.ge.s32 	%p134, %r430, %r29;
	@%p134 bra 	$L__BB12_25;
	not.b32 	%r193, %r430;
	add.s32 	%r4, %r29, %r193;
	and.b32  	%r194, %r4, 768;
	setp.eq.s32 	%p135, %r194, 768;
	@%p135 bra 	$L__BB12_11;
	mul.wide.u32 	%rd368, %r430, 16;
	add.s64 	%rd393, %rd236, %rd368;
	shr.u32 	%r195, %r4, 8;
	add.s32 	%r196, %r195, 1;
	and.b32  	%r197, %r196, 3;
	neg.s32 	%r428, %r197;
$L__BB12_7:
	.pragma "nounroll";
	mov.u64 	%rd6, %rd402;
	mov.f32 	%f3, %f224;
	// begin inline asm
	ld.global.nc.u64 %rd369, [%rd393];
	// end inline asm
	mov.b64 	{%r198, %r199}, %rd369;
	mov.b32 	%f4, %r198;
	add.s64 	%rd372, %rd393, 8;
	// begin inline asm
	ld.global.nc.u64 %rd371, [%rd372];
	// end inline asm
	setp.lt.f32 	%p136, %f3, %f4;
	@%p136 bra 	$L__BB12_10;
	setp.lt.f32 	%p137, %f4, %f3;
	mov.u64 	%rd402, %rd371;
	mov.f32 	%f224, %f4;
	@%p137 bra 	$L__BB12_10;
	setp.lt.s64 	%p138, %rd6, %rd371;
	min.s64 	%rd402, %rd6, %rd371;
	selp.f32 	%f224, %f3, %f4, %p138;
$L__BB12_10:
	add.s32 	%r430, %r430, 256;
	add.s64 	%rd393, %rd393, 4096;
	add.s32 	%r428, %r428, 1;
	setp.ne.s32 	%p139, %r428, 0;
	@%p139 bra 	$L__BB12_7;
$L__BB12_11:
	setp.lt.u32 	%p140, %r4, 768;
	@%p140 bra 	$L__BB12_25;
$L__BB12_12:
	mul.wide.s32 	%rd377, %r430, 16;
	add.s64 	%rd374, %rd236, %rd377;
	// begin inline asm
	ld.global.nc.u64 %rd373, [%rd374];
	// end inline asm
	mov.b64 	{%r200, %r201}, %rd373;
	mov.b32 	%f10, %r200;
	add.s64 	%rd376, %rd374, 8;
	// begin inline asm
	ld.global.nc.u64 %rd375, [%rd376];
	// end inline asm
	setp.lt.f32 	%p141, %f224, %f10;
	mov.u64 	%rd399, %rd402;
	mov.f32 	%f221, %f224;
	@%p141 bra 	$L__BB12_15;
	setp.lt.f32 	%p142, %f10, %f224;
	mov.u64 	%rd399, %rd375;
	mov.f32 	%f221, %f10;
	@%p142 bra 	$L__BB12_15;
	setp.lt.s64 	%p143, %rd402, %rd375;
	min.s64 	%rd399, %rd402, %rd375;
	selp.f32 	%f221, %f224, %f10, %p143;
$L__BB12_15:
	add.s64 	%rd379, %rd374, 4096;
	// begin inline asm
	ld.global.nc.u64 %rd378, [%rd379];
	// end inline asm
	mov.b64 	{%r202, %r203}, %rd378;
	mov.b32 	%f13, %r202;
	add.s64 	%rd381, %rd374, 4104;
	// begin inline asm
	ld.global.nc.u64 %rd380, [%rd381];
	// end inline asm
	setp.lt.f32 	%p144, %f221, %f13;
	mov.u64 	%rd400, %rd399;
	mov.f32 	%f222, %f221;
	@%p144 bra 	$L__BB12_18;
	setp.lt.f32 	%p145, %f13, %f221;
	mov.u64 	%rd400, %rd380;
	mov.f32 	%f222, %f13;
	@%p145 bra 	$L__BB12_18;
	setp.lt.s64 	%p146, %rd399, %rd380;
	min.s64 	%rd400, %rd399, %rd380;
	selp.f32 	%f222, %f221, %f13, %p146;
$L__BB12_18:
	add.s64 	%rd383, %rd374, 8192;
	// begin inline asm
	ld.global.nc.u64 %rd382, [%rd383];
	// end inline asm
	mov.b64 	{%r204, %r205}, %rd382;
	mov.b32 	%f16, %r204;
	add.s64 	%rd385, %rd374, 8200;
	// begin inline asm
	ld.global.nc.u64 %rd384, [%rd385];
	// end inline asm
	setp.lt.f32 	%p147, %f222, %f16;
	mov.u64 	%rd401, %rd400;
	mov.f32 	%f223, %f222;
	@%p147 bra 	$L__BB12_21;
	setp.lt.f32 	%p148, %f16, %f222;
	mov.u64 	%rd401, %rd384;
	mov.f32 	%f223, %f16;
	@%p148 bra 	$L__BB12_21;
	setp.lt.s64 	%p149, %rd400, %rd384;
	min.s64 	%rd401, %rd400, %rd384;
	selp.f32 	%f223, %f222, %f16, %p149;
$L__BB12_21:
	add.s64 	%rd387, %rd374, 12288;
	// begin inline asm
	ld.global.nc.u64 %rd386, [%rd387];
	// end inline asm
	mov.b64 	{%r206, %r207}, %rd386;
	mov.b32 	%f19, %r206;
	add.s64 	%rd389, %rd374, 12296;
	// begin inline asm
	ld.global.nc.u64 %rd388, [%rd389];
	// end inline asm
	setp.lt.f32 	%p150, %f223, %f19;
	mov.u64 	%rd402, %rd401;
	mov.f32 	%f224, %f223;
	@%p150 bra 	$L__BB12_24;
	setp.lt.f32 	%p151, %f19, %f223;
	mov.u64 	%rd402, %rd388;
	mov.f32 	%f224, %f19;
	@%p151 bra 	$L__BB12_24;
	setp.lt.s64 	%p152, %rd401, %rd388;
	min.s64 	%rd402, %rd401, %rd388;
	selp.f32 	%f224, %f223, %f19, %p152;
$L__BB12_24:
	add.s32 	%r430, %r430, 1024;
	setp.lt.s32 	%p153, %r430, %r29;
	@%p153 bra 	$L__BB12_12;
$L__BB12_25:
	setp.lt.s32 	%p154, %r29, 256;
	@%p154 bra 	$L__BB12_65;
	// begin inline asm
	mov.u32 %r321, %laneid;
	// end inline asm
	mov.b32 	%r323, %f224;
	mov.b32 	%r339, 1;
	mov.b32 	%r340, 31;
	mov.b32 	%r341, -1;
	// begin inline asm
	shfl.sync.down.b32 %r322, %r323, %r339, %r340, %r341;
	// end inline asm
	mov.b32 	%f23, %r322;
	// begin inline asm
	shfl.sync.down.b32 %r327, %r328, %r339, %r340, %r341;
	// end inline asm
	mov.b64 	{%r333, %r338}, %rd402;
	// begin inline asm
	shfl.sync.down.b32 %r332, %r333, %r339, %r340, %r341;
	// end inline asm
	// begin inline asm
	shfl.sync.down.b32 %r337, %r338, %r339, %r340, %r341;
	// end inline asm
	mov.b64 	%rd28, {%r332, %r337};
	setp.gt.s32 	%p211, %r321, 30;
	setp.lt.f32 	%p212, %f224, %f23;
	or.pred  	%p213, %p211, %p212;
	mov.u64 	%rd404, %rd402;
	mov.f32 	%f226, %f224;
	@%p213 bra 	$L__BB12_29;
	setp.gt.f32 	%p214, %f224, %f23;
	mov.u64 	%rd404, %rd28;
	mov.f32 	%f226, %f23;
	@%p214 bra 	$L__BB12_29;
	setp.lt.s64 	%p215, %rd402, %rd28;
	min.s64 	%rd404, %rd402, %rd28;
	selp.f32 	%f226, %f224, %f23, %p215;
$L__BB12_29:
	mov.b32 	%r343, %f226;
	mov.b32 	%r359, 2;
	mov.b32 	%r360, 31;
	mov.b32 	%r361, -1;
	// begin inline asm
	shfl.sync.down.b32 %r342, %r343, %r359, %r360, %r361;
	// end inline asm
	mov.b32 	%f26, %r342;
	// begin inline asm
	shfl.sync.down.b32 %r347, %r348, %r359, %r360, %r361;
	// end inline asm
	mov.b64 	{%r353, %r358}, %rd404;
	// begin inline asm
	shfl.sync.down.b32 %r352, %r353, %r359, %r360, %r361;
	// end inline asm
	// begin inline asm
	shfl.sync.down.b32 %r357, %r358, %r359, %r360, %r361;
	// end inline asm
	mov.b64 	%rd31, {%r352, %r357};
	setp.gt.s32 	%p216, %r321, 29;
	setp.lt.f32 	%p217, %f226, %f26;
	or.pred  	%p218, %p216, %p217;
	mov.u64 	%rd405, %rd404;
	mov.f32 	%f227, %f226;
	@%p218 bra 	$L__BB12_32;
	setp.gt.f32 	%p219, %f226, %f26;
	mov.u64 	%rd405, %rd31;
	mov.f32 	%f227, %f26;
	@%p219 bra 	$L__BB12_32;
	setp.lt.s64 	%p220, %rd404, %rd31;
	min.s64 	%rd405, %rd404, %rd31;
	selp.f32 	%f227, %f226, %f26, %p220;
$L__BB12_32:
	mov.b32 	%r363, %f227;
	mov.b32 	%r379, 4;
	mov.b32 	%r380, 31;
	mov.b32 	%r381, -1;
	// begin inline asm
	shfl.sync.down.b32 %r362, %r363, %r379, %r380, %r381;
	// end inline asm
	mov.b32 	%f29, %r362;
	// begin inline asm
	shfl.sync.down.b32 %r367, %r368, %r379, %r380, %r381;
	// end inline asm
	mov.b64 	{%r373, %r378}, %rd405;
	// begin inline asm
	shfl.sync.down.b32 %r372, %r373, %r379, %r380, %r381;
	// end inline asm
	// begin inline asm
	shfl.sync.down.b32 %r377, %r378, %r379, %r380, %r381;
	// end inline asm
	mov.b64 	%rd34, {%r372, %r377};
	setp.gt.s32 	%p221, %r321, 27;
	setp.lt.f32 	%p222, %f227, %f29;
	or.pred  	%p223, %p221, %p222;
	mov.u64 	%rd406, %rd405;
	mov.f32 	%f228, %f227;
	@%p223 bra 	$L__BB12_35;
	setp.gt.f32 	%p224, %f227, %f29;
	mov.u64 	%rd406, %rd34;
	mov.f32 	%f228, %f29;
	@%p224 bra 	$L__BB12_35;
	setp.lt.s64 	%p225, %rd405, %rd34;
	min.s64 	%rd406, %rd405, %rd34;
	selp.f32 	%f228, %f227, %f29, %p225;
$L__BB12_35:
	mov.b32 	%r383, %f228;
	mov.b32 	%r399, 8;
	mov.b32 	%r400, 31;
	mov.b32 	%r401, -1;
	// begin inline asm
	shfl.sync.down.b32 %r382, %r383, %r399, %r400, %r401;
	// end inline asm
	mov.b32 	%f32, %r382;
	// begin inline asm
	shfl.sync.down.b32 %r387, %r388, %r399, %r400, %r401;
	// end inline asm
	mov.b64 	{%r393, %r398}, %rd406;
	// begin inline asm
	shfl.sync.down.b32 %r392, %r393, %r399, %r400, %r401;
	// end inline asm
	// begin inline asm
	shfl.sync.down.b32 %r397, %r398, %r399, %r400, %r401;
	// end inline asm
	mov.b64 	%rd37, {%r392, %r397};
	setp.gt.s32 	%p226, %r321, 23;
	setp.lt.f32 	%p227, %f228, %f32;
	or.pred  	%p228, %p226, %p227;
	mov.u64 	%rd407, %rd406;
	mov.f32 	%f229, %f228;
	@%p228 bra 	$L__BB12_38;
	setp.gt.f32 	%p229, %f228, %f32;
	mov.u64 	%rd407, %rd37;
	mov.f32 	%f229, %f32;
	@%p229 bra 	$L__BB12_38;
	setp.lt.s64 	%p230, %rd406, %rd37;
	min.s64 	%rd407, %rd406, %rd37;
	selp.f32 	%f229, %f228, %f32, %p230;
$L__BB12_38:
	mov.b32 	%r403, %f229;
	mov.b32 	%r419, 16;
	mov.b32 	%r420, 31;
	mov.b32 	%r421, -1;
	// begin inline asm
	shfl.sync.down.b32 %r402, %r403, %r419, %r420, %r421;
	// end inline asm
	mov.b32 	%f35, %r402;
	// begin inline asm
	shfl.sync.down.b32 %r407, %r408, %r419, %r420, %r421;
	// end inline asm
	mov.b64 	{%r413, %r418}, %rd407;
	// begin inline asm
	shfl.sync.down.b32 %r412, %r413, %r419, %r420, %r421;
	// end inline asm
	// begin inline asm
	shfl.sync.down.b32 %r417, %r418, %r419, %r420, %r421;
	// end inline asm
	mov.b64 	%rd40, {%r412, %r417};
	setp.gt.s32 	%p231, %r321, 15;
	setp.lt.f32 	%p232, %f229, %f35;
	or.pred  	%p233, %p231, %p232;
	mov.u64 	%rd478, %rd407;
	mov.f32 	%f292, %f229;
	@%p233 bra 	$L__BB12_41;
	setp.gt.f32 	%p234, %f229, %f35;
	mov.u64 	%rd478, %rd40;
	mov.f32 	%f292, %f35;
	@%p234 bra 	$L__BB12_41;
	setp.lt.s64 	%p235, %rd407, %rd40;
	min.s64 	%rd478, %rd407, %rd40;
	selp.f32 	%f292, %f229, %f35, %p235;
$L__BB12_41:
	setp.ne.s32 	%p236, %r321, 0;
	@%p236 bra 	$L__BB12_43;
	shr.u32 	%r422, %r1, 1;
	and.b32  	%r423, %r422, 496;
	mov.u32 	%r424, _ZN6thrust24THRUST_300001_SM_1000_NS8cuda_cub4core6detail5shmemE;
	add.s32 	%r425, %r424, %r423;
	st.shared.f32 	[%r425+8], %f292;
	st.shared.u64 	[%r425+16], %rd478;
$L__BB12_43:
	bar.sync 	0;
	setp.ne.s32 	%p237, %r1, 0;
	@%p237 bra 	$L__BB12_236;
	ld.shared.f32 	%f38, [_ZN6thrust24THRUST_300001_SM_1000_NS8cuda_cub4core6detail5shmemE+24];
	ld.shared.u64 	%rd43, [_ZN6thrust24THRUST_300001_SM_1000_NS8cuda_cub4core6detail5shmemE+32];
	setp.lt.f32 	%p238, %f292, %f38;
	mov.u64 	%rd409, %rd478;
	mov.f32 	%f231, %f292;
	@%p238 bra 	$L__BB12_47;
	setp.lt.f32 	%p239, %f38, %f292;
	mov.u64 	%rd409, %rd43;
	mov.f32 	%f231, %f38;
	@%p239 bra 	$L__BB12_47;
	setp.lt.s64 	%p240, %rd478, %rd43;
	min.s64 	%rd409, %rd478, %rd43;
	selp.f32 	%f231, %f292, %f38, %p240;
$L__BB12_47:
	ld.shared.f32 	%f41, [_ZN6thrust24THRUST_300001_SM_1000_NS8cuda_cub4core6detail5shmemE+40];
	ld.shared.u64 	%rd46, [_ZN6thrust24THRUST_300001_SM_1000_NS8cuda_cub4core6detail5shmemE+48];
	setp.lt.f32 	%p241, %f231, %f41;
	mov.u64 	%rd410, %rd409;
	mov.f32 	%f232, %f231;
	@%p241 bra 	$L__BB12_50;
	setp.lt.f32 	%p242, %f41, %f231;
	mov.u64 	%rd410, %rd46;
	mov.f32 	%f232, %f41;
	@%p242 bra 	$L__BB12_50;
	setp.lt.s64 	%p243, %rd409, %rd46;
	min.s64 	%rd410, %rd409, %rd46;
	selp.f32 	%f232, %f231, %f41, %p243;
$L__BB12_50:
	ld.shared.f32 	%f44, [_ZN6thrust24THRUST_300001_SM_1000_NS8cuda_cub4core6detail5shmemE+56];
	ld.shared.u64 	%rd49, [_ZN6thrust24THRUST_300001_SM_1000_NS8cuda_cub4core6detail5shmemE+64];
	setp.lt.f32 	%p244, %f232, %f44;
	mov.u64 	%rd411, %rd410;
	mov.f32 	%f233, %f232;
	@%p244 bra 	$L__BB12_53;
	setp.lt.f32 	%p245, %f44, %f232;
	mov.u64 	%rd411, %rd49;
	mov.f32 	%f233, %f44;
	@%p245 bra 	$L__BB12_53;
	setp.lt.s64 	%p246, %rd410, %rd49;
	min.s64 	%rd411, %rd410, %rd49;
	selp.f32 	%f233, %f232, %f44, %p246;
$L__BB12_53:
	ld.shared.f32 	%f47, [_ZN6thrust24THRUST_300001_SM_1000_NS8cuda_cub4core6detail5shmemE+72];
	ld.shared.u64 	%rd52, [_ZN6thrust24THRUST_300001_SM_1000_NS8cuda_cub4core6detail5shmemE+80];
	setp.lt.f32 	%p247, %f233, %f47;
	mov.u64 	%rd412, %rd411;
	mov.f32 	%f234, %f233;
	@%p247 bra 	$L__BB12_56;
	setp.lt.f32 	%p248, %f47, %f233;
	mov.u64 	%rd412, %rd52;
	mov.f32 	%f234, %f47;
	@%p248 bra 	$L__BB12_56;
	setp.lt.s64 	%p249, %rd411, %rd52;
	min.s64 	%rd412, %rd411, %rd52;
	selp.f32 	%f234, %f233, %f47, %p249;
$L__BB12_56:
	ld.shared.f32 	%f50, [_ZN6thrust24THRUST_300001_SM_1000_NS8cuda_cub4core6detail5shmemE+88];
	ld.shared.u64 	%rd55, [_ZN6thrust24THRUST_300001_SM_1000_NS8cuda_cub4core6detail5shmemE+96];
	setp.lt.f32 	%p250, %f234, %f50;
	mov.u64 	%rd413, %rd412;
	mov.f32 	%f235, %f234;
	@%p250 bra 	$L__BB12_59;
	setp.lt.f32 	%p251, %f50, %f234;
	mov.u64 	%rd413, %rd55;
	mov.f32 	%f235, %f50;
	@%p251 bra 	$L__BB12_59;
	setp.lt.s64 	%p252, %rd412, %rd55;
	min.s64 	%rd413, %rd412, %rd55;
	selp.f32 	%f235, %f234, %f50, %p252;
$L__BB12_59:
	ld.shared.f32 	%f53, [_ZN6thrust24THRUST_300001_SM_1000_NS8cuda_cub4core6detail5shmemE+104];
	ld.shared.u64 	%rd58, [_ZN6thrust24THRUST_300001_SM_1000_NS8cuda_cub4core6detail5shmemE+112];
	setp.lt.f32 	%p253, %f235, %f53;
	mov.u64 	%rd414, %rd413;
	mov.f32 	%f236, %f235;
	@%p253 bra 	$L__BB12_62;
	setp.lt.f32 	%p254, %f53, %f235;
	mov.u64 	%rd414, %rd58;
	mov.f32 	%f236, %f53;
	@%p254 bra 	$L__BB12_62;
	setp.lt.s64 	%p255, %rd413, %rd58;
	min.s64 	%rd414, %rd413, %rd58;
	selp.f32 	%f236, %f235, %f53, %p255;
$L__BB12_62:
	ld.shared.f32 	%f56, [_ZN6thrust24THRUST_300001_SM_1000_NS8cuda_cub4core6detail5shmemE+120];
	ld.shared.u64 	%rd61, [_ZN6thrust24THRUST_300001_SM_1000_NS8cuda_cub4core6detail5shmemE+128];
	setp.lt.f32 	%p256, %f236, %f56;
	mov.f32 	%f292, %f236;
	mov.u64 	%rd478, %rd414;
	@%p256 bra 	$L__BB12_236;
	setp.lt.f32 	%p257, %f56, %f236;
	mov.f32 	%f292, %f56;
	mov.u64 	%rd478, %rd61;
	@%p257 bra 	$L__BB12_236;
	setp.lt.s64 	%p258, %rd414, %rd61;
	min.s64 	%rd478, %rd414, %rd61;
	selp.f32 	%f292, %f236, %f56, %p258;
	bra.uni 	$L__BB12_236;
$L__BB12_65:
	// begin inline asm
	mov.u32 %r208, %laneid;
	// end inline asm
	and.b32  	%r229, %r1, 992;
	add.s32 	%r230, %r229, 32;
	setp.gt.s32 	%p155, %r230, %r29;
	not.b32 	%r231, %r229;
	add.s32 	%r232, %r29, %r231;
	selp.b32 	%r227, %r232, 31, %p155;
	mov.b32 	%r210, %f224;
	mov.b32 	%r226, 1;
	mov.b32 	%r228, -1;
	// begin inline asm
	shfl.sync.down.b32 %r209, %r210, %r226, %r227, %r228;
	// end inline asm
	mov.b32 	%f58, %r209;
	// begin inline asm
	shfl.sync.down.b32 %r214, %r215, %r226, %r227, %r228;
	// end inline asm
	mov.b64 	{%r220, %r225}, %rd402;
	// begin inline asm
	shfl.sync.down.b32 %r219, %r220, %r226, %r227, %r228;
	// end inline asm
	// begin inline asm
	shfl.sync.down.b32 %r224, %r225, %r226, %r227, %r228;
	// end inline asm
	mov.b64 	%rd63, {%r219, %r224};
	setp.ge.s32 	%p156, %r208, %r227;
	setp.lt.f32 	%p157, %f224, %f58;
	or.pred  	%p158, %p156, %p157;
	mov.u64 	%rd415, %rd402;
	mov.f32 	%f237, %f224;
	@%p158 bra 	$L__BB12_68;
	setp.gt.f32 	%p159, %f224, %f58;
	mov.u64 	%rd415, %rd63;
	mov.f32 	%f237, %f58;
	@%p159 bra 	$L__BB12_68;
	setp.lt.s64 	%p160, %rd402, %rd63;
	min.s64 	%rd415, %rd402, %rd63;
	selp.f32 	%f237, %f224, %f58, %p160;
$L__BB12_68:
	mov.b32 	%r234, %f237;
	mov.b32 	%r250, 2;
	mov.b32 	%r252, -1;
	// begin inline asm
	shfl.sync.down.b32 %r233, %r234, %r250, %r227, %r252;
	// end inline asm
	mov.b32 	%f61, %r233;
	// begin inline asm
	shfl.sync.down.b32 %r238, %r239, %r250, %r227, %r252;
	// end inline asm
	mov.b64 	{%r244, %r249}, %rd415;
	// begin inline asm
	shfl.sync.down.b32 %r243, %r244, %r250, %r227, %r252;
	// end inline asm
	// begin inline asm
	shfl.sync.down.b32 %r248, %r249, %r250, %r227, %r252;
	// end inline asm
	mov.b64 	%rd66, {%r243, %r248};
	add.s32 	%r253, %r208, 2;
	setp.gt.s32 	%p161, %r253, %r227;
	setp.lt.f32 	%p162, %f237, %f61;
	or.pred  	%p163, %p161, %p162;
	mov.u64 	%rd416, %rd415;
	mov.f32 	%f238, %f237;
	@%p163 bra 	$L__BB12_71;
	setp.gt.f32 	%p164, %f237, %f61;
	mov.u64 	%rd416, %rd66;
	mov.f32 	%f238, %f61;
	@%p164 bra 	$L__BB12_71;
	setp.lt.s64 	%p165, %rd415, %rd66;
	min.s64 	%rd416, %rd415, %rd66;
	selp.f32 	%f238, %f237, %f61, %p165;
$L__BB12_71:
	mov.b32 	%r255, %f238;
	mov.b32 	%r271, 4;
	mov.b32 	%r273, -1;
	// begin inline asm
	shfl.sync.down.b32 %r254, %r255, %r271, %r227, %r273;
	// end inline asm
	mov.b32 	%f64, %r254;
	// begin inline asm
	shfl.sync.down.b32 %r259, %r260, %r271, %r227, %r273;
	// end inline asm
	mov.b64 	{%r265, %r270}, %rd416;
	// begin inline asm
	shfl.sync.down.b32 %r264, %r265, %r271, %r227, %r273;
	// end inline asm
	// begin inline asm
	shfl.sync.down.b32 %r269, %r270, %r271, %r227, %r273;
	// end inline asm
	mov.b64 	%rd69, {%r264, %r269};
	add.s32 	%r274, %r208, 4;
	setp.gt.s32 	%p166, %r274, %r227;
	setp.lt.f32 	%p167, %f238, %f64;
	or.pred  	%p168, %p166, %p167;
	mov.f32 	%f239, %f238;
	mov.u64 	%rd417, %rd416;
	@%p168 bra 	$L__BB12_74;
	setp.gt.f32 	%p169, %f238, %f64;
	mov.f32 	%f239, %f64;
	mov.u64 	%rd417, %rd69;
	@%p169 bra 	$L__BB12_74;
	setp.lt.s64 	%p170, %rd416, %rd69;
	selp.f32 	%f239, %f238, %f64, %p170;
	min.s64 	%rd417, %rd416, %rd69;
$L__BB12_74:
	mov.b32 	%r276, %f239;
	mov.b32 	%r292, 8;
	mov.b32 	%r294, -1;
	// begin inline asm
	shfl.sync.down.b32 %r275, %r276, %r292, %r227, %r294;
	// end inline asm
	mov.b32 	%f67, %r275;
	// begin inline asm
	shfl.sync.down.b32 %r280, %r281, %r292, %r227, %r294;
	// end inline asm
	mov.b64 	{%r286, %r291}, %rd417;
	// begin inline asm
	shfl.sync.down.b32 %r285, %r286, %r292, %r227, %r294;
	// end inline asm
	// begin inline asm
	shfl.sync.down.b32 %r290, %r291, %r292, %r227, %r294;
	// end inline asm
	mov.b64 	%rd72, {%r285, %r290};
	add.s32 	%r295, %r208, 8;
	setp.gt.s32 	%p171, %r295, %r227;
	setp.lt.f32 	%p172, %f239, %f67;
	or.pred  	%p173, %p171, %p172;
	mov.f32 	%f240, %f239;
	mov.u64 	%rd418, %rd417;
	@%p173 bra 	$L__BB12_77;
	setp.gt.f32 	%p174, %f239, %f67;
	mov.f32 	%f240, %f67;
	mov.u64 	%rd418, %rd72;
	@%p174 bra 	$L__BB12_77;
	setp.lt.s64 	%p175, %rd417, %rd72;
	selp.f32 	%f240, %f239, %f67, %p175;
	min.s64 	%rd418, %rd417, %rd72;
$L__BB12_77:
	mov.b32 	%r297, %f240;
	mov.b32 	%r313, 16;
	mov.b32 	%r315, -1;
	// begin inline asm
	shfl.sync.down.b32 %r296, %r297, %r313, %r227, %r315;
	// end inline asm
	mov.b32 	%f70, %r296;
	// begin inline asm
	shfl.sync.down.b32 %r301, %r302, %r313, %r227, %r315;
	// end inline asm
	mov.b64 	{%r307, %r312}, %rd418;
	// begin inline asm
	shfl.sync.down.b32 %r306, %r307, %r313, %r227, %r315;
	// end inline asm
	// begin inline asm
	shfl.sync.down.b32 %r311, %r312, %r313, %r227, %r315;
	// end inline asm
	mov.b64 	%rd75, {%r306, %r311};
	add.s32 	%r316, %r208, 16;
	setp.gt.s32 	%p176, %r316, %r227;
	setp.lt.f32 	%p177, %f240, %f70;
	or.pred  	%p178, %p176, %p177;
	mov.f32 	%f292, %f240;
	mov.u64 	%rd478, %rd418;
	@%p178 bra 	$L__BB12_80;
	setp.gt.f32 	%p179, %f240, %f70;
	mov.f32 	%f292, %f70;
	mov.u64 	%rd478, %rd75;
	@%p179 bra 	$L__BB12_80;
	setp.lt.s64 	%p180, %rd418, %rd75;
	selp.f32 	%f292, %f240, %f70, %p180;
	min.s64 	%rd478, %rd418, %rd75;
$L__BB12_80:
	setp.ne.s32 	%p181, %r208, 0;
	@%p181 bra 	$L__BB12_82;
	shr.u32 	%r317, %r1, 1;
	and.b32  	%r318, %r317, 496;
	mov.u32 	%r319, _ZN6thrust24THRUST_300001_SM_1000_NS8cuda_cub4core6detail5shmemE;
	add.s32 	%r320, %r319, %r318;
	st.shared.f32 	[%r320+8], %f292;
	st.shared.u64 	[%r320+16], %rd478;
$L__BB12_82:
	bar.sync 	0;
	setp.ne.s32 	%p182, %r1, 0;
	@%p182 bra 	$L__BB12_236;
	setp.lt.s32 	%p183, %r29, 33;
	mov.f32 	%f242, %f292;
	mov.u64 	%rd420, %rd478;
	@%p183 bra 	$L__BB12_87;
	ld.shared.f32 	%f73, [_ZN6thrust24THRUST_300001_SM_1000_NS8cuda_cub4core6detail5shmemE+24];
	ld.shared.u64 	%rd78, [_ZN6thrust24THRUST_300001_SM_1000_NS8cuda_cub4core6detail5shmemE+32];
	setp.lt.f32 	%p184, %f292, %f73;
	mov.f32 	%f242, %f292;
	mov.u64 	%rd420, %rd478;
	@%p184 bra 	$L__BB12_87;
	setp.lt.f32 	%p185, %f73, %f292;
	mov.f32 	%f242, %f73;
	mov.u64 	%rd420, %rd78;
	@%p185 bra 	$L__BB12_87;
	setp.lt.s64 	%p186, %rd478, %rd78;
	selp.f32 	%f242, %f292, %f73, %p186;
	min.s64 	%rd420, %rd478, %rd78;
$L__BB12_87:
	setp.lt.s32 	%p187, %r29, 65;
	mov.f32 	%f243, %f242;
	mov.u64 	%rd421, %rd420;
	@%p187 bra 	$L__BB12_91;
	ld.shared.f32 	%f76, [_ZN6thrust24THRUST_300001_SM_1000_NS8cuda_cub4core6detail5shmemE+40];
	ld.shared.u64 	%rd81, [_ZN6thrust24THRUST_300001_SM_1000_NS8cuda_cub4core6detail5shmemE+48];
	setp.lt.f32 	%p188, %f242, %f76;
	mov.f32 	%f243, %f242;
	mov.u64 	%rd421, %rd420;
	@%p188 bra 	$L__BB12_91;
	setp.lt.f32 	%p189, %f76, %f242;
	mov.f32 	%f243, %f76;
	mov.u64 	%rd421, %rd81;
	@%p189 bra 	$L__BB12_91;
	setp.lt.s64 	%p190, %rd420, %rd81;
	selp.f32 	%f243, %f242, %f76, %p190;
	min.s64 	%rd421, %rd420, %rd81;
$L__BB12_91:
	setp.lt.s32 	%p191, %r29, 97;
	mov.f32 	%f244, %f243;
	mov.u64 	%rd422, %rd421;
	@%p191 bra 	$L__BB12_95;
	ld.shared.f32 	%f79, [_ZN6thrust24THRUST_300001_SM_1000_NS8cuda_cub4core6detail5shmemE+56];
	ld.shared.u64 	%rd84, [_ZN6thrust24THRUST_300001_SM_1000_NS8cuda_cub4core6detail5shmemE+64];
	setp.lt.f32 	%p192, %f243, %f79;
	mov.f32 	%f244, %f243;
	mov.u64 	%rd422, %rd421;
	@%p192 bra 	$L__BB12_95;
	setp.lt.f32 	%p193, %f79, %f243;
	mov.f32 	%f244, %f79;
	mov.u64 	%rd422, %rd84;
	@%p193 bra 	$L__BB12_95;
	setp.lt.s64 	%p194, %rd421, %rd84;
	selp.f32 	%f244, %f243, %f79, %p194;
	min.s64 	%rd422, %rd421, %rd84;
$L__BB12_95:
	setp.lt.s32 	%p195, %r29, 129;
	mov.f32 	%f245, %f244;
	mov.u64 	%rd423, %rd422;
	@%p195 bra 	$L__BB12_99;
	ld.shared.f32 	%f82, [_ZN6thrust24THRUST_300001_SM_1000_NS8cuda_cub4core6detail5shmemE+72];
	ld.shared.u64 	%rd87, [_ZN6thrust24THRUST_300001_SM_1000_NS8cuda_cub4core6detail5shmemE+80];
	setp.lt.f32 	%p196, %f244, %f82;
	mov.f32 	%f245, %f244;
	mov.u64 	%rd423, %rd422;
	@%p196 bra 	$L__BB12_99;
	setp.lt.f32 	%p197, %f82, %f244;
	mov.f32 	%f245, %f82;
	mov.u64 	%rd423, %rd87;
	@%p197 bra 	$L__BB12_99;
	setp.lt.s64 	%p198, %rd422, %rd87;
	selp.f32 	%f245, %f244, %f82, %p198;
	min.s64 	%rd423, %rd422, %rd87;
$L__BB12_99:
	setp.lt.s32 	%p199, %r29, 161;
	mov.f32 	%f246, %f245;
	mov.u64 	%rd424, %rd423;
	@%p199 bra 	$L__BB12_103;
	ld.shared.f32 	%f85, [_ZN6thrust24THRUST_300001_SM_1000_NS8cuda_cub4core6detail5shmemE+88];
	ld.shared.u64 	%rd90, [_ZN6thrust24THRUST_300001_SM_1000_NS8cuda_cub4core6detail5shmemE+96];
	setp.lt.f32 	%p200, %f245, %f85;
	mov.f32 	%f246, %f245;
	mov.u64 	%rd424, %rd423;
	@%p200 bra 	$L__BB12_103;
	setp.lt.f32 	%p201, %f85, %f245;
	mov.f32 	%f246, %f85;
	mov.u64 	%rd424, %rd90;
	@%p201 bra 	$L__BB12_103;
	setp.lt.s64 	%p202, %rd423, %rd90;
	selp.f32 	%f246, %f245, %f85, %p202;
	min.s64 	%rd424, %rd423, %rd90;
$L__BB12_103:
	setp.lt.s32 	%p203, %r29, 193;
	mov.f32 	%f247, %f246;
	mov.u64 	%rd425, %rd424;
	@%p203 bra 	$L__BB12_107;
	ld.shared.f32 	%f88, [_ZN6thrust24THRUST_300001_SM_1000_NS8cuda_cub4core6detail5shmemE+104];
	ld.shared.u64 	%rd93, [_ZN6thrust24THRUST_300001_SM_1000_NS8cuda_cub4core6detail5shmemE+112];
	setp.lt.f32 	%p204, %f246, %f88;
	mov.f32 	%f247, %f246;
	mov.u64 	%rd425, %rd424;
	@%p204 bra 	$L__BB12_107;
	setp.lt.f32 	%p205, %f88, %f246;
	mov.f32 	%f247, %f88;
	mov.u64 	%rd425, %rd93;
	@%p205 bra 	$L__BB12_107;
	setp.lt.s64 	%p206, %rd424, %rd93;
	selp.f32 	%f247, %f246, %f88, %p206;
	min.s64 	%rd425, %rd424, %rd93;
$L__BB12_107:
	setp.lt.s32 	%p207, %r29, 225;
	mov.f32 	%f292, %f247;
	mov.u64 	%rd478, %rd425;
	@%p207 bra 	$L__BB12_236;
	ld.shared.f32 	%f91, [_ZN6thrust24THRUST_300001_SM_1000_NS8cuda_cub4core6detail5shmemE+120];
	ld.shared.u64 	%rd96, [_ZN6thrust24THRUST_300001_SM_1000_NS8cuda_cub4core6detail5shmemE+128];
	setp.lt.f32 	%p208, %f247, %f91;
	mov.f32 	%f292, %f247;
	mov.u64 	%rd478, %rd425;
	@%p208 bra 	$L__BB12_236;
	setp.lt.f32 	%p209, %f91, %f247;
	mov.f32 	%f292, %f91;
	mov.u64 	%rd478, %rd96;
	@%p209 bra 	$L__BB12_236;
	setp.lt.s64 	%p210, %rd425, %rd96;
	selp.f32 	%f292, %f247, %f91, %p210;
	min.s64 	%rd478, %rd425, %rd96;
	bra.uni 	$L__BB12_236;
$L__BB12_111:
	mov.u32 	%r16, %tid.x;
	cvt.u64.u32 	%rd98, %r16;
	mul.wide.u32 	%rd258, %r16, 16;
	add.s64 	%rd239, %rd236, %rd258;
	// begin inline asm
	ld.global.nc.u64 %rd238, [%rd239];
	// end inline asm
	mov.b64 	{%r30, %r31}, %rd238;
	mov.b32 	%f93, %r30;
	add.s64 	%rd241, %rd239, 8;
	// begin inline asm
	ld.global.nc.u64 %rd240, [%rd241];
	// end inline asm
	add.s64 	%rd243, %rd239, 4096;
	// begin inline asm
	ld.global.nc.u64 %rd242, [%rd243];
	// end inline asm
	mov.b64 	{%r32, %r33}, %rd242;
	mov.b32 	%f94, %r32;
	add.s64 	%rd245, %rd239, 4104;
	// begin inline asm
	ld.global.nc.u64 %rd244, [%rd245];
	// end inline asm
	add.s64 	%rd247, %rd239, 8192;
	// begin inline asm
	ld.global.nc.u64 %rd246, [%rd247];
	// end inline asm
	mov.b64 	{%r34, %r35}, %rd246;
	mov.b32 	%f95, %r34;
	add.s64 	%rd249, %rd239, 8200;
	// begin inline asm
	ld.global.nc.u64 %rd248, [%rd249];
	// end inline asm
	add.s64 	%rd251, %rd239, 12288;
	// begin inline asm
	ld.global.nc.u64 %rd250, [%rd251];
	// end inline asm
	mov.b64 	{%r36, %r37}, %rd250;
	mov.b32 	%f96, %r36;
	add.s64 	%rd253, %rd239, 12296;
	// begin inline asm
	ld.global.nc.u64 %rd252, [%rd253];
	// end inline asm
	add.s64 	%rd255, %rd239, 16384;
	// begin inline asm
	ld.global.nc.u64 %rd254, [%rd255];
	// end inline asm
	mov.b64 	{%r38, %r39}, %rd254;
	mov.b32 	%f97, %r38;
	add.s64 	%rd257, %rd239, 16392;
	// begin inline asm
	ld.global.nc.u64 %rd256, [%rd257];
	// end inline asm
	setp.lt.f32 	%p3, %f93, %f94;
	mov.f32 	%f248, %f93;
	mov.u64 	%rd426, %rd240;
	@%p3 bra 	$L__BB12_114;
	setp.lt.f32 	%p4, %f94, %f93;
	mov.f32 	%f248, %f94;
	mov.u64 	%rd426, %rd244;
	@%p4 bra 	$L__BB12_114;
	setp.lt.s64 	%p5, %rd240, %rd244;
	selp.f32 	%f248, %f93, %f94, %p5;
	min.s64 	%rd426, %rd240, %rd244;
$L__BB12_114:
	setp.lt.f32 	%p6, %f248, %f95;
	mov.f32 	%f249, %f248;
	mov.u64 	%rd427, %rd426;
	@%p6 bra 	$L__BB12_117;
	setp.lt.f32 	%p7, %f95, %f248;
	mov.f32 	%f249, %f95;
	mov.u64 	%rd427, %rd248;
	@%p7 bra 	$L__BB12_117;
	setp.lt.s64 	%p8, %rd426, %rd248;
	selp.f32 	%f249, %f248, %f95, %p8;
	min.s64 	%rd427, %rd426, %rd248;
$L__BB12_117:
	setp.lt.f32 	%p9, %f249, %f96;
	mov.f32 	%f250, %f249;
	mov.u64 	%rd428, %rd427;
	@%p9 bra 	$L__BB12_120;
	setp.lt.f32 	%p10, %f96, %f249;
	mov.f32 	%f250, %f96;
	mov.u64 	%rd428, %rd252;
	@%p10 bra 	$L__BB12_120;
	setp.lt.s64 	%p11, %rd427, %rd252;
	selp.f32 	%f250, %f249, %f96, %p11;
	min.s64 	%rd428, %rd427, %rd252;
$L__BB12_120:
	setp.lt.f32 	%p12, %f250, %f97;
	mov.f32 	%f279, %f250;
	mov.u64 	%rd465, %rd428;
	@%p12 bra 	$L__BB12_123;
	setp.lt.f32 	%p13, %f97, %f250;
	mov.f32 	%f279, %f97;
	mov.u64 	%rd465, %rd256;
	@%p13 bra 	$L__BB12_123;
	setp.lt.s64 	%p14, %rd428, %rd256;
	selp.f32 	%f279, %f250, %f97, %p14;
	min.s64 	%rd465, %rd428, %rd256;
$L__BB12_123:
	setp.lt.u32 	%p15, %r29, 2560;
	mov.b64 	%rd444, 1280;
	@%p15 bra 	$L__BB12_174;
	add.s64 	%rd262, %rd1, -2560;
	mul.hi.u64 	%rd263, %rd262, -3689348814741910323;
	shr.u64 	%rd112, %rd263, 10;
	setp.lt.u64 	%p16, %rd262, 1280;
	mov.b64 	%rd444, 1280;
	@%p16 bra 	$L__BB12_157;
	add.s64 	%rd265, %rd112, 1;
	and.b64  	%rd430, %rd265, 36028797018963966;
	shl.b64 	%rd266, %rd98, 4;
	add.s64 	%rd267, %rd266, %rd236;
	add.s64 	%rd431, %rd267, 57352;
	mov.b64 	%rd444, 1280;
$L__BB12_126:
	add.s64 	%rd269, %rd431, -36872;
	// begin inline asm
	ld.global.nc.u64 %rd268, [%rd269];
	// end inline asm
	mov.b64 	{%r40, %r41}, %rd268;
	mov.b32 	%f107, %r40;
	add.s64 	%rd271, %rd431, -36864;
	// begin inline asm
	ld.global.nc.u64 %rd270, [%rd271];
	// end inline asm
	add.s64 	%rd273, %rd431, -32776;
	// begin inline asm
	ld.global.nc.u64 %rd272, [%rd273];
	// end inline asm
	mov.b64 	{%r42, %r43}, %rd272;
	mov.b32 	%f108, %r42;
	add.s64 	%rd275, %rd431, -32768;
	// begin inline asm
	ld.global.nc.u64 %rd274, [%rd275];
	// end inline asm
	add.s64 	%rd277, %rd431, -28680;
	// begin inline asm
	ld.global.nc.u64 %rd276, [%rd277];
	// end inline asm
	mov.b64 	{%r44, %r45}, %rd276;
	mov.b32 	%f109, %r44;
	add.s64 	%rd279, %rd431, -28672;
	// begin inline asm
	ld.global.nc.u64 %rd278, [%rd279];
	// end inline asm
	add.s64 	%rd281, %rd431, -24584;
	// begin inline asm
	ld.global.nc.u64 %rd280, [%rd281];
	// end inline asm
	mov.b64 	{%r46, %r47}, %rd280;
	mov.b32 	%f110, %r46;
	add.s64 	%rd283, %rd431, -24576;
	// begin inline asm
	ld.global.nc.u64 %rd282, [%rd283];
	// end inline asm
	add.s64 	%rd285, %rd431, -20488;
	// begin inline asm
	ld.global.nc.u64 %rd284, [%rd285];
	// end inline asm
	mov.b64 	{%r48, %r49}, %rd284;
	mov.b32 	%f111, %r48;
	add.s64 	%rd287, %rd431, -20480;
	// begin inline asm
	ld.global.nc.u64 %rd286, [%rd287];
	// end inline asm
	setp.lt.f32 	%p17, %f279, %f107;
	mov.f32 	%f253, %f279;
	mov.u64 	%rd434, %rd465;
	@%p17 bra 	$L__BB12_129;
	setp.lt.f32 	%p18, %f107, %f279;
	mov.f32 	%f253, %f107;
	mov.u64 	%rd434, %rd270;
	@%p18 bra 	$L__BB12_129;
	setp.lt.s64 	%p19, %rd465, %rd270;
	selp.f32 	%f253, %f279, %f107, %p19;
	min.s64 	%rd434, %rd465, %rd270;
$L__BB12_129:
	setp.lt.f32 	%p20, %f253, %f108;
	mov.f32 	%f254, %f253;
	mov.u64 	%rd435, %rd434;
	@%p20 bra 	$L__BB12_132;
	setp.lt.f32 	%p21, %f108, %f253;
	mov.f32 	%f254, %f108;
	mov.u64 	%rd435, %rd274;
	@%p21 bra 	$L__BB12_132;
	setp.lt.s64 	%p22, %rd434, %rd274;
	selp.f32 	%f254, %f253, %f108, %p22;
	min.s64 	%rd435, %rd434, %rd274;
$L__BB12_132:
	setp.lt.f32 	%p23, %f254, %f109;
	mov.f32 	%f255, %f254;
	mov.u64 	%rd436, %rd435;
	@%p23 bra 	$L__BB12_135;
	setp.lt.f32 	%p24, %f109, %f254;
	mov.f32 	%f255, %f109;
	mov.u64 	%rd436, %rd278;
	@%p24 bra 	$L__BB12_135;
	setp.lt.s64 	%p25, %rd435, %rd278;
	selp.f32 	%f255, %f254, %f109, %p25;
	min.s64 	%rd436, %rd435, %rd278;
$L__BB12_135:
	setp.lt.f32 	%p26, %f255, %f110;
	mov.f32 	%f256, %f255;
	mov.u64 	%rd437, %rd436;
	@%p26 bra 	$L__BB12_138;
	setp.lt.f32 	%p27, %f110, %f255;
	mov.f32 	%f256, %f110;
	mov.u64 	%rd437, %rd282;
	@%p27 bra 	$L__BB12_138;
	setp.lt.s64 	%p28, %rd436, %rd282;
	selp.f32 	%f256, %f255, %f110, %p28;
	min.s64 	%rd437, %rd436, %rd282;
$L__BB12_138:
	setp.lt.f32 	%p29, %f256, %f111;
	mov.f32 	%f257, %f256;
	mov.u64 	%rd438, %rd437;
	@%p29 bra 	$L__BB12_141;
	setp.lt.f32 	%p30, %f111, %f256;
	mov.f32 	%f257, %f111;
	mov.u64 	%rd438, %rd286;
	@%p30 bra 	$L__BB12_141;
	setp.lt.s64 	%p31, %rd437, %rd286;
	selp.f32 	%f257, %f256, %f111, %p31;
	min.s64 	%rd438, %rd437, %rd286;
$L__BB12_141:
	add.s64 	%rd289, %rd431, -16392;
	// begin inline asm
	ld.global.nc.u64 %rd288, [%rd289];
	// end inline asm
	mov.b64 	{%r50, %r51}, %rd288;
	mov.b32 	%f122, %r50;
	add.s64 	%rd291, %rd431, -16384;
	// begin inline asm
	ld.global.nc.u64 %rd290, [%rd291];
	// end inline asm
	add.s64 	%rd293, %rd431, -12296;
	// begin inline asm
	ld.global.nc.u64 %rd292, [%rd293];
	// end inline asm
	mov.b64 	{%r52, %r53}, %rd292;
	mov.b32 	%f123, %r52;
	add.s64 	%rd295, %rd431, -12288;
	// begin inline asm
	ld.global.nc.u64 %rd294, [%rd295];
	// end inline asm
	add.s64 	%rd297, %rd431, -8200;
	// begin inline asm
	ld.global.nc.u64 %rd296, [%rd297];
	// end inline asm
	mov.b64 	{%r54, %r55}, %rd296;
	mov.b32 	%f124, %r54;
	add.s64 	%rd299, %rd431, -8192;
	// begin inline asm
	ld.global.nc.u64 %rd298, [%rd299];
	// end inline asm
	add.s64 	%rd301, %rd431, -4104;
	// begin inline asm
	ld.global.nc.u64 %rd300, [%rd301];
	// end inline asm
	mov.b64 	{%r56, %r57}, %rd300;
	mov.b32 	%f125, %r56;
	add.s64 	%rd303, %rd431, -4096;
	// begin inline asm
	ld.global.nc.u64 %rd302, [%rd303];
	// end inline asm
	add.s64 	%rd305, %rd431, -8;
	// begin inline asm
	ld.global.nc.u64 %rd304, [%rd305];
	// end inline asm
	mov.b64 	{%r58, %r59}, %rd304;
	mov.b32 	%f126, %r58;
	// begin inline asm
	ld.global.nc.u64 %rd306, [%rd431];
	// end inline asm
	setp.lt.f32 	%p32, %f257, %f122;
	mov.f32 	%f258, %f257;
	mov.u64 	%rd439, %rd438;
	@%p32 bra 	$L__BB12_144;
	setp.lt.f32 	%p33, %f122, %f257;
	mov.f32 	%f258, %f122;
	mov.u64 	%rd439, %rd290;
	@%p33 bra 	$L__BB12_144;
	setp.lt.s64 	%p34, %rd438, %rd290;
	selp.f32 	%f258, %f257, %f122, %p34;
	min.s64 	%rd439, %rd438, %rd290;
$L__BB12_144:
	setp.lt.f32 	%p35, %f258, %f123;
	mov.f32 	%f259, %f258;
	mov.u64 	%rd440, %rd439;
	@%p35 bra 	$L__BB12_147;
	setp.lt.f32 	%p36, %f123, %f258;
	mov.f32 	%f259, %f123;
	mov.u64 	%rd440, %rd294;
	@%p36 bra 	$L__BB12_147;
	setp.lt.s64 	%p37, %rd439, %rd294;
	selp.f32 	%f259, %f258, %f123, %p37;
	min.s64 	%rd440, %rd439, %rd294;
$L__BB12_147:
	setp.lt.f32 	%p38, %f259, %f124;
	mov.f32 	%f260, %f259;
	mov.u64 	%rd441, %rd440;
	@%p38 bra 	$L__BB12_150;
	setp.lt.f32 	%p39, %f124, %f259;
	mov.f32 	%f260, %f124;
	mov.u64 	%rd441, %rd298;
	@%p39 bra 	$L__BB12_150;
	setp.lt.s64 	%p40, %rd440, %rd298;
	selp.f32 	%f260, %f259, %f124, %p40;
	min.s64 	%rd441, %rd440, %rd298;
$L__BB12_150:
	setp.lt.f32 	%p41, %f260, %f125;
	mov.f32 	%f261, %f260;
	mov.u64 	%rd442, %rd441;
	@%p41 bra 	$L__BB12_153;
	setp.lt.f32 	%p42, %f125, %f260;
	mov.f32 	%f261, %f125;
	mov.u64 	%rd442, %rd302;
	@%p42 bra 	$L__BB12_153;
	setp.lt.s64 	%p43, %rd441, %rd302;
	selp.f32 	%f261, %f260, %f125, %p43;
	min.s64 	%rd442, %rd441, %rd302;
$L__BB12_153:
	setp.lt.f32 	%p44, %f261, %f126;
	mov.f32 	%f279, %f261;
	mov.u64 	%rd465, %rd442;
	@%p44 bra 	$L__BB12_156;
	setp.lt.f32 	%p45, %f126, %f261;
	mov.f32 	%f279, %f126;
	mov.u64 	%rd465, %rd306;
	@%p45 bra 	$L__BB12_156;
	setp.lt.s64 	%p46, %rd442, %rd306;
	selp.f32 	%f279, %f261, %f126, %p46;
	min.s64 	%rd465, %rd442, %rd306;
$L__BB12_156:
	add.s64 	%rd444, %rd444, 2560;
	add.s64 	%rd431, %rd431, 40960;
	add.s64 	%rd430, %rd430, -2;
	setp.ne.s64 	%p47, %rd430, 0;
	@%p47 bra 	$L__BB12_126;
$L__BB12_157:
	and.b64  	%rd308, %rd112, 1;
	setp.eq.b64 	%p48, %rd308, 1;
	@%p48 bra 	$L__BB12_174;
	shl.b64 	%rd329, %rd444, 4;
	mul.wide.u32 	%rd330, %r16, 16;
	add.s64 	%rd331, %rd236, %rd330;
	add.s64 	%rd310, %rd331, %rd329;
	// begin inline asm
	ld.global.nc.u64 %rd309, [%rd310];
	// end inline asm
	mov.b64 	{%r60, %r61}, %rd309;
	mov.b32 	%f139, %r60;
	add.s64 	%rd312, %rd310, 8;
	// begin inline asm
	ld.global.nc.u64 %rd311, [%rd312];
	// end inline asm
	add.s64 	%rd314, %rd310, 4096;
	// begin inline asm
	ld.global.nc.u64 %rd313, [%rd314];
	// end inline asm
	mov.b64 	{%r62, %r63}, %rd313;
	mov.b32 	%f140, %r62;
	add.s64 	%rd316, %rd310, 4104;
	// begin inline asm
	ld.global.nc.u64 %rd315, [%rd316];
	// end inline asm
	add.s64 	%rd318, %rd310, 8192;
	// begin inline asm
	ld.global.nc.u64 %rd317, [%rd318];
	// end inline asm
	mov.b64 	{%r64, %r65}, %rd317;
	mov.b32 	%f141, %r64;
	add.s64 	%rd320, %rd310, 8200;
	// begin inline asm
	ld.global.nc.u64 %rd319, [%rd320];
	// end inline asm
	add.s64 	%rd322, %rd310, 12288;
	// begin inline asm
	ld.global.nc.u64 %rd321, [%rd322];
	// end inline asm
	mov.b64 	{%r66, %r67}, %rd321;
	mov.b32 	%f142, %r66;
	add.s64 	%rd324, %rd310, 12296;
	// begin inline asm
	ld.global.nc.u64 %rd323, [%rd324];
	// end inline asm
	add.s64 	%rd326, %rd310, 16384;
	// begin inline asm
	ld.global.nc.u64 %rd325, [%rd326];
	// end inline asm
	mov.b64 	{%r68, %r69}, %rd325;
	mov.b32 	%f143, %r68;
	add.s64 	%rd328, %rd310, 16392;
	// begin inline asm
	ld.global.nc.u64 %rd327, [%rd328];
	// end inline asm
	setp.lt.f32 	%p49, %f279, %f139;
	mov.f32 	%f265, %f279;
	mov.u64 	%rd448, %rd465;
	@%p49 bra 	$L__BB12_161;
	setp.lt.f32 	%p50, %f139, %f279;
	mov.f32 	%f265, %f139;
	mov.u64 	%rd448, %rd311;
	@%p50 bra 	$L__BB12_161;
	setp.lt.s64 	%p51, %rd465, %rd311;
	selp.f32 	%f265, %f279, %f139, %p51;
	min.s64 	%rd448, %rd465, %rd311;
$L__BB12_161:
	setp.lt.f32 	%p52, %f265, %f140;
	mov.f32 	%f266, %f265;
	mov.u64 	%rd449, %rd448;
	@%p52 bra 	$L__BB12_164;
	setp.lt.f32 	%p53, %f140, %f265;
	mov.f32 	%f266, %f140;
	mov.u64 	%rd449, %rd315;
	@%p53 bra 	$L__BB12_164;
	setp.lt.s64 	%p54, %rd448, %rd315;
	selp.f32 	%f266, %f265, %f140, %p54;
	min.s64 	%rd449, %rd448, %rd315;
$L__BB12_164:
	setp.lt.f32 	%p55, %f266, %f141;
	mov.f32 	%f267, %f266;
	mov.u64 	%rd450, %rd449;
	@%p55 bra 	$L__BB12_167;
	setp.lt.f32 	%p56, %f141, %f266;
	mov.f32 	%f267, %f141;
	mov.u64 	%rd450, %rd319;
	@%p56 bra 	$L__BB12_167;
	setp.lt.s64 	%p57, %rd449, %rd319;
	selp.f32 	%f267, %f266, %f141, %p57;
	min.s64 	%rd450, %rd449, %rd319;
$L__BB12_167:
	setp.lt.f32 	%p58, %f267, %f142;
	mov.f32 	%f268, %f267;
	mov.u64 	%rd451, %rd450;
	@%p58 bra 	$L__BB12_170;
	setp.lt.f32 	%p59, %f142, %f267;
	mov.f32 	%f268, %f142;
	mov.u64 	%rd451, %rd323;
	@%p59 bra 	$L__BB12_170;
	setp.lt.s64 	%p60, %rd450, %rd323;
	selp.f32 	%f268, %f267, %f142, %p60;
	min.s64 	%rd451, %rd450, %rd323;
$L__BB12_170:
	setp.lt.f32 	%p61, %f268, %f143;
	mov.f32 	%f279, %f268;
	mov.u64 	%rd465, %rd451;
	@%p61 bra 	$L__BB12_173;
	setp.lt.f32 	%p62, %f143, %f268;
	mov.f32 	%f279, %f143;
	mov.u64 	%rd465, %rd327;
	@%p62 bra 	$L__BB12_173;
	setp.lt.s64 	%p63, %rd451, %rd327;
	selp.f32 	%f279, %f268, %f143, %p63;
	min.s64 	%rd465, %rd451, %rd327;
$L__BB12_173:
	add.s64 	%rd444, %rd444, 1280;
$L__BB12_174:
	cvt.s64.s32 	%rd332, %r29;
	setp.ge.s64 	%p64, %rd444, %rd332;
	@%p64 bra 	$L__BB12_197;
	cvt.u32.u64 	%r17, %rd444;
	sub.s32 	%r18, %r29, %r17;
	setp.ge.s32 	%p65, %r16, %r18;
	@%p65 bra 	$L__BB12_197;
	not.b32 	%r70, %r16;
	add.s32 	%r71, %r29, %r70;
	sub.s32 	%r19, %r71, %r17;
	and.b32  	%r72, %r19, 768;
	setp.eq.s32 	%p66, %r72, 768;
	mov.u32 	%r434, %r16;
	@%p66 bra 	$L__BB12_182;
	cvt.u64.u32 	%rd334, %r16;
	add.s64 	%rd335, %rd444, %rd334;
	shl.b64 	%rd336, %rd335, 4;
	add.s64 	%rd455, %rd236, %rd336;
	shr.u32 	%r73, %r19, 8;
	add.s32 	%r74, %r73, 1;
	and.b32  	%r75, %r74, 3;
	neg.s32 	%r432, %r75;
	mov.u32 	%r434, %r16;
$L__BB12_178:
	.pragma "nounroll";
	mov.u64 	%rd176, %rd465;
	mov.f32 	%f155, %f279;
	// begin inline asm
	ld.global.nc.u64 %rd337, [%rd455];
	// end inline asm
	mov.b64 	{%r76, %r77}, %rd337;
	mov.b32 	%f156, %r76;
	add.s64 	%rd340, %rd455, 8;
	// begin inline asm
	ld.global.nc.u64 %rd339, [%rd340];
	// end inline asm
	setp.lt.f32 	%p67, %f155, %f156;
	@%p67 bra 	$L__BB12_181;
	setp.lt.f32 	%p68, %f156, %f155;
	mov.f32 	%f279, %f156;
	mov.u64 	%rd465, %rd339;
	@%p68 bra 	$L__BB12_181;
	setp.lt.s64 	%p69, %rd176, %rd339;
	selp.f32 	%f279, %f155, %f156, %p69;
	min.s64 	%rd465, %rd176, %rd339;
$L__BB12_181:
	add.s32 	%r434, %r434, 256;
	add.s64 	%rd455, %rd455, 4096;
	add.s32 	%r432, %r432, 1;
	setp.ne.s32 	%p70, %r432, 0;
	@%p70 bra 	$L__BB12_178;
$L__BB12_182:
	setp.lt.u32 	%p71, %r19, 768;
	@%p71 bra 	$L__BB12_197;
	cvt.u64.u32 	%rd341, %r434;
	add.s64 	%rd342, %rd444, %rd341;
	shl.b64 	%rd343, %rd342, 4;
	add.s64 	%rd344, %rd343, %rd236;
	add.s64 	%rd460, %rd344, 12296;
$L__BB12_184:
	add.s64 	%rd346, %rd460, -12296;
	// begin inline asm
	ld.global.nc.u64 %rd345, [%rd346];
	// end inline asm
	mov.b64 	{%r78, %r79}, %rd345;
	mov.b32 	%f162, %r78;
	add.s64 	%rd348, %rd460, -12288;
	// begin inline asm
	ld.global.nc.u64 %rd347, [%rd348];
	// end inline asm
	setp.lt.f32 	%p72, %f279, %f162;
	mov.f32 	%f276, %f279;
	mov.u64 	%rd462, %rd465;
	@%p72 bra 	$L__BB12_187;
	setp.lt.f32 	%p73, %f162, %f279;
	mov.f32 	%f276, %f162;
	mov.u64 	%rd462, %rd347;
	@%p73 bra 	$L__BB12_187;
	setp.lt.s64 	%p74, %rd465, %rd347;
	selp.f32 	%f276, %f279, %f162, %p74;
	min.s64 	%rd462, %rd465, %rd347;
$L__BB12_187:
	add.s64 	%rd350, %rd460, -8200;
	// begin inline asm
	ld.global.nc.u64 %rd349, [%rd350];
	// end inline asm
	mov.b64 	{%r80, %r81}, %rd349;
	mov.b32 	%f165, %r80;
	add.s64 	%rd352, %rd460, -8192;
	// begin inline asm
	ld.global.nc.u64 %rd351, [%rd352];
	// end inline asm
	setp.lt.f32 	%p75, %f276, %f165;
	mov.f32 	%f277, %f276;
	mov.u64 	%rd463, %rd462;
	@%p75 bra 	$L__BB12_190;
	setp.lt.f32 	%p76, %f165, %f276;
	mov.f32 	%f277, %f165;
	mov.u64 	%rd463, %rd351;
	@%p76 bra 	$L__BB12_190;
	setp.lt.s64 	%p77, %rd462, %rd351;
	selp.f32 	%f277, %f276, %f165, %p77;
	min.s64 	%rd463, %rd462, %rd351;
$L__BB12_190:
	add.s64 	%rd354, %rd460, -4104;
	// begin inline asm
	ld.global.nc.u64 %rd353, [%rd354];
	// end inline asm
	mov.b64 	{%r82, %r83}, %rd353;
	mov.b32 	%f168, %r82;
	add.s64 	%rd356, %rd460, -4096;
	// begin inline asm
	ld.global.nc.u64 %rd355, [%rd356];
	// end inline asm
	setp.lt.f32 	%p78, %f277, %f168;
	mov.f32 	%f278, %f277;
	mov.u64 	%rd464, %rd463;
	@%p78 bra 	$L__BB12_193;
	setp.lt.f32 	%p79, %f168, %f277;
	mov.f32 	%f278, %f168;
	mov.u64 	%rd464, %rd355;
	@%p79 bra 	$L__BB12_193;
	setp.lt.s64 	%p80, %rd463, %rd355;
	selp.f32 	%f278, %f277, %f168, %p80;
	min.s64 	%rd464, %rd463, %rd355;
$L__BB12_193:
	add.s64 	%rd358, %rd460, -8;
	// begin inline asm
	ld.global.nc.u64 %rd357, [%rd358];
	// end inline asm
	mov.b64 	{%r84, %r85}, %rd357;
	mov.b32 	%f171, %r84;
	// begin inline asm
	ld.global.nc.u64 %rd359, [%rd460];
	// end inline asm
	setp.lt.f32 	%p81, %f278, %f171;
	mov.f32 	%f279, %f278;
	mov.u64 	%rd465, %rd464;
	@%p81 bra 	$L__BB12_196;
	setp.lt.f32 	%p82, %f171, %f278;
	mov.f32 	%f279, %f171;
	mov.u64 	%rd465, %rd359;
	@%p82 bra 	$L__BB12_196;
	setp.lt.s64 	%p83, %rd464, %rd359;
	selp.f32 	%f279, %f278, %f171, %p83;
	min.s64 	%rd465, %rd464, %rd359;
$L__BB12_196:
	add.s32 	%r434, %r434, 1024;
	add.s64 	%rd460, %rd460, 16384;
	setp.lt.s32 	%p84, %r434, %r18;
	@%p84 bra 	$L__BB12_184;
$L__BB12_197:
	// begin inline asm
	mov.u32 %r86, %laneid;
	// end inline asm
	mov.b32 	%r88, %f279;
	mov.b32 	%r104, 1;
	mov.b32 	%r105, 31;
	mov.b32 	%r106, -1;
	// begin inline asm
	shfl.sync.down.b32 %r87, %r88, %r104, %r105, %r106;
	// end inline asm
	mov.b32 	%f175, %r87;
	// begin inline asm
	shfl.sync.down.b32 %r92, %r93, %r104, %r105, %r106;
	// end inline asm
	mov.b64 	{%r98, %r103}, %rd465;
	// begin inline asm
	shfl.sync.down.b32 %r97, %r98, %r104, %r105, %r106;
	// end inline asm
	// begin inline asm
	shfl.sync.down.b32 %r102, %r103, %r104, %r105, %r106;
	// end inline asm
	mov.b64 	%rd200, {%r97, %r102};
	setp.gt.s32 	%p85, %r86, 30;
	setp.lt.f32 	%p86, %f279, %f175;
	or.pred  	%p87, %p85, %p86;
	mov.f32 	%f281, %f279;
	mov.u64 	%rd467, %rd465;
	@%p87 bra 	$L__BB12_200;
	setp.gt.f32 	%p88, %f279, %f175;
	mov.f32 	%f281, %f175;
	mov.u64 	%rd467, %rd200;
	@%p88 bra 	$L__BB12_200;
	setp.lt.s64 	%p89, %rd465, %rd200;
	selp.f32 	%f281, %f279, %f175, %p89;
	min.s64 	%rd467, %rd465, %rd200;
$L__BB12_200:
	mov.b32 	%r108, %f281;
	mov.b32 	%r124, 2;
	mov.b32 	%r125, 31;
	mov.b32 	%r126, -1;
	// begin inline asm
	shfl.sync.down.b32 %r107, %r108, %r124, %r125, %r126;
	// end inline asm
	mov.b32 	%f178, %r107;
	// begin inline asm
	shfl.sync.down.b32 %r112, %r113, %r124, %r125, %r126;
	// end inline asm
	mov.b64 	{%r118, %r123}, %rd467;
	// begin inline asm
	shfl.sync.down.b32 %r117, %r118, %r124, %r125, %r126;
	// end inline asm
	// begin inline asm
	shfl.sync.down.b32 %r122, %r123, %r124, %r125, %r126;
	// end inline asm
	mov.b64 	%rd203, {%r117, %r122};
	setp.gt.s32 	%p90, %r86, 29;
	setp.lt.f32 	%p91, %f281, %f178;
	or.pred  	%p92, %p90, %p91;
	mov.f32 	%f282, %f281;
	mov.u64 	%rd468, %rd467;
	@%p92 bra 	$L__BB12_203;
	setp.gt.f32 	%p93, %f281, %f178;
	mov.f32 	%f282, %f178;
	mov.u64 	%rd468, %rd203;
	@%p93 bra 	$L__BB12_203;
	setp.lt.s64 	%p94, %rd467, %rd203;
	selp.f32 	%f282, %f281, %f178, %p94;
	min.s64 	%rd468, %rd467, %rd203;
$L__BB12_203:
	mov.b32 	%r128, %f282;
	mov.b32 	%r144, 4;
	mov.b32 	%r145, 31;
	mov.b32 	%r146, -1;
	// begin inline asm
	shfl.sync.down.b32 %r127, %r128, %r144, %r145, %r146;
	// end inline asm
	mov.b32 	%f181, %r127;
	// begin inline asm
	shfl.sync.down.b32 %r132, %r133, %r144, %r145, %r146;
	// end inline asm
	mov.b64 	{%r138, %r143}, %rd468;
	// begin inline asm
	shfl.sync.down.b32 %r137, %r138, %r144, %r145, %r146;
	// end inline asm
	// begin inline asm
	shfl.sync.down.b32 %r142, %r143, %r144, %r145, %r146;
	// end inline asm
	mov.b64 	%rd206, {%r137, %r142};
	setp.gt.s32 	%p95, %r86, 27;
	setp.lt.f32 	%p96, %f282, %f181;
	or.pred  	%p97, %p95, %p96;
	mov.f32 	%f283, %f282;
	mov.u64 	%rd469, %rd468;
	@%p97 bra 	$L__BB12_206;
	setp.gt.f32 	%p98, %f282, %f181;
	mov.f32 	%f283, %f181;
	mov.u64 	%rd469, %rd206;
	@%p98 bra 	$L__BB12_206;
	setp.lt.s64 	%p99, %rd468, %rd206;
	selp.f32 	%f283, %f282, %f181, %p99;
	min.s64 	%rd469, %rd468, %rd206;
$L__BB12_206:
	mov.b32 	%r148, %f283;
	mov.b32 	%r164, 8;
	mov.b32 	%r165, 31;
	mov.b32 	%r166, -1;
	// begin inline asm
	shfl.sync.down.b32 %r147, %r148, %r164, %r165, %r166;
	// end inline asm
	mov.b32 	%f184, %r147;
	// begin inline asm
	shfl.sync.down.b32 %r152, %r153, %r164, %r165, %r166;
	// end inline asm
	mov.b64 	{%r158, %r163}, %rd469;
	// begin inline asm
	shfl.sync.down.b32 %r157, %r158, %r164, %r165, %r166;
	// end inline asm
	// begin inline asm
	shfl.sync.down.b32 %r162, %r163, %r164, %r165, %r166;
	// end inline asm
	mov.b64 	%rd209, {%r157, %r162};
	setp.gt.s32 	%p100, %r86, 23;
	setp.lt.f32 	%p101, %f283, %f184;
	or.pred  	%p102, %p100, %p101;
	mov.f32 	%f284, %f283;
	mov.u64 	%rd470, %rd469;
	@%p102 bra 	$L__BB12_209;
	setp.gt.f32 	%p103, %f283, %f184;
	mov.f32 	%f284, %f184;
	mov.u64 	%rd470, %rd209;
	@%p103 bra 	$L__BB12_209;
	setp.lt.s64 	%p104, %rd469, %rd209;
	selp.f32 	%f284, %f283, %f184, %p104;
	min.s64 	%rd470, %rd469, %rd209;
$L__BB12_209:
	mov.b32 	%r168, %f284;
	mov.b32 	%r184, 16;
	mov.b32 	%r185, 31;
	mov.b32 	%r186, -1;
	// begin inline asm
	shfl.sync.down.b32 %r167, %r168, %r184, %r185, %r186;
	// end inline asm
	mov.b32 	%f187, %r167;
	// begin inline asm
	shfl.sync.down.b32 %r172, %r173, %r184, %r185, %r186;
	// end inline asm
	mov.b64 	{%r178, %r183}, %rd470;
	// begin inline asm
	shfl.sync.down.b32 %r177, %r178, %r184, %r185, %r186;
	// end inline asm
	// begin inline asm
	shfl.sync.down.b32 %r182, %r183, %r184, %r185, %r186;
	// end inline asm
	mov.b64 	%rd212, {%r177, %r182};
	setp.gt.s32 	%p105, %r86, 15;
	setp.lt.f32 	%p106, %f284, %f187;
	or.pred  	%p107, %p105, %p106;
	mov.f32 	%f292, %f284;
	mov.u64 	%rd478, %rd470;
	@%p107 bra 	$L__BB12_212;
	setp.gt.f32 	%p108, %f284, %f187;
	mov.f32 	%f292, %f187;
	mov.u64 	%rd478, %rd212;
	@%p108 bra 	$L__BB12_212;
	setp.lt.s64 	%p109, %rd470, %rd212;
	selp.f32 	%f292, %f284, %f187, %p109;
	min.s64 	%rd478, %rd470, %rd212;
$L__BB12_212:
	setp.ne.s32 	%p110, %r86, 0;
	@%p110 bra 	$L__BB12_214;
	shr.u32 	%r187, %r16, 1;
	and.b32  	%r188, %r187, 496;
	mov.u32 	%r189, _ZN6thrust24THRUST_300001_SM_1000_NS8cuda_cub4core6detail5shmemE;
	add.s32 	%r190, %r189, %r188;
	st.shared.f32 	[%r190+8], %f292;
	st.shared.u64 	[%r190+16], %rd478;
$L__BB12_214:
	bar.sync 	0;
	setp.ne.s32 	%p111, %r16, 0;
	@%p111 bra 	$L__BB12_236;
	ld.shared.f32 	%f190, [_ZN6thrust24THRUST_300001_SM_1000_NS8cuda_cub4core6detail5shmemE+24];
	ld.shared.u64 	%rd215, [_ZN6thrust24THRUST_300001_SM_1000_NS8cuda_cub4core6detail5shmemE+32];
	setp.lt.f32 	%p112, %f292, %f190;
	mov.f32 	%f286, %f292;
	mov.u64 	%rd472, %rd478;
	@%p112 bra 	$L__BB12_218;
	setp.lt.f32 	%p113, %f190, %f292;
	mov.f32 	%f286, %f190;
	mov.u64 	%rd472, %rd215;
	@%p113 bra 	$L__BB12_218;
	setp.lt.s64 	%p114, %rd478, %rd215;
	selp.f32 	%f286, %f292, %f190, %p114;
	min.s64 	%rd472, %rd478, %rd215;
$L__BB12_218:
	ld.shared.f32 	%f193, [_ZN6thrust24THRUST_300001_SM_1000_NS8cuda_cub4core6detail5shmemE+40];
	ld.shared.u64 	%rd218, [_ZN6thrust24THRUST_300001_SM_1000_NS8cuda_cub4core6detail5shmemE+48];
	setp.lt.f32 	%p115, %f286, %f193;
	mov.f32 	%f287, %f286;
	mov.u64 	%rd473, %rd472;
	@%p115 bra 	$L__BB12_221;
	setp.lt.f32 	%p116, %f193, %f286;
	mov.f32 	%f287, %f193;
	mov.u64 	%rd473, %rd218;
	@%p116 bra 	$L__BB12_221;
	setp.lt.s64 	%p117, %rd472, %rd218;
	selp.f32 	%f287, %f286, %f193, %p117;
	min.s64 	%rd473, %rd472, %rd218;
$L__BB12_221:
	ld.shared.f32 	%f196, [_ZN6thrust24THRUST_300001_SM_1000_NS8cuda_cub4core6detail5shmemE+56];
	ld.shared.u64 	%rd221, [_ZN6thrust24THRUST_300001_SM_1000_NS8cuda_cub4core6detail5shmemE+64];
	setp.lt.f32 	%p118, %f287, %f196;
	mov.f32 	%f288, %f287;
	mov.u64 	%rd474, %rd473;
	@%p118 bra 	$L__BB12_224;
	setp.lt.f32 	%p119, %f196, %f287;
	mov.f32 	%f288, %f196;
	mov.u64 	%rd474, %rd221;
	@%p119 bra 	$L__BB12_224;
	setp.lt.s64 	%p120, %rd473, %rd221;
	selp.f32 	%f288, %f287, %f196, %p120;
	min.s64 	%rd474, %rd473, %rd221;
$L__BB12_224:
	ld.shared.f32 	%f199, [_ZN6thrust24THRUST_300001_SM_1000_NS8cuda_cub4core6detail5shmemE+72];
	ld.shared.u64 	%rd224, [_ZN6thrust24THRUST_300001_SM_1000_NS8cuda_cub4core6detail5shmemE+80];
	setp.lt.f32 	%p121, %f288, %f199;
	mov.f32 	%f289, %f288;
	mov.u64 	%rd475, %rd474;
	@%p121 bra 	$L__BB12_227;
	setp.lt.f32 	%p122, %f199, %f288;
	mov.f32 	%f289, %f199;
	mov.u64 	%rd475, %rd224;
	@%p122 bra 	$L__BB12_227;
	setp.lt.s64 	%p123, %rd474, %rd224;
	selp.f32 	%f289, %f288, %f199, %p123;
	min.s64 	%rd475, %rd474, %rd224;
$L__BB12_227:
	ld.shared.f32 	%f202, [_ZN6thrust24THRUST_300001_SM_1000_NS8cuda_cub4core6detail5shmemE+88];
	ld.shared.u64 	%rd227, [_ZN6thrust24THRUST_300001_SM_1000_NS8cuda_cub4core6detail5shmemE+96];
	setp.lt.f32 	%p124, %f289, %f202;
	mov.f32 	%f290, %f289;
	mov.u64 	%rd476, %rd475;
	@%p124 bra 	$L__BB12_230;
	setp.lt.f32 	%p125, %f202, %f289;
	mov.f32 	%f290, %f202;
	mov.u64 	%rd476, %rd227;
	@%p125 bra 	$L__BB12_230;
	setp.lt.s64 	%p126, %rd475, %rd227;
	selp.f32 	%f290, %f289, %f202, %p126;
	min.s64 	%rd476, %rd475, %rd227;
$L__BB12_230:
	ld.shared.f32 	%f205, [_ZN6thrust24THRUST_300001_SM_1000_NS8cuda_cub4core6detail5shmemE+104];
	ld.shared.u64 	%rd230, [_ZN6thrust24THRUST_300001_SM_1000_NS8cuda_cub4core6detail5shmemE+112];
	setp.lt.f32 	%p127, %f290, %f205;
	mov.f32 	%f291, %f290;
	mov.u64 	%rd477, %rd476;
	@%p127 bra 	$L__BB12_233;
	setp.lt.f32 	%p128, %f205, %f290;
	mov.f32 	%f291, %f205;
	mov.u64 	%rd477, %rd230;
	@%p128 bra 	$L__BB12_233;
	setp.lt.s64 	%p129, %rd476, %rd230;
	selp.f32 	%f291, %f290, %f205, %p129;
	min.s64 	%rd477, %rd476, %rd230;
$L__BB12_233:
	ld.shared.f32 	%f208, [_ZN6thrust24THRUST_300001_SM_1000_NS8cuda_cub4core6detail5shmemE+120];
	ld.shared.u64 	%rd233, [_ZN6thrust24THRUST_300001_SM_1000_NS8cuda_cub4core6detail5shmemE+128];
	setp.lt.f32 	%p130, %f291, %f208;
	mov.f32 	%f292, %f291;
	mov.u64 	%rd478, %rd477;
	@%p130 bra 	$L__BB12_236;
	setp.lt.f32 	%p131, %f208, %f291;
	mov.f32 	%f292, %f208;
	mov.u64 	%rd478, %rd233;
	@%p131 bra 	$L__BB12_236;
	setp.lt.s64 	%p132, %rd477, %rd233;
	selp.f32 	%f292, %f291, %f208, %p132;
	min.s64 	%rd478, %rd477, %rd233;
$L__BB12_236:
	mov.u32 	%r426, %tid.x;
	setp.ne.s32 	%p259, %r426, 0;
	@%p259 bra 	$L__BB12_238;
	ld.param.u64 	%rd391, [_ZN6thrust24THRUST_300001_SM_1000_NS8cuda_cub4core6detail13_kernel_agentINS1_8__reduce11ReduceAgentIPN4cuda3std3__45tupleIJflEEESC_SB_lNS1_9__extrema9arg_min_fIflNS9_4lessIfEEEEEEJSC_SC_iSH_EEEvDpT0__param_1];
	cvta.to.global.u64 	%rd390, %rd391;
	st.global.f32 	[%rd390], %f292;
	st.global.u64 	[%rd390+8], %rd478;
$L__BB12_238:
	ret;

}
	// .globl	_ZN3cub18CUB_300001_SM_10006detail11EmptyKernelIvEEvv
.visible .entry _ZN3cub18CUB_300001_SM_10006detail11EmptyKernelIvEEvv()
{


	ret;

}
	// .globl	_ZN3cub18CUB_300001_SM_10006detail4scan20DeviceScanInitKernelINS0_13ScanTileStateIiLb1EEEEEvT_i
.visible .entry _ZN3cub18CUB_300001_SM_10006detail4scan20DeviceScanInitKernelINS0_13ScanTileStateIiLb1EEEEEvT_i(
	.param .align 8 .b8 _ZN3cub18CUB_300001_SM_10006detail4scan20DeviceScanInitKernelINS0_13ScanTileStateIiLb1EEEEEvT_i_param_0[8],
	.param .u32 _ZN3cub18CUB_300001_SM_10006detail4scan20DeviceScanInitKernelINS0_13ScanTileStateIiLb1EEEEEvT_i_param_1
)
{
	.reg .pred 	%p<5>;
	.reg .b32 	%r<10>;
	.reg .b64 	%rd<7>;

	ld.param.u64 	%rd2, [_ZN3cub18CUB_300001_SM_10006detail4scan20DeviceScanInitKernelINS0_13ScanTileStateIiLb1EEEEEvT_i_param_0];
	ld.param.u32 	%r4, [_ZN3cub18CUB_300001_SM_10006detail4scan20DeviceScanInitKernelINS0_13ScanTileStateIiLb1EEEEEvT_i_param_1];
	cvta.to.global.u64 	%rd1, %rd2;
	mov.u32 	%r1, %ctaid.x;
	mov.u32 	%r5, %ntid.x;
	mov.u32 	%r2, %tid.x;
	mad.lo.s32 	%r3, %r1, %r5, %r2;
	setp.ge.s32 	%p1, %r3, %r4;
	@%p1 bra 	$L__BB14_2;
	mul.wide.s32 	%rd3, %r3, 8;
	add.s64 	%rd4, %rd1, %rd3;
	mov.b32 	%r6, 0;
	mov.b32 	%r7, 99;
	st.global.v2.u32 	[%rd4+256], {%r7, %r6};
$L__BB14_2:
	setp.ne.s32 	%p2, %r1, 0;
	setp.gt.u32 	%p3, %r2, 31;
	or.pred  	%p4, %p2, %p3;
	@%p4 bra 	$L__BB14_4;
	mul.wide.u32 	%rd5, %r2, 8;
	add.s64 	%rd6, %rd1, %rd5;
	mov.b32 	%r9, 0;
	st.global.v2.u32 	[%rd6], {%r9, %r9};
$L__BB14_4:
	ret;

}
	// .globl	_ZN3cub18CUB_300001_SM_10006detail4scan16DeviceScanKernelINS2_10policy_hubIiiijN4cuda3std3__44plusIvEEE10Policy1000EN6thrust24THRUST_300001_SM_1000_NS10device_ptrIiEESF_NS0_13ScanTileStateIiLb1EEES9_NS1_10InputValueIiPiEEjiLb0EiEEvT0_T1_T2_iT3_T4_T5_
.visible .entry _ZN3cub18CUB_300001_SM_10006detail4scan16DeviceScanKernelINS2_10policy_hubIiiijN4cuda3std3__44plusIvEEE10Policy1000EN6thrust24THRUST_300001_SM_1000_NS10device_ptrIiEESF_NS0_13ScanTileStateIiLb1EEES9_NS1_10InputValueIiPiEEjiLb0EiEEvT0_T1_T2_iT3_T4_T5_(
	.param .align 8 .b8 _ZN3cub18CUB_300001_SM_10006detail4scan16DeviceScanKernelINS2_10policy_hubIiiijN4cuda3std3__44plusIvEEE10Policy1000EN6thrust24THRUST_300001_SM_1000_NS10device_ptrIiEESF_NS0_13ScanTileStateIiLb1EEES9_NS1_10InputValueIiPiEEjiLb0EiEEvT0_T1_T2_iT3_T4_T5__param_0[8],
	.param .align 8 .b8 _ZN3cub18CUB_300001_SM_10006detail4scan16DeviceScanKernelINS2_10policy_hubIiiijN4cuda3std3__44plusIvEEE10Policy1000EN6thrust24THRUST_300001_SM_1000_NS10device_ptrIiEESF_NS0_13ScanTileStateIiLb1EEES9_NS1_10InputValueIiPiEEjiLb0EiEEvT0_T1_T2_iT3_T4_T5__param_1[8],
	.param .align 8 .b8 _ZN3cub18CUB_300001_SM_10006detail4scan16DeviceScanKernelINS2_10policy_hubIiiijN4cuda3std3__44plusIvEEE10Policy1000EN6thrust24THRUST_300001_SM_1000_NS10device_ptrIiEESF_NS0_13ScanTileStateIiLb1EEES9_NS1_10InputValueIiPiEEjiLb0EiEEvT0_T1_T2_iT3_T4_T5__param_2[8],
	.param .u32 _ZN3cub18CUB_300001_SM_10006detail4scan16DeviceScanKernelINS2_10policy_hubIiiijN4cuda3std3__44plusIvEEE10Policy1000EN6thrust24THRUST_300001_SM_1000_NS10device_ptrIiEESF_NS0_13ScanTileStateIiLb1EEES9_NS1_10InputValueIiPiEEjiLb0EiEEvT0_T1_T2_iT3_T4_T5__param_3,
	.param .align 1 .b8 _ZN3cub18CUB_300001_SM_10006detail4scan16DeviceScanKernelINS2_10policy_hubIiiijN4cuda3std3__44plusIvEEE10Policy1000EN6thrust24THRUST_300001_SM_1000_NS10device_ptrIiEESF_NS0_13ScanTileStateIiLb1EEES9_NS1_10InputValueIiPiEEjiLb0EiEEvT0_T1_T2_iT3_T4_T5__param_4[1],
	.param .align 8 .b8 _ZN3cub18CUB_300001_SM_10006detail4scan16DeviceScanKernelINS2_10policy_hubIiiijN4cuda3std3__44plusIvEEE10Policy1000EN6thrust24THRUST_300001_SM_1000_NS10device_ptrIiEESF_NS0_13ScanTileStateIiLb1EEES9_NS1_10InputValueIiPiEEjiLb0EiEEvT0_T1_T2_iT3_T4_T5__param_5[16],
	.param .u32 _ZN3cub18CUB_300001_SM_10006detail4scan16DeviceScanKernelINS2_10policy_hubIiiijN4cuda3std3__44plusIvEEE10Policy1000EN6thrust24THRUST_300001_SM_1000_NS10device_ptrIiEESF_NS0_13ScanTileStateIiLb1EEES9_NS1_10InputValueIiPiEEjiLb0EiEEvT0_T1_T2_iT3_T4_T5__param_6
)
.maxntid 384
{
	.reg .pred 	%p<160>;
	.reg .b16 	%rs<3>;
	.reg .b32 	%r<1050>;
	.reg .b64 	%rd<58>;
	// demoted variable
	.shared .align 16 .b8 _ZZN3cub18CUB_300001_SM_10006detail4scan16DeviceScanKernelINS2_10policy_hubIiiijN4cuda3std3__44plusIvEEE10Policy1000EN6thrust24THRUST_300001_SM_1000_NS10device_ptrIiEESF_NS0_13ScanTileStateIiLb1EEES9_NS1_10InputValueIiPiEEjiLb0EiEEvT0_T1_T2_iT3_T4_T5_E12temp_storage[33808];
	ld.param.u32 	%r239, [_ZN3cub18CUB_300001_SM_10006detail4scan16DeviceScanKernelINS2_10policy_hubIiiijN4cuda3std3__44plusIvEEE10Policy1000EN6thrust24THRUST_300001_SM_1000_NS10device_ptrIiEESF_NS0_13ScanTileStateIiLb1EEES9_NS1_10InputValueIiPiEEjiLb0EiEEvT0_T1_T2_iT3_T4_T5__param_5];
	bfe.u32 	%r240, %r239, 0, 8;
	cvt.u16.u32 	%rs1, %r240;
	and.b16  	%rs2, %rs1, 255;
	ld.param.u64 	%rd16, [_ZN3cub18CUB_300001_SM_10006detail4scan16DeviceScanKernelINS2_10policy_hubIiiijN4cuda3std3__44plusIvEEE10Policy1000EN6thrust24THRUST_300001_SM_1000_NS10device_ptrIiEESF_NS0_13ScanTileStateIiLb1EEES9_NS1_10InputValueIiPiEEjiLb0EiEEvT0_T1_T2_iT3_T4_T5__param_2];
	ld.param.u64 	%rd15, [_ZN3cub18CUB_300001_SM_10006detail4scan16DeviceScanKernelINS2_10policy_hubIiiijN4cuda3std3__44plusIvEEE10Policy1000EN6thrust24THRUST_300001_SM_1000_NS10device_ptrIiEESF_NS0_13ScanTileStateIiLb1EEES9_NS1_10InputValueIiPiEEjiLb0EiEEvT0_T1_T2_iT3_T4_T5__param_1];
	ld.param.u64 	%rd14, [_ZN3cub18CUB_300001_SM_10006detail4scan16DeviceScanKernelINS2_10policy_hubIiiijN4cuda3std3__44plusIvEEE10Policy1000EN6thrust24THRUST_300001_SM_1000_NS10device_ptrIiEESF_NS0_13ScanTileStateIiLb1EEES9_NS1_10InputValueIiPiEEjiLb0EiEEvT0_T1_T2_iT3_T4_T5__param_0];
	ld.param.u64 	%rd1, [_ZN3cub18CUB_300001_SM_10006detail4scan16DeviceScanKernelINS2_10policy_hubIiiijN4cuda3std3__44plusIvEEE10Policy1000EN6thrust24THRUST_300001_SM_1000_NS10device_ptrIiEESF_NS0_13ScanTileStateIiLb1EEES9_NS1_10InputValueIiPiEEjiLb0EiEEvT0_T1_T2_iT3_T4_T5__param_5+8];
	ld.param.u32 	%r238, [_ZN3cub18CUB_300001_SM_10006detail4scan16DeviceScanKernelINS2_10policy_hubIiiijN4cuda3std3__44plusIvEEE10Policy1000EN6thrust24THRUST_300001_SM_1000_NS10device_ptrIiEESF_NS0_13ScanTileStateIiLb1EEES9_NS1_10InputValueIiPiEEjiLb0EiEEvT0_T1_T2_iT3_T4_T5__param_6];
	setp.eq.s16 	%p1, %rs2, 0;
	@%p1 bra 	$L__BB15_2;
	cvta.to.global.u64 	%rd17, %rd1;
	ld.global.u32 	%r997, [%rd17];
	bra.uni 	$L__BB15_3;
$L__BB15_2:
	cvt.u32.u64 	%r997, %rd1;
$L__BB15_3:
	ld.param.u32 	%r995, [_ZN3cub18CUB_300001_SM_10006detail4scan16DeviceScanKernelINS2_10policy_hubIiiijN4cuda3std3__44plusIvEEE10Policy1000EN6thrust24THRUST_300001_SM_1000_NS10device_ptrIiEESF_NS0_13ScanTileStateIiLb1EEES9_NS1_10InputValueIiPiEEjiLb0EiEEvT0_T1_T2_iT3_T4_T5__param_3];
	cvta.to.global.u64 	%rd3, %rd14;
	cvta.to.global.u64 	%rd4, %rd15;
	mov.u32 	%r241, %ctaid.x;
	add.s32 	%r998, %r995, %r241;
	mul.lo.s32 	%r5, %r998, 8448;
	sub.s32 	%r6, %r238, %r5;
	setp.lt.u32 	%p2, %r6, 8449;
	@%p2 bra 	$L__BB15_29;
	cvt.u64.u32 	%rd40, %r5;
	mov.u32 	%r7, %tid.x;
	and.b32  	%r640, %r7, 31;
	and.b32  	%r641, %r7, 992;
	mul.lo.s32 	%r642, %r641, 22;
	or.b32  	%r643, %r642, %r640;
	cvt.u64.u32 	%rd41, %r643;
	add.s64 	%rd5, %rd41, %rd40;
	shl.b64 	%rd42, %rd5, 2;
	add.s64 	%rd43, %rd3, %rd42;
	ld.global.u32 	%r644, [%rd43];
	ld.global.u32 	%r645, [%rd43+128];
	ld.global.u32 	%r646, [%rd43+256];
	ld.global.u32 	%r647, [%rd43+384];
	ld.global.u32 	%r648, [%rd43+512];
	ld.global.u32 	%r649, [%rd43+640];
	ld.global.u32 	%r650, [%rd43+768];
	ld.global.u32 	%r651, [%rd43+896];
	ld.global.u32 	%r652, [%rd43+1024];
	ld.global.u32 	%r653, [%rd43+1152];
	ld.global.u32 	%r654, [%rd43+1280];
	ld.global.u32 	%r655, [%rd43+1408];
	ld.global.u32 	%r656, [%rd43+1536];
	ld.global.u32 	%r657, [%rd43+1664];
	ld.global.u32 	%r658, [%rd43+1792];
	ld.global.u32 	%r659, [%rd43+1920];
	ld.global.u32 	%r660, [%rd43+2048];
	ld.global.u32 	%r661, [%rd43+2176];
	ld.global.u32 	%r662, [%rd43+2304];
	ld.global.u32 	%r663, [%rd43+2432];
	ld.global.u32 	%r664, [%rd43+2560];
	ld.global.u32 	%r665, [%rd43+2688];
	// begin inline asm
	mov.u32 %r639, %laneid;
	// end inline asm
	shr.u32 	%r9, %r7, 5;
	mad.lo.s32 	%r666, %r9, 704, %r639;
	shl.b32 	%r667, %r666, 2;
	mov.u32 	%r668, _ZZN3cub18CUB_300001_SM_10006detail4scan16DeviceScanKernelINS2_10policy_hubIiiijN4cuda3std3__44plusIvEEE10Policy1000EN6thrust24THRUST_300001_SM_1000_NS10device_ptrIiEESF_NS0_13ScanTileStateIiLb1EEES9_NS1_10InputValueIiPiEEjiLb0EiEEvT0_T1_T2_iT3_T4_T5_E12temp_storage;
	add.s32 	%r10, %r668, %r667;
	st.shared.u32 	[%r10], %r644;
	st.shared.u32 	[%r10+128], %r645;
	st.shared.u32 	[%r10+256], %r646;
	st.shared.u32 	[%r10+384], %r647;
	st.shared.u32 	[%r10+512], %r648;
	st.shared.u32 	[%r10+640], %r649;
	st.shared.u32 	[%r10+768], %r650;
	st.shared.u32 	[%r10+896], %r651;
	st.shared.u32 	[%r10+1024], %r652;
	st.shared.u32 	[%r10+1152], %r653;
	st.shared.u32 	[%r10+1280], %r654;
	st.shared.u32 	[%r10+1408], %r655;
	st.shared.u32 	[%r10+1536], %r656;
	st.shared.u32 	[%r10+1664], %r657;
	st.shared.u32 	[%r10+1792], %r658;
	st.shared.u32 	[%r10+1920], %r659;
	st.shared.u32 	[%r10+2048], %r660;
	st.shared.u32 	[%r10+2176], %r661;
	st.shared.u32 	[%r10+2304], %r662;
	st.shared.u32 	[%r10+2432], %r663;
	st.shared.u32 	[%r10+2560], %r664;
	st.shared.u32 	[%r10+2688], %r665;
	bar.warp.sync 	-1;
	mad.lo.s32 	%r11, %r639, 84, %r10;
	ld.shared.v2.u32 	{%r12, %r13}, [%r11];
	ld.shared.v2.u32 	{%r14, %r15}, [%r11+8];
	ld.shared.v2.u32 	{%r16, %r17}, [%r11+16];
	ld.shared.v2.u32 	{%r18, %r19}, [%r11+24];
	ld.shared.v2.u32 	{%r20, %r21}, [%r11+32];
	ld.shared.v2.u32 	{%r22, %r23}, [%r11+40];
	ld.shared.v2.u32 	{%r24, %r25}, [%r11+48];
	ld.shared.v2.u32 	{%r26, %r27}, [%r11+56];
	ld.shared.v2.u32 	{%r28, %r29}, [%r11+64];
	ld.shared.v2.u32 	{%r30, %r31}, [%r11+72];
	ld.shared.v2.u32 	{%r32, %r33}, [%r11+80];
	bar.sync 	0;
	setp.ne.s32 	%p104, %r998, 0;
	@%p104 bra 	$L__BB15_9;
	add.s32 	%r890, %r13, %r12;
	add.s32 	%r891, %r14, %r890;
	add.s32 	%r892, %r15, %r891;
	add.s32 	%r893, %r16, %r892;
	add.s32 	%r894, %r17, %r893;
	add.s32 	%r895, %r18, %r894;
	add.s32 	%r896, %r19, %r895;
	add.s32 	%r897, %r20, %r896;
	add.s32 	%r898, %r21, %r897;
	add.s32 	%r899, %r22, %r898;
	add.s32 	%r900, %r23, %r899;
	add.s32 	%r901, %r24, %r900;
	add.s32 	%r902, %r25, %r901;
	add.s32 	%r903, %r26, %r902;
	add.s32 	%r904, %r27, %r903;
	add.s32 	%r905, %r28, %r904;
	add.s32 	%r906, %r29, %r905;
	add.s32 	%r907, %r30, %r906;
	add.s32 	%r908, %r31, %r907;
	add.s32 	%r909, %r32, %r908;
	add.s32 	%r864, %r33, %r909;
	mov.b32 	%r862, 1;
	mov.b32 	%r887, 0;
	mov.b32 	%r889, -1;
	// begin inline asm
	{  .reg .s32 r0;  .reg .pred p;  shfl.sync.up.b32 r0|p, %r864, %r862, %r887, %r889;  @p add.s32 r0, r0, %r864;  mov.s32 %r860, r0;}
	// end inline asm
	mov.b32 	%r868, 2;
	// begin inline asm
	{  .reg .s32 r0;  .reg .pred p;  shfl.sync.up.b32 r0|p, %r860, %r868, %r887, %r889;  @p add.s32 r0, r0, %r860;  mov.s32 %r866, r0;}
	// end inline asm
	mov.b32 	%r874, 4;
	// begin inline asm
	{  .reg .s32 r0;  .reg .pred p;  shfl.sync.up.b32 r0|p, %r866, %r874, %r887, %r889;  @p add.s32 r0, r0, %r866;  mov.s32 %r872, r0;}
	// end inline asm
	mov.b32 	%r880, 8;
	// begin inline asm
	{  .reg .s32 r0;  .reg .pred p;  shfl.sync.up.b32 r0|p, %r872, %r880, %r887, %r889;  @p add.s32 r0, r0, %r872;  mov.s32 %r878, r0;}
	// end inline asm
	mov.b32 	%r886, 16;
	// begin inline asm
	{  .reg .s32 r0;  .reg .pred p;  shfl.sync.up.b32 r0|p, %r878, %r886, %r887, %r889;  @p add.s32 r0, r0, %r878;  mov.s32 %r884, r0;}
	// end inline asm
	setp.ne.s32 	%p146, %r639, 31;
	@%p146 bra 	$L__BB15_7;
	shl.b32 	%r910, %r9, 2;
	add.s32 	%r912, %r668, %r910;
	st.shared.u32 	[%r912+16], %r884;
$L__BB15_7:
	bar.sync 	0;
	ld.shared.v4.u32 	{%r913, %r914, %r915, %r916}, [_ZZN3cub18CUB_300001_SM_10006detail4scan16DeviceScanKernelINS2_10policy_hubIiiijN4cuda3std3__44plusIvEEE10Policy1000EN6thrust24THRUST_300001_SM_1000_NS10device_ptrIiEESF_NS0_13ScanTileStateIiLb1EEES9_NS1_10InputValueIiPiEEjiLb0EiEEvT0_T1_T2_iT3_T4_T5_E12temp_storage+16];
	add.s32 	%r917, %r914, %r913;
	setp.eq.s32 	%p147, %r9, 2;
	selp.b32 	%r918, %r917, %r913, %p147;
	add.s32 	%r919, %r917, %r915;
	setp.eq.s32 	%p148, %r9, 3;
	selp.b32 	%r920, %r919, %r918, %p148;
	add.s32 	%r921, %r919, %r916;
	setp.eq.s32 	%p149, %r9, 4;
	selp.b32 	%r922, %r921, %r920, %p149;
	ld.shared.v4.u32 	{%r923, %r924, %r925, %r926}, [_ZZN3cub18CUB_300001_SM_10006detail4scan16DeviceScanKernelINS2_10policy_hubIiiijN4cuda3std3__44plusIvEEE10Policy1000EN6thrust24THRUST_300001_SM_1000_NS10device_ptrIiEESF_NS0_13ScanTileStateIiLb1EEES9_NS1_10InputValueIiPiEEjiLb0EiEEvT0_T1_T2_iT3_T4_T5_E12temp_storage+32];
	add.s32 	%r927, %r921, %r923;
	setp.eq.s32 	%p150, %r9, 5;
	selp.b32 	%r928, %r927, %r922, %p150;
	add.s32 	%r929, %r927, %r924;
	setp.eq.s32 	%p151, %r9, 6;
	selp.b32 	%r930, %r929, %r928, %p151;
	add.s32 	%r931, %r929, %r925;
	setp.eq.s32 	%p152, %r9, 7;
	selp.b32 	%r932, %r931, %r930, %p152;
	add.s32 	%r933, %r931, %r926;
	setp.eq.s32 	%p153, %r9, 8;
	selp.b32 	%r934, %r933, %r932, %p153;
	ld.shared.v4.u32 	{%r935, %r936, %r937, %r938}, [_ZZN3cub18CUB_300001_SM_10006detail4scan16DeviceScanKernelINS2_10policy_hubIiiijN4cuda3std3__44plusIvEEE10Policy1000EN6thrust24THRUST_300001_SM_1000_NS10device_ptrIiEESF_NS0_13ScanTileStateIiLb1EEES9_NS1_10InputValueIiPiEEjiLb0EiEEvT0_T1_T2_iT3_T4_T5_E12temp_storage+48];
	add.s32 	%r939, %r933, %r935;
	setp.eq.s32 	%p154, %r9, 9;
	selp.b32 	%r940, %r939, %r934, %p154;
	add.s32 	%r941, %r939, %r936;
	setp.eq.s32 	%p155, %r9, 10;
	selp.b32 	%r942, %r941, %r940, %p155;
	add.s32 	%r943, %r941, %r937;
	setp.eq.s32 	%p156, %r9, 11;
	selp.b32 	%r944, %r943, %r942, %p156;
	setp.lt.u32 	%p157, %r7, 32;
	selp.b32 	%r945, 0, %r944, %p157;
	setp.eq.s32 	%p158, %r639, 0;
	sub.s32 	%r946, %r884, %r864;
	selp.b32 	%r947, 0, %r946, %p158;
	add.s32 	%r948, %r947, %r997;
	add.s32 	%r1012, %r948, %r945;
	add.s32 	%r949, %r938, %r997;
	add.s32 	%r37, %r949, %r943;
	setp.ne.s32 	%p159, %r7, 0;
	@%p159 bra 	$L__BB15_28;
	add.s64 	%rd55, %rd16, 256;
	mov.b32 	%r950, 101;
	// begin inline asm
	st.relaxed.gpu.v2.u32 [%rd55], {%r950, %r37};
	// end inline asm
	bra.uni 	$L__BB15_28;
$L__BB15_9:
	add.s32 	%r699, %r13, %r12;
	add.s32 	%r700, %r14, %r699;
	add.s32 	%r701, %r15, %r700;
	add.s32 	%r702, %r16, %r701;
	add.s32 	%r703, %r17, %r702;
	add.s32 	%r704, %r18, %r703;
	add.s32 	%r705, %r19, %r704;
	add.s32 	%r706, %r20, %r705;
	add.s32 	%r707, %r21, %r706;
	add.s32 	%r708, %r22, %r707;
	add.s32 	%r709, %r23, %r708;
	add.s32 	%r710, %r24, %r709;
	add.s32 	%r711, %r25, %r710;
	add.s32 	%r712, %r26, %r711;
	add.s32 	%r713, %r27, %r712;
	add.s32 	%r714, %r28, %r713;
	add.s32 	%r715, %r29, %r714;
	add.s32 	%r716, %r30, %r715;
	add.s32 	%r717, %r31, %r716;
	add.s32 	%r718, %r32, %r717;
	add.s32 	%r673, %r33, %r718;
	mov.b32 	%r671, 1;
	mov.b32 	%r696, 0;
	mov.b32 	%r698, -1;
	// begin inline asm
	{  .reg .s32 r0;  .reg .pred p;  shfl.sync.up.b32 r0|p, %r673, %r671, %r696, %r698;  @p add.s32 r0, r0, %r673;  mov.s32 %r669, r0;}
	// end inline asm
	mov.b32 	%r677, 2;
	// begin inline asm
	{  .reg .s32 r0;  .reg .pred p;  shfl.sync.up.b32 r0|p, %r669, %r677, %r696, %r698;  @p add.s32 r0, r0, %r669;  mov.s32 %r675, r0;}
	// end inline asm
	mov.b32 	%r683, 4;
	// begin inline asm
	{  .reg .s32 r0;  .reg .pred p;  shfl.sync.up.b32 r0|p, %r675, %r683, %r696, %r698;  @p add.s32 r0, r0, %r675;  mov.s32 %r681, r0;}
	// end inline asm
	mov.b32 	%r689, 8;
	// begin inline asm
	{  .reg .s32 r0;  .reg .pred p;  shfl.sync.up.b32 r0|p, %r681, %r689, %r696, %r698;  @p add.s32 r0, r0, %r681;  mov.s32 %r687, r0;}
	// end inline asm
	mov.b32 	%r695, 16;
	// begin inline asm
	{  .reg .s32 r0;  .reg .pred p;  shfl.sync.up.b32 r0|p, %r687, %r695, %r696, %r698;  @p add.s32 r0, r0, %r687;  mov.s32 %r693, r0;}
	// end inline asm
	setp.ne.s32 	%p105, %r639, 31;
	@%p105 bra 	$L__BB15_11;
	shl.b32 	%r719, %r9, 2;
	add.s32 	%r721, %r668, %r719;
	st.shared.u32 	[%r721+16], %r693;
$L__BB15_11:
	sub.s32 	%r722, %r693, %r673;
	bar.sync 	0;
	ld.shared.v4.u32 	{%r723, %r724, %r725, %r726}, [_ZZN3cub18CUB_300001_SM_10006detail4scan16DeviceScanKernelINS2_10policy_hubIiiijN4cuda3std3__44plusIvEEE10Policy1000EN6thrust24THRUST_300001_SM_1000_NS10device_ptrIiEESF_NS0_13ScanTileStateIiLb1EEES9_NS1_10InputValueIiPiEEjiLb0EiEEvT0_T1_T2_iT3_T4_T5_E12temp_storage+16];
	add.s32 	%r727, %r724, %r723;
	setp.eq.s32 	%p106, %r9, 2;
	selp.b32 	%r728, %r727, %r723, %p106;
	add.s32 	%r729, %r727, %r725;
	setp.eq.s32 	%p107, %r9, 3;
	selp.b32 	%r730, %r729, %r728, %p107;
	add.s32 	%r731, %r729, %r726;
	setp.eq.s32 	%p108, %r9, 4;
	selp.b32 	%r732, %r731, %r730, %p108;
	ld.shared.v4.u32 	{%r733, %r734, %r735, %r736}, [_ZZN3cub18CUB_300001_SM_10006detail4scan16DeviceScanKernelINS2_10policy_hubIiiijN4cuda3std3__44plusIvEEE10Policy1000EN6thrust24THRUST_300001_SM_1000_NS10device_ptrIiEESF_NS0_13ScanTileStateIiLb1EEES9_NS1_10InputValueIiPiEEjiLb0EiEEvT0_T1_T2_iT3_T4_T5_E12temp_storage+32];
	add.s32 	%r737, %r731, %r733;
	setp.eq.s32 	%p109, %r9, 5;
	selp.b32 	%r738, %r737, %r732, %p109;
	add.s32 	%r739, %r737, %r734;
	setp.eq.s32 	%p110, %r9, 6;
	selp.b32 	%r740, %r739, %r738, %p110;
	add.s32 	%r741, %r739, %r735;
	setp.eq.s32 	%p111, %r9, 7;
	selp.b32 	%r742, %r741, %r740, %p111;
	add.s32 	%r743, %r741, %r736;
	setp.eq.s32 	%p112, %r9, 8;
	selp.b32 	%r744, %r743, %r742, %p112;
	ld.shared.v4.u32 	{%r745, %r746, %r747, %r748}, [_ZZN3cub18CUB_300001_SM_10006detail4scan16DeviceScanKernelINS2_10policy_hubIiiijN4cuda3std3__44plusIvEEE10Policy1000EN6thrust24THRUST_300001_SM_1000_NS10device_ptrIiEESF_NS0_13ScanTileStateIiLb1EEES9_NS1_10InputValueIiPiEEjiLb0EiEEvT0_T1_T2_iT3_T4_T5_E12temp_storage+48];
	add.s32 	%r749, %r743, %r745;
	setp.eq.s32 	%p113, %r9, 9;
	selp.b32 	%r750, %r749, %r744, %p113;
	add.s32 	%r751, %r749, %r746;
	setp.eq.s32 	%p114, %r9, 10;
	selp.b32 	%r752, %r751, %r750, %p114;
	add.s32 	%r753, %r751, %r747;
	setp.eq.s32 	%p115, %r9, 11;
	selp.b32 	%r754, %r753, %r752, %p115;
	add.s32 	%r40, %r753, %r748;
	setp.gt.u32 	%p116, %r7, 31;
	setp.lt.u32 	%p117, %r7, 32;
	setp.eq.s32 	%p118, %r639, 0;
	selp.b32 	%r755, 0, %r722, %p118;
	add.s32 	%r1011, %r754, %r755;
	selp.b32 	%r42, %r722, %r1011, %p117;
	@%p116 bra 	$L__BB15_27;
	setp.ne.s32 	%p119, %r7, 0;
	mul.wide.s32 	%rd44, %r998, 8;
	add.s64 	%rd6, %rd16, %rd44;
	@%p119 bra 	$L__BB15_14;
	st.shared.u32 	[_ZZN3cub18CUB_300001_SM_10006detail4scan16DeviceScanKernelINS2_10policy_hubIiiijN4cuda3std3__44plusIvEEE10Policy1000EN6thrust24THRUST_300001_SM_1000_NS10device_ptrIiEESF_NS0_13ScanTileStateIiLb1EEES9_NS1_10InputValueIiPiEEjiLb0EiEEvT0_T1_T2_iT3_T4_T5_E12temp_storage+12], %r40;
	add.s64 	%rd45, %rd6, 256;
	mov.b32 	%r756, 100;
	// begin inline asm
	st.relaxed.gpu.v2.u32 [%rd45], {%r756, %r40};
	// end inline asm
$L__BB15_14:
	not.b32 	%r762, %r7;
	add.s32 	%r1006, %r998, %r762;
	mov.b32 	%r758, 830;
	// begin inline asm
	nanosleep.u32 %r758;
	// end inline asm
	mul.wide.s32 	%rd47, %r1006, 8;
	add.s64 	%rd48, %rd16, %rd47;
	add.s64 	%rd46, %rd48, 256;
	// begin inline asm
	ld.relaxed.gpu.v2.u32 {%r1008, %r1000}, [%rd46];
	// end inline asm
	mov.b32 	%r1001, 952;
$L__BB15_15:
	setp.eq.s32 	%p120, %r1008, 99;
	mov.b32 	%r763, -1;
	vote.sync.any.pred 	%p121, %p120, %r763;
	not.pred 	%p122, %p121;
	@%p122 bra 	$L__BB15_17;
	mul.lo.s32 	%r858, %r998, 16807;
	and.b32  	%r998, %r858, 2147483647;
	add.s32 	%r859, %r1001, 1;
	rem.u32 	%r855, %r998, %r859;
	// begin inline asm
	nanosleep.u32 %r855;
	// end inline asm
	shr.u32 	%r1001, %r1001, 1;
	// begin inline asm
	ld.relaxed.gpu.v2.u32 {%r1008, %r1000}, [%rd46];
	// end inline asm
	bra.uni 	$L__BB15_15;
$L__BB15_17:
	setp.eq.s32 	%p123, %r1008, 101;
	mov.b32 	%r790, -1;
	vote.sync.ballot.b32 	%r792, %p123, %r790;
	// begin inline asm
	mov.u32 %r765, %lanemask_ge;
	// end inline asm
	and.b32  	%r793, %r792, %r765;
	or.b32  	%r794, %r793, -2147483648;
	add.s32 	%r795, %r794, -1;
	not.b32 	%r796, %r794;
	and.b32  	%r797, %r796, %r795;
	popc.b32 	%r769, %r797;
	mov.b32 	%r768, 1;
	// begin inline asm
	shfl.sync.down.b32 %r766, %r1000, %r768, %r769, %r790;
	// end inline asm
	setp.lt.s32 	%p125, %r639, %r769;
	selp.b32 	%r798, %r766, 0, %p125;
	add.s32 	%r772, %r798, %r1000;
	mov.b32 	%r773, 2;
	// begin inline asm
	shfl.sync.down.b32 %r771, %r772, %r773, %r769, %r790;
	// end inline asm
	add.s32 	%r57, %r639, 2;
	setp.gt.s32 	%p126, %r57, %r769;
	selp.b32 	%r799, 0, %r771, %p126;
	add.s32 	%r777, %r772, %r799;
	mov.b32 	%r778, 4;
	// begin inline asm
	shfl.sync.down.b32 %r776, %r777, %r778, %r769, %r790;
	// end inline asm
	add.s32 	%r58, %r639, 4;
	setp.gt.s32 	%p127, %r58, %r769;
	selp.b32 	%r800, 0, %r776, %p127;
	add.s32 	%r782, %r777, %r800;
	mov.b32 	%r783, 8;
	// begin inline asm
	shfl.sync.down.b32 %r781, %r782, %r783, %r769, %r790;
	// end inline asm
	add.s32 	%r59, %r639, 8;
	setp.gt.s32 	%p128, %r59, %r769;
	selp.b32 	%r801, 0, %r781, %p128;
	add.s32 	%r787, %r782, %r801;
	mov.b32 	%r788, 16;
	// begin inline asm
	shfl.sync.down.b32 %r786, %r787, %r788, %r769, %r790;
	// end inline asm
	add.s32 	%r60, %r639, 16;
	setp.gt.s32 	%p129, %r60, %r769;
	selp.b32 	%r802, 0, %r786, %p129;
	add.s32 	%r1005, %r787, %r802;
	add.s64 	%rd8, %rd16, 256;
	mov.b32 	%r1002, 952;
$L__BB15_18:
	setp.ne.s32 	%p130, %r1008, 101;
	mov.b32 	%r803, -1;
	vote.sync.all.pred 	%p131, %p130, %r803;
	not.pred 	%p132, %p131;
	@%p132 bra 	$L__BB15_23;
	shr.u32 	%r1002, %r1002, 1;
	mul.wide.s32 	%rd51, %r1006, 8;
	add.s64 	%rd52, %rd8, %rd51;
	add.s64 	%rd50, %rd52, -256;
	// begin inline asm
	ld.relaxed.gpu.v2.u32 {%r1008, %r1009}, [%rd50];
	// end inline asm
	mov.u32 	%r1010, %r1002;
$L__BB15_20:
	setp.eq.s32 	%p136, %r1008, 99;
	mov.b32 	%r811, -1;
	vote.sync.any.pred 	%p137, %p136, %r811;
	not.pred 	%p138, %p137;
	@%p138 bra 	$L__BB15_22;
	mul.lo.s32 	%r853, %r998, 16807;
	and.b32  	%r998, %r853, 2147483647;
	add.s32 	%r854, %r1010, 1;
	rem.u32 	%r850, %r998, %r854;
	// begin inline asm
	nanosleep.u32 %r850;
	// end inline asm
	shr.u32 	%r1010, %r1010, 1;
	// begin inline asm
	ld.relaxed.gpu.v2.u32 {%r1008, %r1009}, [%rd50];
	// end inline asm
	bra.uni 	$L__BB15_20;
$L__BB15_22:
	setp.eq.s32 	%p139, %r1008, 101;
	mov.b32 	%r837, -1;
	vote.sync.ballot.b32 	%r838, %p139, %r837;
	and.b32  	%r839, %r838, %r765;
	or.b32  	%r840, %r839, -2147483648;
	add.s32 	%r841, %r840, -1;
	not.b32 	%r842, %r840;
	and.b32  	%r843, %r842, %r841;
	popc.b32 	%r816, %r843;
	mov.b32 	%r815, 1;
	// begin inline asm
	shfl.sync.down.b32 %r813, %r1009, %r815, %r816, %r837;
	// end inline asm
	setp.lt.s32 	%p141, %r639, %r816;
	selp.b32 	%r844, %r813, 0, %p141;
	add.s32 	%r819, %r844, %r1009;
	mov.b32 	%r820, 2;
	// begin inline asm
	shfl.sync.down.b32 %r818, %r819, %r820, %r816, %r837;
	// end inline asm
	setp.gt.s32 	%p142, %r57, %r816;
	selp.b32 	%r845, 0, %r818, %p142;
	add.s32 	%r824, %r819, %r845;
	mov.b32 	%r825, 4;
	// begin inline asm
	shfl.sync.down.b32 %r823, %r824, %r825, %r816, %r837;
	// end inline asm
	setp.gt.s32 	%p143, %r58, %r816;
	selp.b32 	%r846, 0, %r823, %p143;
	add.s32 	%r829, %r824, %r846;
	mov.b32 	%r830, 8;
	// begin inline asm
	shfl.sync.down.b32 %r828, %r829, %r830, %r816, %r837;
	// end inline asm
	setp.gt.s32 	%p144, %r59, %r816;
	selp.b32 	%r847, 0, %r828, %p144;
	add.s32 	%r834, %r829, %r847;
	mov.b32 	%r835, 16;
	// begin inline asm
	shfl.sync.down.b32 %r833, %r834, %r835, %r816, %r837;
	// end inline asm
	setp.gt.s32 	%p145, %r60, %r816;
	selp.b32 	%r848, 0, %r833, %p145;
	add.s32 	%r849, %r848, %r1005;
	add.s32 	%r1005, %r849, %r834;
	add.s32 	%r1006, %r1006, -32;
	bra.uni 	$L__BB15_18;
$L__BB15_23:
	@%p119 bra 	$L__BB15_25;
	add.s32 	%r806, %r1005, %r40;
	add.s64 	%rd49, %rd6, 256;
	mov.b32 	%r805, 101;
	// begin inline asm
	st.relaxed.gpu.v2.u32 [%rd49], {%r805, %r806};
	// end inline asm
	st.shared.u32 	[_ZZN3cub18CUB_300001_SM_10006detail4scan16DeviceScanKernelINS2_10policy_hubIiiijN4cuda3std3__44plusIvEEE10Policy1000EN6thrust24THRUST_300001_SM_1000_NS10device_ptrIiEESF_NS0_13ScanTileStateIiLb1EEES9_NS1_10InputValueIiPiEEjiLb0EiEEvT0_T1_T2_iT3_T4_T5_E12temp_storage+4], %r1005;
	st.shared.u32 	[_ZZN3cub18CUB_300001_SM_10006detail4scan16DeviceScanKernelINS2_10policy_hubIiiijN4cuda3std3__44plusIvEEE10Policy1000EN6thrust24THRUST_300001_SM_1000_NS10device_ptrIiEESF_NS0_13ScanTileStateIiLb1EEES9_NS1_10InputValueIiPiEEjiLb0EiEEvT0_T1_T2_iT3_T4_T5_E12temp_storage+8], %r806;
$L__BB15_25:
	setp.ne.s32 	%p134, %r639, 0;
	mov.u32 	%r1011, %r42;
	@%p134 bra 	$L__BB15_27;
	st.shared.u32 	[_ZZN3cub18CUB_300001_SM_10006detail4scan16DeviceScanKernelINS2_10policy_hubIiiijN4cuda3std3__44plusIvEEE10Policy1000EN6thrust24THRUST_300001_SM_1000_NS10device_ptrIiEESF_NS0_13ScanTileStateIiLb1EEES9_NS1_10InputValueIiPiEEjiLb0EiEEvT0_T1_T2_iT3_T4_T5_E12temp_storage+76], %r1005;
	mov.u32 	%r1011, %r1005;
$L__BB15_27:
	bar.sync 	0;
	setp.eq.s32 	%p135, %r7, 0;
	ld.shared.u32 	%r807, [_ZZN3cub18CUB_300001_SM_10006detail4scan16DeviceScanKernelINS2_10policy_hubIiiijN4cuda3std3__44plusIvEEE10Policy1000EN6thrust24THRUST_300001_SM_1000_NS10device_ptrIiEESF_NS0_13ScanTileStateIiLb1EEES9_NS1_10InputValueIiPiEEjiLb0EiEEvT0_T1_T2_iT3_T4_T5_E12temp_storage+76];
	selp.b32 	%r808, 0, %r807, %p135;
	add.s32 	%r1012, %r808, %r1011;
$L__BB15_28:
	add.s32 	%r952, %r1012, %r12;
	add.s32 	%r953, %r13, %r952;
	add.s32 	%r954, %r14, %r953;
	add.s32 	%r955, %r15, %r954;
	add.s32 	%r956, %r16, %r955;
	add.s32 	%r957, %r17, %r956;
	add.s32 	%r958, %r18, %r957;
	add.s32 	%r959, %r19, %r958;
	add.s32 	%r960, %r20, %r959;
	add.s32 	%r961, %r21, %r960;
	add.s32 	%r962, %r22, %r961;
	add.s32 	%r963, %r23, %r962;
	add.s32 	%r964, %r24, %r963;
	add.s32 	%r965, %r25, %r964;
	add.s32 	%r966, %r26, %r965;
	add.s32 	%r967, %r27, %r966;
	add.s32 	%r968, %r28, %r967;
	add.s32 	%r969, %r29, %r968;
	add.s32 	%r970, %r30, %r969;
	add.s32 	%r971, %r31, %r970;
	add.s32 	%r972, %r32, %r971;
	bar.sync 	0;
	st.shared.v2.u32 	[%r11], {%r1012, %r952};
	st.shared.v2.u32 	[%r11+8], {%r953, %r954};
	st.shared.v2.u32 	[%r11+16], {%r955, %r956};
	st.shared.v2.u32 	[%r11+24], {%r957, %r958};
	st.shared.v2.u32 	[%r11+32], {%r959, %r960};
	st.shared.v2.u32 	[%r11+40], {%r961, %r962};
	st.shared.v2.u32 	[%r11+48], {%r963, %r964};
	st.shared.v2.u32 	[%r11+56], {%r965, %r966};
	st.shared.v2.u32 	[%r11+64], {%r967, %r968};
	st.shared.v2.u32 	[%r11+72], {%r969, %r970};
	st.shared.v2.u32 	[%r11+80], {%r971, %r972};
	bar.warp.sync 	-1;
	ld.shared.u32 	%r973, [%r10];
	ld.shared.u32 	%r974, [%r10+128];
	ld.shared.u32 	%r975, [%r10+256];
	ld.shared.u32 	%r976, [%r10+384];
	ld.shared.u32 	%r977, [%r10+512];
	ld.shared.u32 	%r978, [%r10+640];
	ld.shared.u32 	%r979, [%r10+768];
	ld.shared.u32 	%r980, [%r10+896];
	ld.shared.u32 	%r981, [%r10+1024];
	ld.shared.u32 	%r982, [%r10+1152];
	ld.shared.u32 	%r983, [%r10+1280];
	ld.shared.u32 	%r984, [%r10+1408];
	ld.shared.u32 	%r985, [%r10+1536];
	ld.shared.u32 	%r986, [%r10+1664];
	ld.shared.u32 	%r987, [%r10+1792];
	ld.shared.u32 	%r988, [%r10+1920];
	ld.shared.u32 	%r989, [%r10+2048];
	ld.shared.u32 	%r990, [%r10+2176];
	ld.shared.u32 	%r991, [%r10+2304];
	ld.shared.u32 	%r992, [%r10+2432];
	ld.shared.u32 	%r993, [%r10+2560];
	ld.shared.u32 	%r994, [%r10+2688];
	add.s64 	%rd57, %rd4, %rd42;
	st.global.u32 	[%rd57], %r973;
	st.global.u32 	[%rd57+128], %r974;
	st.global.u32 	[%rd57+256], %r975;
	st.global.u32 	[%rd57+384], %r976;
	st.global.u32 	[%rd57+512], %r977;
	st.global.u32 	[%rd57+640], %r978;
	st.global.u32 	[%rd57+768], %r979;
	st.global.u32 	[%rd57+896], %r980;
	st.global.u32 	[%rd57+1024], %r981;
	st.global.u32 	[%rd57+1152], %r982;
	st.global.u32 	[%rd57+1280], %r983;
	st.global.u32 	[%rd57+1408], %r984;
	st.global.u32 	[%rd57+1536], %r985;
	st.global.u32 	[%rd57+1664], %r986;
	st.global.u32 	[%rd57+1792], %r987;
	st.global.u32 	[%rd57+1920], %r988;
	st.global.u32 	[%rd57+2048], %r989;
	st.global.u32 	[%rd57+2176], %r990;
	st.global.u32 	[%rd57+2304], %r991;
	st.global.u32 	[%rd57+2432], %r992;
	st.global.u32 	[%rd57+2560], %r993;
	st.global.u32 	[%rd57+2688], %r994;
	bra.uni 	$L__BB15_143;
$L__BB15_29:
	setp.eq.s32 	%p3, %r6, 0;
	@%p3 bra 	$L__BB15_143;
	mul.wide.u32 	%rd18, %r5, 4;
	add.s64 	%rd19, %rd3, %rd18;
	mov.u32 	%r85, %tid.x;
	ld.global.u32 	%r1034, [%rd19];
	and.b32  	%r242, %r85, 31;
	and.b32  	%r243, %r85, 992;
	mul.lo.s32 	%r244, %r243, 22;
	or.b32  	%r87, %r244, %r242;
	setp.ge.u32 	%p4, %r87, %r6;
	shl.b32 	%r245, %r87, 2;
	cvt.u64.u32 	%rd20, %r245;
	add.s64 	%rd10, %rd19, %rd20;
	mov.u32 	%r1013, %r1034;
	@%p4 bra 	$L__BB15_32;
	ld.global.u32 	%r1013, [%rd10];
$L__BB15_32:
	add.s32 	%r90, %r87, 32;
	setp.ge.u32 	%p5, %r90, %r6;
	mov.u32 	%r1014, %r1034;
	@%p5 bra 	$L__BB15_34;
	ld.global.u32 	%r1014, [%rd10+128];
$L__BB15_34:
	add.s32 	%r93, %r87, 64;
	setp.ge.u32 	%p6, %r93, %r6;
	mov.u32 	%r1015, %r1034;
	@%p6 bra 	$L__BB15_36;
	ld.global.u32 	%r1015, [%rd10+256];
$L__BB15_36:
	add.s32 	%r96, %r87, 96;
	setp.ge.u32 	%p7, %r96, %r6;
	mov.u32 	%r1016, %r1034;
	@%p7 bra 	$L__BB15_38;
	ld.global.u32 	%r1016, [%rd10+384];
$L__BB15_38:
	add.s32 	%r246, %r87, 128;
	setp.ge.u32 	%p8, %r246, %r6;
	mov.u32 	%r1017, %r1034;
	@%p8 bra 	$L__BB15_40;
	ld.global.u32 	%r1017, [%rd10+512];
$L__BB15_40:
	add.s32 	%r247, %r87, 160;
	setp.ge.u32 	%p9, %r247, %r6;
	mov.u32 	%r1018, %r1034;
	@%p9 bra 	$L__BB15_42;
	ld.global.u32 	%r1018, [%rd10+640];
$L__BB15_42:
	add.s32 	%r248, %r87, 192;
	setp.ge.u32 	%p10, %r248, %r6;
	mov.u32 	%r1019, %r1034;
	@%p10 bra 	$L__BB15_44;
	ld.global.u32 	%r1019, [%rd10+768];
$L__BB15_44:
	add.s32 	%r249, %r87, 224;
	setp.ge.u32 	%p11, %r249, %r6;
	mov.u32 	%r1020, %r1034;
	@%p11 bra 	$L__BB15_46;
	ld.global.u32 	%r1020, [%rd10+896];
$L__BB15_46:
	add.s32 	%r250, %r87, 256;
	setp.ge.u32 	%p12, %r250, %r6;
	mov.u32 	%r1021, %r1034;
	@%p12 bra 	$L__BB15_48;
	ld.global.u32 	%r1021, [%rd10+1024];
$L__BB15_48:
	add.s32 	%r251, %r87, 288;
	setp.ge.u32 	%p13, %r251, %r6;
	mov.u32 	%r1022, %r1034;
	@%p13 bra 	$L__BB15_50;
	ld.global.u32 	%r1022, [%rd10+1152];
$L__BB15_50:
	add.s32 	%r111, %r87, 320;
	setp.ge.u32 	%p14, %r111, %r6;
	mov.u32 	%r1023, %r1034;
	@%p14 bra 	$L__BB15_52;
	ld.global.u32 	%r1023, [%rd10+1280];
$L__BB15_52:
	add.s32 	%r114, %r87, 352;
	setp.ge.u32 	%p15, %r114, %r6;
	mov.u32 	%r1024, %r1034;
	@%p15 bra 	$L__BB15_54;
	ld.global.u32 	%r1024, [%rd10+1408];
$L__BB15_54:
	add.s32 	%r117, %r87, 384;
	setp.ge.u32 	%p16, %r117, %r6;
	mov.u32 	%r1025, %r1034;
	@%p16 bra 	$L__BB15_56;
	ld.global.u32 	%r1025, [%rd10+1536];
$L__BB15_56:
	add.s32 	%r120, %r87, 416;
	setp.ge.u32 	%p17, %r120, %r6;
	mov.u32 	%r1026, %r1034;
	@%p17 bra 	$L__BB15_58;
	ld.global.u32 	%r1026, [%rd10+1664];
$L__BB15_58:
	add.s32 	%r252, %r87, 448;
	setp.ge.u32 	%p18, %r252, %r6;
	mov.u32 	%r1027, %r1034;
	@%p18 bra 	$L__BB15_60;
	ld.global.u32 	%r1027, [%rd10+1792];
$L__BB15_60:
	add.s32 	%r253, %r87, 480;
	setp.ge.u32 	%p19, %r253, %r6;
	mov.u32 	%r1028, %r1034;
	@%p19 bra 	$L__BB15_62;
	ld.global.u32 	%r1028, [%rd10+1920];
$L__BB15_62:
	add.s32 	%r254, %r87, 512;
	setp.ge.u32 	%p20, %r254, %r6;
	mov.u32 	%r1029, %r1034;
	@%p20 bra 	$L__BB15_64;
	ld.global.u32 	%r1029, [%rd10+2048];
$L__BB15_64:
	add.s32 	%r129, %r87, 544;
	setp.ge.u32 	%p21, %r129, %r6;
	mov.u32 	%r1030, %r1034;
	@%p21 bra 	$L__BB15_66;
	ld.global.u32 	%r1030, [%rd10+2176];
$L__BB15_66:
	add.s32 	%r132, %r87, 576;
	setp.ge.u32 	%p22, %r132, %r6;
	mov.u32 	%r1031, %r1034;
	@%p22 bra 	$L__BB15_68;
	ld.global.u32 	%r1031, [%rd10+2304];
$L__BB15_68:
	add.s32 	%r255, %r87, 608;
	setp.ge.u32 	%p23, %r255, %r6;
	mov.u32 	%r1032, %r1034;
	@%p23 bra 	$L__BB15_70;
	ld.global.u32 	%r1032, [%rd10+2432];
$L__BB15_70:
	add.s32 	%r256, %r87, 640;
	setp.ge.u32 	%p24, %r256, %r6;
	mov.u32 	%r1033, %r1034;
	@%p24 bra 	$L__BB15_72;
	ld.global.u32 	%r1033, [%rd10+2560];
$L__BB15_72:
	add.s32 	%r139, %r87, 672;
	setp.ge.u32 	%p25, %r139, %r6;
	@%p25 bra 	$L__BB15_74;
	ld.global.u32 	%r1034, [%rd10+2688];
$L__BB15_74:
	// begin inline asm
	mov.u32 %r257, %laneid;
	// end inline asm
	shr.u32 	%r143, %r85, 5;
	mad.lo.s32 	%r258, %r143, 704, %r257;
	shl.b32 	%r259, %r258, 2;
	mov.u32 	%r260, _ZZN3cub18CUB_300001_SM_10006detail4scan16DeviceScanKernelINS2_10policy_hubIiiijN4cuda3std3__44plusIvEEE10Policy1000EN6thrust24THRUST_300001_SM_1000_NS10device_ptrIiEESF_NS0_13ScanTileStateIiLb1EEES9_NS1_10InputValueIiPiEEjiLb0EiEEvT0_T1_T2_iT3_T4_T5_E12temp_storage;
	add.s32 	%r144, %r260, %r259;
	st.shared.u32 	[%r144], %r1013;
	st.shared.u32 	[%r144+128], %r1014;
	st.shared.u32 	[%r144+256], %r1015;
	st.shared.u32 	[%r144+384], %r1016;
	st.shared.u32 	[%r144+512], %r1017;
	st.shared.u32 	[%r144+640], %r1018;
	st.shared.u32 	[%r144+768], %r1019;
	st.shared.u32 	[%r144+896], %r1020;
	st.shared.u32 	[%r144+1024], %r1021;
	st.shared.u32 	[%r144+1152], %r1022;
	st.shared.u32 	[%r144+1280], %r1023;
	st.shared.u32 	[%r144+1408], %r1024;
	st.shared.u32 	[%r144+1536], %r1025;
	st.shared.u32 	[%r144+1664], %r1026;
	st.shared.u32 	[%r144+1792], %r1027;
	st.shared.u32 	[%r144+1920], %r1028;
	st.shared.u32 	[%r144+2048], %r1029;
	st.shared.u32 	[%r144+2176], %r1030;
	st.shared.u32 	[%r144+2304], %r1031;
	st.shared.u32 	[%r144+2432], %r1032;
	st.shared.u32 	[%r144+2560], %r1033;
	st.shared.u32 	[%r144+2688], %r1034;
	bar.warp.sync 	-1;
	mad.lo.s32 	%r145, %r257, 84, %r144;
	ld.shared.v2.u32 	{%r146, %r147}, [%r145];
	ld.shared.v2.u32 	{%r148, %r149}, [%r145+8];
	ld.shared.v2.u32 	{%r150, %r151}, [%r145+16];
	ld.shared.v2.u32 	{%r152, %r153}, [%r145+24];
	ld.shared.v2.u32 	{%r154, %r155}, [%r145+32];
	ld.shared.v2.u32 	{%r156, %r157}, [%r145+40];
	ld.shared.v2.u32 	{%r158, %r159}, [%r145+48];
	ld.shared.v2.u32 	{%r160, %r161}, [%r145+56];
	ld.shared.v2.u32 	{%r162, %r163}, [%r145+64];
	ld.shared.v2.u32 	{%r164, %r165}, [%r145+72];
	ld.shared.v2.u32 	{%r166, %r167}, [%r145+80];
	bar.sync 	0;
	setp.ne.s32 	%p26, %r998, 0;
	@%p26 bra 	$L__BB15_78;
	add.s32 	%r490, %r147, %r146;
	add.s32 	%r491, %r148, %r490;
	add.s32 	%r492, %r149, %r491;
	add.s32 	%r493, %r150, %r492;
	add.s32 	%r494, %r151, %r493;
	add.s32 	%r495, %r152, %r494;
	add.s32 	%r496, %r153, %r495;
	add.s32 	%r497, %r154, %r496;
	add.s32 	%r498, %r155, %r497;
	add.s32 	%r499, %r156, %r498;
	add.s32 	%r500, %r157, %r499;
	add.s32 	%r501, %r158, %r500;
	add.s32 	%r502, %r159, %r501;
	add.s32 	%r503, %r160, %r502;
	add.s32 	%r504, %r161, %r503;
	add.s32 	%r505, %r162, %r504;
	add.s32 	%r506, %r163, %r505;
	add.s32 	%r507, %r164, %r506;
	add.s32 	%r508, %r165, %r507;
	add.s32 	%r509, %r166, %r508;
	add.s32 	%r464, %r167, %r509;
	mov.b32 	%r462, 1;
	mov.b32 	%r487, 0;
	mov.b32 	%r489, -1;
	// begin inline asm
	{  .reg .s32 r0;  .reg .pred p;  shfl.sync.up.b32 r0|p, %r464, %r462, %r487, %r489;  @p add.s32 r0, r0, %r464;  mov.s32 %r460, r0;}
	// end inline asm
	mov.b32 	%r468, 2;
	// begin inline asm
	{  .reg .s32 r0;  .reg .pred p;  shfl.sync.up.b32 r0|p, %r460, %r468, %r487, %r489;  @p add.s32 r0, r0, %r460;  mov.s32 %r466, r0;}
	// end inline asm
	mov.b32 	%r474, 4;
	// begin inline asm
	{  .reg .s32 r0;  .reg .pred p;  shfl.sync.up.b32 r0|p, %r466, %r474, %r487, %r489;  @p add.s32 r0, r0, %r466;  mov.s32 %r472, r0;}
	// end inline asm
	mov.b32 	%r480, 8;
	// begin inline asm
	{  .reg .s32 r0;  .reg .pred p;  shfl.sync.up.b32 r0|p, %r472, %r480, %r487, %r489;  @p add.s32 r0, r0, %r472;  mov.s32 %r478, r0;}
	// end inline asm
	mov.b32 	%r486, 16;
	// begin inline asm
	{  .reg .s32 r0;  .reg .pred p;  shfl.sync.up.b32 r0|p, %r478, %r486, %r487, %r489;  @p add.s32 r0, r0, %r478;  mov.s32 %r484, r0;}
	// end inline asm
	setp.ne.s32 	%p68, %r257, 31;
	@%p68 bra 	$L__BB15_77;
	shl.b32 	%r510, %r143, 2;
	mov.u32 	%r511, _ZZN3cub18CUB_300001_SM_10006detail4scan16DeviceScanKernelINS2_10policy_hubIiiijN4cuda3std3__44plusIvEEE10Policy1000EN6thrust24THRUST_300001_SM_1000_NS10device_ptrIiEESF_NS0_13ScanTileStateIiLb1EEES9_NS1_10InputValueIiPiEEjiLb0EiEEvT0_T1_T2_iT3_T4_T5_E12temp_storage;
	add.s32 	%r512, %r511, %r510;
	st.shared.u32 	[%r512+16], %r484;
$L__BB15_77:
	bar.sync 	0;
	ld.shared.v4.u32 	{%r513, %r514, %r515, %r516}, [_ZZN3cub18CUB_300001_SM_10006detail4scan16DeviceScanKernelINS2_10policy_hubIiiijN4cuda3std3__44plusIvEEE10Policy1000EN6thrust24THRUST_300001_SM_1000_NS10device_ptrIiEESF_NS0_13ScanTileStateIiLb1EEES9_NS1_10InputValueIiPiEEjiLb0EiEEvT0_T1_T2_iT3_T4_T5_E12temp_storage+16];
	add.s32 	%r517, %r514, %r513;
	setp.eq.s32 	%p69, %r143, 2;
	selp.b32 	%r518, %r517, %r513, %p69;
	add.s32 	%r519, %r517, %r515;
	setp.eq.s32 	%p70, %r143, 3;
	selp.b32 	%r520, %r519, %r518, %p70;
	add.s32 	%r521, %r519, %r516;
	setp.eq.s32 	%p71, %r143, 4;
	selp.b32 	%r522, %r521, %r520, %p71;
	ld.shared.v4.u32 	{%r523, %r524, %r525, %r526}, [_ZZN3cub18CUB_300001_SM_10006detail4scan16DeviceScanKernelINS2_10policy_hubIiiijN4cuda3std3__44plusIvEEE10Policy1000EN6thrust24THRUST_300001_SM_1000_NS10device_ptrIiEESF_NS0_13ScanTileStateIiLb1EEES9_NS1_10InputValueIiPiEEjiLb0EiEEvT0_T1_T2_iT3_T4_T5_E12temp_storage+32];
	add.s32 	%r527, %r521, %r523;
	setp.eq.s32 	%p72, %r143, 5;
	selp.b32 	%r528, %r527, %r522, %p72;
	add.s32 	%r529, %r527, %r524;
	setp.eq.s32 	%p73, %r143, 6;
	selp.b32 	%r530, %r529, %r528, %p73;
	add.s32 	%r531, %r529, %r525;
	setp.eq.s32 	%p74, %r143, 7;
	selp.b32 	%r532, %r531, %r530, %p74;
	add.s32 	%r533, %r531, %r526;
	setp.eq.s32 	%p75, %r143, 8;
	selp.b32 	%r534, %r533, %r532, %p75;
	.pragma "used_bytes_mask 4095";
	ld.shared.v4.u32 	{%r535, %r536, %r537, %r538}, [_ZZN3cub18CUB_300001_SM_10006detail4scan16DeviceScanKernelINS2_10policy_hubIiiijN4cuda3std3__44plusIvEEE10Policy1000EN6thrust24THRUST_300001_SM_1000_NS10device_ptrIiEESF_NS0_13ScanTileStateIiLb1EEES9_NS1_10InputValueIiPiEEjiLb0EiEEvT0_T1_T2_iT3_T4_T5_E12temp_storage+48];
	add.s32 	%r539, %r533, %r535;
	setp.eq.s32 	%p76, %r143, 9;
	selp.b32 	%r540, %r539, %r534, %p76;
	add.s32 	%r541, %r539, %r536;
	setp.eq.s32 	%p77, %r143, 10;
	selp.b32 	%r542, %r541, %r540, %p77;
	add.s32 	%r543, %r541, %r537;
	setp.eq.s32 	%p78, %r143, 11;
	selp.b32 	%r544, %r543, %r542, %p78;
	setp.lt.u32 	%p79, %r85, 32;
	selp.b32 	%r545, 0, %r544, %p79;
	setp.eq.s32 	%p80, %r257, 0;
	sub.s32 	%r546, %r484, %r464;
	selp.b32 	%r547, 0, %r546, %p80;
	add.s32 	%r548, %r547, %r997;
	add.s32 	%r1049, %r548, %r545;
	bra.uni 	$L__BB15_97;
$L__BB15_78:
	add.s32 	%r291, %r147, %r146;
	add.s32 	%r292, %r148, %r291;
	add.s32 	%r293, %r149, %r292;
	add.s32 	%r294, %r150, %r293;
	add.s32 	%r295, %r151, %r294;
	add.s32 	%r296, %r152, %r295;
	add.s32 	%r297, %r153, %r296;
	add.s32 	%r298, %r154, %r297;
	add.s32 	%r299, %r155, %r298;
	add.s32 	%r300, %r156, %r299;
	add.s32 	%r301, %r157, %r300;
	add.s32 	%r302, %r158, %r301;
	add.s32 	%r303, %r159, %r302;
	add.s32 	%r304, %r160, %r303;
	add.s32 	%r305, %r161, %r304;
	add.s32 	%r306, %r162, %r305;
	add.s32 	%r307, %r163, %r306;
	add.s32 	%r308, %r164, %r307;
	add.s32 	%r309, %r165, %r308;
	add.s32 	%r310, %r166, %r309;
	add.s32 	%r265, %r167, %r310;
	mov.b32 	%r263, 1;
	mov.b32 	%r288, 0;
	mov.b32 	%r290, -1;
	// begin inline asm
	{  .reg .s32 r0;  .reg .pred p;  shfl.sync.up.b32 r0|p, %r265, %r263, %r288, %r290;  @p add.s32 r0, r0, %r265;  mov.s32 %r261, r0;}
	// end inline asm
	mov.b32 	%r269, 2;
	// begin inline asm
	{  .reg .s32 r0;  .reg .pred p;  shfl.sync.up.b32 r0|p, %r261, %r269, %r288, %r290;  @p add.s32 r0, r0, %r261;  mov.s32 %r267, r0;}
	// end inline asm
	mov.b32 	%r275, 4;
	// begin inline asm
	{  .reg .s32 r0;  .reg .pred p;  shfl.sync.up.b32 r0|p, %r267, %r275, %r288, %r290;  @p add.s32 r0, r0, %r267;  mov.s32 %r273, r0;}
	// end inline asm
	mov.b32 	%r281, 8;
	// begin inline asm
	{  .reg .s32 r0;  .reg .pred p;  shfl.sync.up.b32 r0|p, %r273, %r281, %r288, %r290;  @p add.s32 r0, r0, %r273;  mov.s32 %r279, r0;}
	// end inline asm
	mov.b32 	%r287, 16;
	// begin inline asm
	{  .reg .s32 r0;  .reg .pred p;  shfl.sync.up.b32 r0|p, %r279, %r287, %r288, %r290;  @p add.s32 r0, r0, %r279;  mov.s32 %r285, r0;}
	// end inline asm
	setp.ne.s32 	%p27, %r257, 31;
	@%p27 bra 	$L__BB15_80;
	shl.b32 	%r311, %r143, 2;
	mov.u32 	%r312, _ZZN3cub18CUB_300001_SM_10006detail4scan16DeviceScanKernelINS2_10policy_hubIiiijN4cuda3std3__44plusIvEEE10Policy1000EN6thrust24THRUST_300001_SM_1000_NS10device_ptrIiEESF_NS0_13ScanTileStateIiLb1EEES9_NS1_10InputValueIiPiEEjiLb0EiEEvT0_T1_T2_iT3_T4_T5_E12temp_storage;
	add.s32 	%r313, %r312, %r311;
	st.shared.u32 	[%r313+16], %r285;
$L__BB15_80:
	sub.s32 	%r314, %r285, %r265;
	bar.sync 	0;
	ld.shared.v4.u32 	{%r315, %r316, %r317, %r318}, [_ZZN3cub18CUB_300001_SM_10006detail4scan16DeviceScanKernelINS2_10policy_hubIiiijN4cuda3std3__44plusIvEEE10Policy1000EN6thrust24THRUST_300001_SM_1000_NS10device_ptrIiEESF_NS0_13ScanTileStateIiLb1EEES9_NS1_10InputValueIiPiEEjiLb0EiEEvT0_T1_T2_iT3_T4_T5_E12temp_storage+16];
	add.s32 	%r319, %r316, %r315;
	setp.eq.s32 	%p28, %r143, 2;
	selp.b32 	%r320, %r319, %r315, %p28;
	add.s32 	%r321, %r319, %r317;
	setp.eq.s32 	%p29, %r143, 3;
	selp.b32 	%r322, %r321, %r320, %p29;
	add.s32 	%r323, %r321, %r318;
	setp.eq.s32 	%p30, %r143, 4;
	selp.b32 	%r324, %r323, %r322, %p30;
	ld.shared.v4.u32 	{%r325, %r326, %r327, %r328}, [_ZZN3cub18CUB_300001_SM_10006detail4scan16DeviceScanKernelINS2_10policy_hubIiiijN4cuda3std3__44plusIvEEE10Policy1000EN6thrust24THRUST_300001_SM_1000_NS10device_ptrIiEESF_NS0_13ScanTileStateIiLb1EEES9_NS1_10InputValueIiPiEEjiLb0EiEEvT0_T1_T2_iT3_T4_T5_E12temp_storage+32];
	add.s32 	%r329, %r323, %r325;
	setp.eq.s32 	%p31, %r143, 5;
	selp.b32 	%r330, %r329, %r324, %p31;
	add.s32 	%r331, %r329, %r326;
	setp.eq.s32 	%p32, %r143, 6;
	selp.b32 	%r332, %r331, %r330, %p32;
	add.s32 	%r333, %r331, %r327;
	setp.eq.s32 	%p33, %r143, 7;
	selp.b32 	%r334, %r333, %r332, %p33;
	add.s32 	%r335, %r333, %r328;
	setp.eq.s32 	%p34, %r143, 8;
	selp.b32 	%r336, %r335, %r334, %p34;
	ld.shared.v4.u32 	{%r337, %r338, %r339, %r340}, [_ZZN3cub18CUB_300001_SM_10006detail4scan16DeviceScanKernelINS2_10policy_hubIiiijN4cuda3std3__44plusIvEEE10Policy1000EN6thrust24THRUST_300001_SM_1000_NS10device_ptrIiEESF_NS0_13ScanTileStateIiLb1EEES9_NS1_10InputValueIiPiEEjiLb0EiEEvT0_T1_T2_iT3_T4_T5_E12temp_storage+48];
	add.s32 	%r341, %r335, %r337;
	setp.eq.s32 	%p35, %r143, 9;
	selp.b32 	%r342, %r341, %r336, %p35;
	add.s32 	%r343, %r341, %r338;
	setp.eq.s32 	%p36, %r143, 10;
	selp.b32 	%r344, %r343, %r342, %p36;
	add.s32 	%r345, %r343, %r339;
	setp.eq.s32 	%p37, %r143, 11;
	selp.b32 	%r346, %r345, %r344, %p37;
	add.s32 	%r173, %r345, %r340;
	setp.gt.u32 	%p38, %r85, 31;
	setp.lt.u32 	%p39, %r85, 32;
	setp.eq.s32 	%p40, %r257, 0;
	selp.b32 	%r347, 0, %r314, %p40;
	add.s32 	%r1048, %r346, %r347;
	selp.b32 	%r175, %r314, %r1048, %p39;
	@%p38 bra 	$L__BB15_96;
	setp.ne.s32 	%p41, %r85, 0;
	mul.wide.s32 	%rd21, %r998, 8;
	add.s64 	%rd11, %rd16, %rd21;
	@%p41 bra 	$L__BB15_83;
	st.shared.u32 	[_ZZN3cub18CUB_300001_SM_10006detail4scan16DeviceScanKernelINS2_10policy_hubIiiijN4cuda3std3__44plusIvEEE10Policy1000EN6thrust24THRUST_300001_SM_1000_NS10device_ptrIiEESF_NS0_13ScanTileStateIiLb1EEES9_NS1_10InputValueIiPiEEjiLb0EiEEvT0_T1_T2_iT3_T4_T5_E12temp_storage+12], %r173;
	add.s64 	%rd22, %rd11, 256;
	mov.b32 	%r348, 100;
	// begin inline asm
	st.relaxed.gpu.v2.u32 [%rd22], {%r348, %r173};
	// end inline asm
$L__BB15_83:
	not.b32 	%r354, %r85;
	add.s32 	%r1043, %r998, %r354;
	mov.b32 	%r350, 830;
	// begin inline asm
	nanosleep.u32 %r350;
	// end inline asm
	mul.wide.s32 	%rd24, %r1043, 8;
	add.s64 	%rd25, %rd16, %rd24;
	add.s64 	%rd23, %rd25, 256;
	// begin inline asm
	ld.relaxed.gpu.v2.u32 {%r1045, %r1037}, [%rd23];
	// end inline asm
	mov.b32 	%r1038, 952;
$L__BB15_84:
	setp.eq.s32 	%p42, %r1045, 99;
	mov.b32 	%r355, -1;
	vote.sync.any.pred 	%p43, %p42, %r355;
	not.pred 	%p44, %p43;
	@%p44 bra 	$L__BB15_86;
	mul.lo.s32 	%r458, %r998, 16807;
	and.b32  	%r998, %r458, 2147483647;
	add.s32 	%r459, %r1038, 1;
	rem.u32 	%r455, %r998, %r459;
	// begin inline asm
	nanosleep.u32 %r455;
	// end inline asm
	shr.u32 	%r1038, %r1038, 1;
	// begin inline asm
	ld.relaxed.gpu.v2.u32 {%r1045, %r1037}, [%rd23];
	// end inline asm
	bra.uni 	$L__BB15_84;
$L__BB15_86:
	setp.eq.s32 	%p45, %r1045, 101;
	mov.b32 	%r382, -1;
	vote.sync.ballot.b32 	%r384, %p45, %r382;
	// begin inline asm
	mov.u32 %r357, %lanemask_ge;
	// end inline asm
	and.b32  	%r385, %r384, %r357;
	or.b32  	%r386, %r385, -2147483648;
	add.s32 	%r387, %r386, -1;
	not.b32 	%r388, %r386;
	and.b32  	%r389, %r388, %r387;
	popc.b32 	%r361, %r389;
	mov.b32 	%r360, 1;
	// begin inline asm
	shfl.sync.down.b32 %r358, %r1037, %r360, %r361, %r382;
	// end inline asm
	setp.lt.s32 	%p47, %r257, %r361;
	selp.b32 	%r390, %r358, 0, %p47;
	add.s32 	%r364, %r390, %r1037;
	mov.b32 	%r365, 2;
	// begin inline asm
	shfl.sync.down.b32 %r363, %r364, %r365, %r361, %r382;
	// end inline asm
	add.s32 	%r391, %r257, 2;
	setp.gt.s32 	%p48, %r391, %r361;
	selp.b32 	%r392, 0, %r363, %p48;
	add.s32 	%r369, %r364, %r392;
	mov.b32 	%r370, 4;
	// begin inline asm
	shfl.sync.down.b32 %r368, %r369, %r370, %r361, %r382;
	// end inline asm
	add.s32 	%r393, %r257, 4;
	setp.gt.s32 	%p49, %r393, %r361;
	selp.b32 	%r394, 0, %r368, %p49;
	add.s32 	%r374, %r369, %r394;
	mov.b32 	%r375, 8;
	// begin inline asm
	shfl.sync.down.b32 %r373, %r374, %r375, %r361, %r382;
	// end inline asm
	add.s32 	%r395, %r257, 8;
	setp.gt.s32 	%p50, %r395, %r361;
	selp.b32 	%r396, 0, %r373, %p50;
	add.s32 	%r379, %r374, %r396;
	mov.b32 	%r380, 16;
	// begin inline asm
	shfl.sync.down.b32 %r378, %r379, %r380, %r361, %r382;
	// end inline asm
	add.s32 	%r397, %r257, 16;
	setp.gt.s32 	%p51, %r397, %r361;
	selp.b32 	%r398, 0, %r378, %p51;
	add.s32 	%r1041, %r379, %r398;
	add.s64 	%rd12, %rd16, 256;
	mov.b32 	%r1039, 952;
$L__BB15_87:
	setp.ne.s32 	%p52, %r1045, 101;
	mov.b32 	%r399, -1;
	vote.sync.all.pred 	%p53, %p52, %r399;
	not.pred 	%p54, %p53;
	@%p54 bra 	$L__BB15_92;
	shr.u32 	%r1039, %r1039, 1;
	mul.wide.s32 	%rd28, %r1043, 8;
	add.s64 	%rd29, %rd12, %rd28;
	add.s64 	%rd27, %rd29, -256;
	// begin inline asm
	ld.relaxed.gpu.v2.u32 {%r1045, %r1046}, [%rd27];
	// end inline asm
	mov.u32 	%r1047, %r1039;
$L__BB15_89:
	setp.eq.s32 	%p58, %r1045, 99;
	mov.b32 	%r407, -1;
	vote.sync.any.pred 	%p59, %p58, %r407;
	not.pred 	%p60, %p59;
	@%p60 bra 	$L__BB15_91;
	mul.lo.s32 	%r453, %r998, 16807;
	and.b32  	%r998, %r453, 2147483647;
	add.s32 	%r454, %r1047, 1;
	rem.u32 	%r450, %r998, %r454;
	// begin inline asm
	nanosleep.u32 %r450;
	// end inline asm
	shr.u32 	%r1047, %r1047, 1;
	// begin inline asm
	ld.relaxed.gpu.v2.u32 {%r1045, %r1046}, [%rd27];
	// end inline asm
	bra.uni 	$L__BB15_89;
$L__BB15_91:
	setp.eq.s32 	%p61, %r1045, 101;
	mov.b32 	%r433, -1;
	vote.sync.ballot.b32 	%r434, %p61, %r433;
	and.b32  	%r435, %r434, %r357;
	or.b32  	%r436, %r435, -2147483648;
	add.s32 	%r437, %r436, -1;
	not.b32 	%r438, %r436;
	and.b32  	%r439, %r438, %r437;
	popc.b32 	%r412, %r439;
	mov.b32 	%r411, 1;
	// begin inline asm
	shfl.sync.down.b32 %r409, %r1046, %r411, %r412, %r433;
	// end inline asm
	setp.lt.s32 	%p63, %r257, %r412;
	selp.b32 	%r440, %r409, 0, %p63;
	add.s32 	%r415, %r440, %r1046;
	mov.b32 	%r416, 2;
	// begin inline asm
	shfl.sync.down.b32 %r414, %r415, %r416, %r412, %r433;
	// end inline asm
	add.s32 	%r441, %r257, 2;
	setp.gt.s32 	%p64, %r441, %r412;
	selp.b32 	%r442, 0, %r414, %p64;
	add.s32 	%r420, %r415, %r442;
	mov.b32 	%r421, 4;
	// begin inline asm
	shfl.sync.down.b32 %r419, %r420, %r421, %r412, %r433;
	// end inline asm
	add.s32 	%r443, %r257, 4;
	setp.gt.s32 	%p65, %r443, %r412;
	selp.b32 	%r444, 0, %r419, %p65;
	add.s32 	%r425, %r420, %r444;
	mov.b32 	%r426, 8;
	// begin inline asm
	shfl.sync.down.b32 %r424, %r425, %r426, %r412, %r433;
	// end inline asm
	add.s32 	%r445, %r257, 8;
	setp.gt.s32 	%p66, %r445, %r412;
	selp.b32 	%r446, 0, %r424, %p66;
	add.s32 	%r430, %r425, %r446;
	mov.b32 	%r431, 16;
	// begin inline asm
	shfl.sync.down.b32 %r429, %r430, %r431, %r412, %r433;
	// end inline asm
	add.s32 	%r447, %r257, 16;
	setp.gt.s32 	%p67, %r447, %r412;
	selp.b32 	%r448, 0, %r429, %p67;
	add.s32 	%r449, %r448, %r1041;
	add.s32 	%r1041, %r449, %r430;
	add.s32 	%r1043, %r1043, -32;
	bra.uni 	$L__BB15_87;
$L__BB15_92:
	@%p41 bra 	$L__BB15_94;
	add.s32 	%r402, %r1041, %r173;
	add.s64 	%rd26, %rd11, 256;
	mov.b32 	%r401, 101;
	// begin inline asm
	st.relaxed.gpu.v2.u32 [%rd26], {%r401, %r402};
	// end inline asm
	st.shared.u32 	[_ZZN3cub18CUB_300001_SM_10006detail4scan16DeviceScanKernelINS2_10policy_hubIiiijN4cuda3std3__44plusIvEEE10Policy1000EN6thrust24THRUST_300001_SM_1000_NS10device_ptrIiEESF_NS0_13ScanTileStateIiLb1EEES9_NS1_10InputValueIiPiEEjiLb0EiEEvT0_T1_T2_iT3_T4_T5_E12temp_storage+4], %r1041;
	st.shared.u32 	[_ZZN3cub18CUB_300001_SM_10006detail4scan16DeviceScanKernelINS2_10policy_hubIiiijN4cuda3std3__44plusIvEEE10Policy1000EN6thrust24THRUST_300001_SM_1000_NS10device_ptrIiEESF_NS0_13ScanTileStateIiLb1EEES9_NS1_10InputValueIiPiEEjiLb0EiEEvT0_T1_T2_iT3_T4_T5_E12temp_storage+8], %r402;
$L__BB15_94:
	setp.ne.s32 	%p56, %r257, 0;
	mov.u32 	%r1048, %r175;
	@%p56 bra 	$L__BB15_96;
	st.shared.u32 	[_ZZN3cub18CUB_300001_SM_10006detail4scan16DeviceScanKernelINS2_10policy_hubIiiijN4cuda3std3__44plusIvEEE10Policy1000EN6thrust24THRUST_300001_SM_1000_NS10device_ptrIiEESF_NS0_13ScanTileStateIiLb1EEES9_NS1_10InputValueIiPiEEjiLb0EiEEvT0_T1_T2_iT3_T4_T5_E12temp_storage+76], %r1041;
	mov.u32 	%r1048, %r1041;
$L__BB15_96:
	bar.sync 	0;
	setp.eq.s32 	%p57, %r85, 0;
	ld.shared.u32 	%r403, [_ZZN3cub18CUB_300001_SM_10006detail4scan16DeviceScanKernelINS2_10policy_hubIiiijN4cuda3std3__44plusIvEEE10Policy1000EN6thrust24THRUST_300001_SM_1000_NS10device_ptrIiEESF_NS0_13ScanTileStateIiLb1EEES9_NS1_10InputValueIiPiEEjiLb0EiEEvT0_T1_T2_iT3_T4_T5_E12temp_storage+76];
	selp.b32 	%r404, 0, %r403, %p57;
	add.s32 	%r1049, %r404, %r1048;
$L__BB15_97:
	add.s32 	%r549, %r1049, %r146;
	add.s32 	%r550, %r147, %r549;
	add.s32 	%r551, %r148, %r550;
	add.s32 	%r552, %r149, %r551;
	add.s32 	%r553, %r150, %r552;
	add.s32 	%r554, %r151, %r553;
	add.s32 	%r555, %r152, %r554;
	add.s32 	%r556, %r153, %r555;
	add.s32 	%r557, %r154, %r556;
	add.s32 	%r558, %r155, %r557;
	add.s32 	%r559, %r156, %r558;
	add.s32 	%r560, %r157, %r559;
	add.s32 	%r561, %r158, %r560;
	add.s32 	%r562, %r159, %r561;
	add.s32 	%r563, %r160, %r562;
	add.s32 	%r564, %r161, %r563;
	add.s32 	%r565, %r162, %r564;
	add.s32 	%r566, %r163, %r565;
	add.s32 	%r567, %r164, %r566;
	add.s32 	%r568, %r165, %r567;
	add.s32 	%r569, %r166, %r568;
	bar.sync 	0;
	st.shared.v2.u32 	[%r145], {%r1049, %r549};
	st.shared.v2.u32 	[%r145+8], {%r550, %r551};
	st.shared.v2.u32 	[%r145+16], {%r552, %r553};
	st.shared.v2.u32 	[%r145+24], {%r554, %r555};
	st.shared.v2.u32 	[%r145+32], {%r556, %r557};
	st.shared.v2.u32 	[%r145+40], {%r558, %r559};
	st.shared.v2.u32 	[%r145+48], {%r560, %r561};
	st.shared.v2.u32 	[%r145+56], {%r562, %r563};
	st.shared.v2.u32 	[%r145+64], {%r564, %r565};
	st.shared.v2.u32 	[%r145+72], {%r566, %r567};
	st.shared.v2.u32 	[%r145+80], {%r568, %r569};
	bar.warp.sync 	-1;
	ld.shared.u32 	%r214, [%r144];
	ld.shared.u32 	%r215, [%r144+128];
	ld.shared.u32 	%r216, [%r144+256];
	ld.shared.u32 	%r217, [%r144+384];
	ld.shared.u32 	%r218, [%r144+512];
	ld.shared.u32 	%r219, [%r144+640];
	ld.shared.u32 	%r220, [%r144+768];
	ld.shared.u32 	%r221, [%r144+896];
	ld.shared.u32 	%r222, [%r144+1024];
	ld.shared.u32 	%r223, [%r144+1152];
	ld.shared.u32 	%r224, [%r144+1280];
	ld.shared.u32 	%r225, [%r144+1408];
	ld.shared.u32 	%r226, [%r144+1536];
	ld.shared.u32 	%r227, [%r144+1664];
	ld.shared.u32 	%r228, [%r144+1792];
	ld.shared.u32 	%r229, [%r144+1920];
	ld.shared.u32 	%r230, [%r144+2048];
	ld.shared.u32 	%r231, [%r144+2176];
	ld.shared.u32 	%r232, [%r144+2304];
	ld.shared.u32 	%r233, [%r144+2432];
	ld.shared.u32 	%r234, [%r144+2560];
	ld.shared.u32 	%r235, [%r144+2688];
	setp.ne.s32 	%p81, %r85, 0;
	@%p81 bra 	$L__BB15_99;
	st.volatile.shared.u32 	[_ZZN3cub18CUB_300001_SM_10006detail4scan16DeviceScanKernelINS2_10policy_hubIiiijN4cuda3std3__44plusIvEEE10Policy1000EN6thrust24THRUST_300001_SM_1000_NS10device_ptrIiEESF_NS0_13ScanTileStateIiLb1EEES9_NS1_10InputValueIiPiEEjiLb0EiEEvT0_T1_T2_iT3_T4_T5_E12temp_storage+33792], %r6;
$L__BB15_99:
	ld.param.u32 	%r996, [_ZN3cub18CUB_300001_SM_10006detail4scan16DeviceScanKernelINS2_10policy_hubIiiijN4cuda3std3__44plusIvEEE10Policy1000EN6thrust24THRUST_300001_SM_1000_NS10device_ptrIiEESF_NS0_13ScanTileStateIiLb1EEES9_NS1_10InputValueIiPiEEjiLb0EiEEvT0_T1_T2_iT3_T4_T5__param_3];
	bar.sync 	0;
	ld.volatile.shared.u32 	%r236, [_ZZN3cub18CUB_300001_SM_10006detail4scan16DeviceScanKernelINS2_10policy_hubIiiijN4cuda3std3__44plusIvEEE10Policy1000EN6thrust24THRUST_300001_SM_1000_NS10device_ptrIiEESF_NS0_13ScanTileStateIiLb1EEES9_NS1_10InputValueIiPiEEjiLb0EiEEvT0_T1_T2_iT3_T4_T5_E12temp_storage+33792];
	cvt.u64.u32 	%rd36, %r87;
	mov.u32 	%r570, %ctaid.x;
	add.s32 	%r571, %r996, %r570;
	mul.lo.s32 	%r572, %r571, 8448;
	cvt.u64.u32 	%rd37, %r572;
	add.s64 	%rd38, %rd36, %rd37;
	setp.ge.s32 	%p82, %r87, %r236;
	shl.b64 	%rd39, %rd38, 2;
	add.s64 	%rd13, %rd4, %rd39;
	@%p82 bra 	$L__BB15_101;
	st.global.u32 	[%rd13], %r214;
$L__BB15_101:
	setp.ge.s32 	%p83, %r90, %r236;
	@%p83 bra 	$L__BB15_103;
	st.global.u32 	[%rd13+128], %r215;
$L__BB15_103:
	setp.ge.s32 	%p84, %r93, %r236;
	@%p84 bra 	$L__BB15_105;
	st.global.u32 	[%rd13+256], %r216;
$L__BB15_105:
	setp.ge.s32 	%p85, %r96, %r236;
	@%p85 bra 	$L__BB15_107;
	st.global.u32 	[%rd13+384], %r217;
$L__BB15_107:
	mov.u32 	%r573, %tid.x;
	and.b32  	%r574, %r573, 992;
	mul.lo.s32 	%r575, %r574, 22;
	and.b32  	%r576, %r573, 31;
	or.b32  	%r577, %r575, %r576;
	add.s32 	%r578, %r577, 128;
	setp.ge.s32 	%p86, %r578, %r236;
	@%p86 bra 	$L__BB15_109;
	st.global.u32 	[%rd13+512], %r218;
$L__BB15_109:
	add.s32 	%r584, %r577, 160;
	setp.ge.s32 	%p87, %r584, %r236;
	@%p87 bra 	$L__BB15_111;
	st.global.u32 	[%rd13+640], %r219;
$L__BB15_111:
	add.s32 	%r590, %r577, 192;
	setp.ge.s32 	%p88, %r590, %r236;
	@%p88 bra 	$L__BB15_113;
	st.global.u32 	[%rd13+768], %r220;
$L__BB15_113:
	add.s32 	%r596, %r577, 224;
	setp.ge.s32 	%p89, %r596, %r236;
	@%p89 bra 	$L__BB15_115;
	st.global.u32 	[%rd13+896], %r221;
$L__BB15_115:
	add.s32 	%r602, %r577, 256;
	setp.ge.s32 	%p90, %r602, %r236;
	@%p90 bra 	$L__BB15_117;
	st.global.u32 	[%rd13+1024], %r222;
$L__BB15_117:
	add.s32 	%r608, %r577, 288;
	setp.ge.s32 	%p91, %r608, %r236;
	@%p91 bra 	$L__BB15_119;
	st.global.u32 	[%rd13+1152], %r223;
$L__BB15_119:
	setp.ge.s32 	%p92, %r111, %r236;
	@%p92 bra 	$L__BB15_121;
	st.global.u32 	[%rd13+1280], %r224;
$L__BB15_121:
	setp.ge.s32 	%p93, %r114, %r236;
	@%p93 bra 	$L__BB15_123;
	st.global.u32 	[%rd13+1408], %r225;
$L__BB15_123:
	setp.ge.s32 	%p94, %r117, %r236;
	@%p94 bra 	$L__BB15_125;
	st.global.u32 	[%rd13+1536], %r226;
$L__BB15_125:
	setp.ge.s32 	%p95, %r120, %r236;
	@%p95 bra 	$L__BB15_127;
	st.global.u32 	[%rd13+1664], %r227;
$L__BB15_127:
	add.s32 	%r614, %r577, 448;
	setp.ge.s32 	%p96, %r614, %r236;
	@%p96 bra 	$L__BB15_129;
	st.global.u32 	[%rd13+1792], %r228;
$L__BB15_129:
	add.s32 	%r620, %r577, 480;
	setp.ge.s32 	%p97, %r620, %r236;
	@%p97 bra 	$L__BB15_131;
	st.global.u32 	[%rd13+1920], %r229;
$L__BB15_131:
	add.s32 	%r626, %r577, 512;
	setp.ge.s32 	%p98, %r626, %r236;
	@%p98 bra 	$L__BB15_133;
	st.global.u32 	[%rd13+2048], %r230;
$L__BB15_133:
	setp.ge.s32 	%p99, %r129, %r236;
	@%p99 bra 	$L__BB15_135;
	st.global.u32 	[%rd13+2176], %r231;
$L__BB15_135:
	setp.ge.s32 	%p100, %r132, %r236;
	@%p100 bra 	$L__BB15_137;
	st.global.u32 	[%rd13+2304], %r232;
$L__BB15_137:
	add.s32 	%r632, %r577, 608;
	setp.ge.s32 	%p101, %r632, %r236;
	@%p101 bra 	$L__BB15_139;
	st.global.u32 	[%rd13+2432], %r233;
$L__BB15_139:
	add.s32 	%r638, %r577, 640;
	setp.ge.s32 	%p102, %r638, %r236;
	@%p102 bra 	$L__BB15_141;
	st.global.u32 	[%rd13+2560], %r234;
$L__BB15_141:
	setp.ge.s32 	%p103, %r139, %r236;
	@%p103 bra 	$L__BB15_143;
	st.global.u32 	[%rd13+2688], %r235;
$L__BB15_143:
	ret;

}
	// .globl	_ZN3cub18CUB_300001_SM_10006detail4scan16DeviceScanKernelINS2_10policy_hubIiiimN4cuda3std3__44plusIvEEE10Policy1000EN6thrust24THRUST_300001_SM_1000_NS10device_ptrIiEESF_NS0_13ScanTileStateIiLb1EEES9_NS1_10InputValueIiPiEEmiLb0EiEEvT0_T1_T2_iT3_T4_T5_
.visible .entry _ZN3cub18CUB_300001_SM_10006detail4scan16DeviceScanKernelINS2_10policy_hubIiiimN4cuda3std3__44plusIvEEE10Policy1000EN6thrust24THRUST_300001_SM_1000_NS10device_ptrIiEESF_NS0_13ScanTileStateIiLb1EEES9_NS1_10InputValueIiPiEEmiLb0EiEEvT0_T1_T2_iT3_T4_T5_(
	.param .align 8 .b8 _ZN3cub18CUB_300001_SM_10006detail4scan16DeviceScanKernelINS2_10policy_hubIiiimN4cuda3std3__44plusIvEEE10Policy1000EN6thrust24THRUST_300001_SM_1000_NS10device_ptrIiEESF_NS0_13ScanTileStateIiLb1EEES9_NS1_10InputValueIiPiEEmiLb0EiEEvT0_T1_T2_iT3_T4_T5__param_0[8],
	.param .align 8 .b8 _ZN3cub18CUB_300001_SM_10006detail4scan16DeviceScanKernelINS2_10policy_hubIiiimN4cuda3std3__44plusIvEEE10Policy1000EN6thrust24THRUST_300001_SM_1000_NS10device_ptrIiEESF_NS0_13ScanTileStateIiLb1EEES9_NS1_10InputValueIiPiEEmiLb0EiEEvT0_T1_T2_iT3_T4_T5__param_1[8],
	.param .align 8 .b8 _ZN3cub18CUB_300001_SM_10006detail4scan16DeviceScanKernelINS2_10policy_hubIiiimN4cuda3std3__44plusIvEEE10Policy1000EN6thrust24THRUST_300001_SM_1000_NS10device_ptrIiEESF_NS0_13ScanTileStateIiLb1EEES9_NS1_10InputValueIiPiEEmiLb0EiEEvT0_T1_T2_iT3_T4_T5__param_2[8],
	.param .u32 _ZN3cub18CUB_300001_SM_10006detail4scan16DeviceScanKernelINS2_10policy_hubIiiimN4cuda3std3__44plusIvEEE10Policy1000EN6thrust24THRUST_300001_SM_1000_NS10device_ptrIiEESF_NS0_13ScanTileStateIiLb1EEES9_NS1_10InputValueIiPiEEmiLb0EiEEvT0_T1_T2_iT3_T4_T5__param_3,
	.param .align 1 .b8 _ZN3cub18CUB_300001_SM_10006detail4scan16DeviceScanKernelINS2_10policy_hubIiiimN4cuda3std3__44plusIvEEE10Policy1000EN6thrust24THRUST_300001_SM_1000_NS10device_ptrIiEESF_NS0_13ScanTileStateIiLb1EEES9_NS1_10InputValueIiPiEEmiLb0EiEEvT0_T1_T2_iT3_T4_T5__param_4[1],
	.param .align 8 .b8 _ZN3cub18CUB_300001_SM_10006detail4scan16DeviceScanKernelINS2_10policy_hubIiiimN4cuda3std3__44plusIvEEE10Policy1000EN6thrust24THRUST_300001_SM_1000_NS10device_ptrIiEESF_NS0_13ScanTileStateIiLb1EEES9_NS1_10InputValueIiPiEEmiLb0EiEEvT0_T1_T2_iT3_T4_T5__param_5[16],
	.param .u64 _ZN3cub18CUB_300001_SM_10006detail4scan16DeviceScanKernelINS2_10policy_hubIiiimN4cuda3std3__44plusIvEEE10Policy1000EN6thrust24THRUST_300001_SM_1000_NS10device_ptrIiEESF_NS0_13ScanTileStateIiLb1EEES9_NS1_10InputValueIiPiEEmiLb0EiEEvT0_T1_T2_iT3_T4_T5__param_6
)
.maxntid 416
{
	.reg .pred 	%p<158>;
	.reg .b16 	%rs<3>;
	.reg .b32 	%r<1003>;
	.reg .b64 	%rd<59>;
	// demoted variable
	.shared .align 16 .b8 _ZZN3cub18CUB_300001_SM_10006detail4scan16DeviceScanKernelINS2_10policy_hubIiiimN4cuda3std3__44plusIvEEE10Policy1000EN6thrust24THRUST_300001_SM_1000_NS10device_ptrIiEESF_NS0_13ScanTileStateIiLb1EEES9_NS1_10InputValueIiPiEEmiLb0EiEEvT0_T1_T2_iT3_T4_T5_E12temp_storage[31632];
	ld.param.u32 	%r206, [_ZN3cub18CUB_300001_SM_10006detail4scan16DeviceScanKernelINS2_10policy_hubIiiimN4cuda3std3__44plusIvEEE10Policy1000EN6thrust24THRUST_300001_SM_1000_NS10device_ptrIiEESF_NS0_13ScanTileStateIiLb1EEES9_NS1_10InputValueIiPiEEmiLb0EiEEvT0_T1_T2_iT3_T4_T5__param_5];
	bfe.u32 	%r207, %r206, 0, 8;
	cvt.u16.u32 	%rs1, %r207;
	and.b16  	%rs2, %rs1, 255;
	ld.param.u64 	%rd18, [_ZN3cub18CUB_300001_SM_10006detail4scan16DeviceScanKernelINS2_10policy_hubIiiimN4cuda3std3__44plusIvEEE10Policy1000EN6thrust24THRUST_300001_SM_1000_NS10device_ptrIiEESF_NS0_13ScanTileStateIiLb1EEES9_NS1_10InputValueIiPiEEmiLb0EiEEvT0_T1_T2_iT3_T4_T5__param_2];
	ld.param.u64 	%rd17, [_ZN3cub18CUB_300001_SM_10006detail4scan16DeviceScanKernelINS2_10policy_hubIiiimN4cuda3std3__44plusIvEEE10Policy1000EN6thrust24THRUST_300001_SM_1000_NS10device_ptrIiEESF_NS0_13ScanTileStateIiLb1EEES9_NS1_10InputValueIiPiEEmiLb0EiEEvT0_T1_T2_iT3_T4_T5__param_1];
	ld.param.u64 	%rd16, [_ZN3cub18CUB_300001_SM_10006detail4scan16DeviceScanKernelINS2_10policy_hubIiiimN4cuda3std3__44plusIvEEE10Policy1000EN6thrust24THRUST_300001_SM_1000_NS10device_ptrIiEESF_NS0_13ScanTileStateIiLb1EEES9_NS1_10InputValueIiPiEEmiLb0EiEEvT0_T1_T2_iT3_T4_T5__param_0];
	ld.param.u64 	%rd1, [_ZN3cub18CUB_300001_SM_10006detail4scan16DeviceScanKernelINS2_10policy_hubIiiimN4cuda3std3__44plusIvEEE10Policy1000EN6thrust24THRUST_300001_SM_1000_NS10device_ptrIiEESF_NS0_13ScanTileStateIiLb1EEES9_NS1_10InputValueIiPiEEmiLb0EiEEvT0_T1_T2_iT3_T4_T5__param_5+8];
	ld.param.u32 	%r205, [_ZN3cub18CUB_300001_SM_10006detail4scan16DeviceScanKernelINS2_10policy_hubIiiimN4cuda3std3__44plusIvEEE10Policy1000EN6thrust24THRUST_300001_SM_1000_NS10device_ptrIiEESF_NS0_13ScanTileStateIiLb1EEES9_NS1_10InputValueIiPiEEmiLb0EiEEvT0_T1_T2_iT3_T4_T5__param_3];
	ld.param.u64 	%rd19, [_ZN3cub18CUB_300001_SM_10006detail4scan16DeviceScanKernelINS2_10policy_hubIiiimN4cuda3std3__44plusIvEEE10Policy1000EN6thrust24THRUST_300001_SM_1000_NS10device_ptrIiEESF_NS0_13ScanTileStateIiLb1EEES9_NS1_10InputValueIiPiEEmiLb0EiEEvT0_T1_T2_iT3_T4_T5__param_6];
	setp.eq.s16 	%p1, %rs2, 0;
	@%p1 bra 	$L__BB16_2;
	cvta.to.global.u64 	%rd20, %rd1;
	ld.global.u32 	%r959, [%rd20];
	bra.uni 	$L__BB16_3;
$L__BB16_2:
	cvt.u32.u64 	%r959, %rd1;
$L__BB16_3:
	cvta.to.global.u64 	%rd3, %rd16;
	cvta.to.global.u64 	%rd4, %rd17;
	mov.u32 	%r208, %ctaid.x;
	add.s32 	%r4, %r205, %r208;
	mul.wide.s32 	%rd5, %r4, 7904;
	sub.s64 	%rd6, %rd19, %rd5;
	setp.lt.u64 	%p2, %rd6, 7905;
	@%p2 bra 	$L__BB16_29;
	mov.u32 	%r5, %tid.x;
	and.b32  	%r617, %r5, 31;
	and.b32  	%r618, %r5, 992;
	mul.lo.s32 	%r619, %r618, 19;
	or.b32  	%r620, %r619, %r617;
	cvt.u64.u32 	%rd42, %r620;
	add.s64 	%rd7, %rd5, %rd42;
	shl.b64 	%rd43, %rd7, 2;
	add.s64 	%rd44, %rd3, %rd43;
	ld.global.u32 	%r621, [%rd44];
	ld.global.u32 	%r622, [%rd44+128];
	ld.global.u32 	%r623, [%rd44+256];
	ld.global.u32 	%r624, [%rd44+384];
	ld.global.u32 	%r625, [%rd44+512];
	ld.global.u32 	%r626, [%rd44+640];
	ld.global.u32 	%r627, [%rd44+768];
	ld.global.u32 	%r628, [%rd44+896];
	ld.global.u32 	%r629, [%rd44+1024];
	ld.global.u32 	%r630, [%rd44+1152];
	ld.global.u32 	%r631, [%rd44+1280];
	ld.global.u32 	%r632, [%rd44+1408];
	ld.global.u32 	%r633, [%rd44+1536];
	ld.global.u32 	%r634, [%rd44+1664];
	ld.global.u32 	%r635, [%rd44+1792];
	ld.global.u32 	%r636, [%rd44+1920];
	ld.global.u32 	%r637, [%rd44+2048];
	ld.global.u32 	%r638, [%rd44+2176];
	ld.global.u32 	%r639, [%rd44+2304];
	// begin inline asm
	mov.u32 %r616, %laneid;
	// end inline asm
	shr.u32 	%r7, %r5, 5;
	mad.lo.s32 	%r640, %r7, 608, %r616;
	shl.b32 	%r641, %r640, 2;
	mov.u32 	%r642, _ZZN3cub18CUB_300001_SM_10006detail4scan16DeviceScanKernelINS2_10policy_hubIiiimN4cuda3std3__44plusIvEEE10Policy1000EN6thrust24THRUST_300001_SM_1000_NS10device_ptrIiEESF_NS0_13ScanTileStateIiLb1EEES9_NS1_10InputValueIiPiEEmiLb0EiEEvT0_T1_T2_iT3_T4_T5_E12temp_storage;
	add.s32 	%r8, %r642, %r641;
	st.shared.u32 	[%r8], %r621;
	st.shared.u32 	[%r8+128], %r622;
	st.shared.u32 	[%r8+256], %r623;
	st.shared.u32 	[%r8+384], %r624;
	st.shared.u32 	[%r8+512], %r625;
	st.shared.u32 	[%r8+640], %r626;
	st.shared.u32 	[%r8+768], %r627;
	st.shared.u32 	[%r8+896], %r628;
	st.shared.u32 	[%r8+1024], %r629;
	st.shared.u32 	[%r8+1152], %r630;
	st.shared.u32 	[%r8+1280], %r631;
	st.shared.u32 	[%r8+1408], %r632;
	st.shared.u32 	[%r8+1536], %r633;
	st.shared.u32 	[%r8+1664], %r634;
	st.shared.u32 	[%r8+1792], %r635;
	st.shared.u32 	[%r8+1920], %r636;
	st.shared.u32 	[%r8+2048], %r637;
	st.shared.u32 	[%r8+2176], %r638;
	st.shared.u32 	[%r8+2304], %r639;
	bar.warp.sync 	-1;
	mad.lo.s32 	%r9, %r616, 72, %r8;
	ld.shared.u32 	%r10, [%r9];
	ld.shared.u32 	%r11, [%r9+4];
	ld.shared.u32 	%r12, [%r9+8];
	ld.shared.u32 	%r13, [%r9+12];
	ld.shared.u32 	%r14, [%r9+16];
	ld.shared.u32 	%r15, [%r9+20];
	ld.shared.u32 	%r16, [%r9+24];
	ld.shared.u32 	%r17, [%r9+28];
	ld.shared.u32 	%r18, [%r9+32];
	ld.shared.u32 	%r19, [%r9+36];
	ld.shared.u32 	%r20, [%r9+40];
	ld.shared.u32 	%r21, [%r9+44];
	ld.shared.u32 	%r22, [%r9+48];
	ld.shared.u32 	%r23, [%r9+52];
	ld.shared.u32 	%r24, [%r9+56];
	ld.shared.u32 	%r25, [%r9+60];
	ld.shared.u32 	%r26, [%r9+64];
	ld.shared.u32 	%r27, [%r9+68];
	ld.shared.u32 	%r28, [%r9+72];
	bar.sync 	0;
	setp.ne.s32 	%p100, %r4, 0;
	@%p100 bra 	$L__BB16_9;
	add.s32 	%r860, %r11, %r10;
	add.s32 	%r861, %r12, %r860;
	add.s32 	%r862, %r13, %r861;
	add.s32 	%r863, %r14, %r862;
	add.s32 	%r864, %r15, %r863;
	add.s32 	%r865, %r16, %r864;
	add.s32 	%r866, %r17, %r865;
	add.s32 	%r867, %r18, %r866;
	add.s32 	%r868, %r19, %r867;
	add.s32 	%r869, %r20, %r868;
	add.s32 	%r870, %r21, %r869;
	add.s32 	%r871, %r22, %r870;
	add.s32 	%r872, %r23, %r871;
	add.s32 	%r873, %r24, %r872;
	add.s32 	%r874, %r25, %r873;
	add.s32 	%r875, %r26, %r874;
	add.s32 	%r876, %r27, %r875;
	add.s32 	%r834, %r28, %r876;
	mov.b32 	%r832, 1;
	mov.b32 	%r857, 0;
	mov.b32 	%r859, -1;
	// begin inline asm
	{  .reg .s32 r0;  .reg .pred p;  shfl.sync.up.b32 r0|p, %r834, %r832, %r857, %r859;  @p add.s32 r0, r0, %r834;  mov.s32 %r830, r0;}
	// end inline asm
	mov.b32 	%r838, 2;
	// begin inline asm
	{  .reg .s32 r0;  .reg .pred p;  shfl.sync.up.b32 r0|p, %r830, %r838, %r857, %r859;  @p add.s32 r0, r0, %r830;  mov.s32 %r836, r0;}
	// end inline asm
	mov.b32 	%r844, 4;
	// begin inline asm
	{  .reg .s32 r0;  .reg .pred p;  shfl.sync.up.b32 r0|p, %r836, %r844, %r857, %r859;  @p add.s32 r0, r0, %r836;  mov.s32 %r842, r0;}
	// end inline asm
	mov.b32 	%r850, 8;
	// begin inline asm
	{  .reg .s32 r0;  .reg .pred p;  shfl.sync.up.b32 r0|p, %r842, %r850, %r857, %r859;  @p add.s32 r0, r0, %r842;  mov.s32 %r848, r0;}
	// end inline asm
	mov.b32 	%r856, 16;
	// begin inline asm
	{  .reg .s32 r0;  .reg .pred p;  shfl.sync.up.b32 r0|p, %r848, %r856, %r857, %r859;  @p add.s32 r0, r0, %r848;  mov.s32 %r854, r0;}
	// end inline asm
	setp.ne.s32 	%p143, %r616, 31;
	@%p143 bra 	$L__BB16_7;
	shl.b32 	%r877, %r7, 2;
	mov.u32 	%r878, _ZZN3cub18CUB_300001_SM_10006detail4scan16DeviceScanKernelINS2_10policy_hubIiiimN4cuda3std3__44plusIvEEE10Policy1000EN6thrust24THRUST_300001_SM_1000_NS10device_ptrIiEESF_NS0_13ScanTileStateIiLb1EEES9_NS1_10InputValueIiPiEEmiLb0EiEEvT0_T1_T2_iT3_T4_T5_E12temp_storage;
	add.s32 	%r879, %r878, %r877;
	st.shared.u32 	[%r879+16], %r854;
$L__BB16_7:
	bar.sync 	0;
	ld.shared.v4.u32 	{%r880, %r881, %r882, %r883}, [_ZZN3cub18CUB_300001_SM_10006detail4scan16DeviceScanKernelINS2_10policy_hubIiiimN4cuda3std3__44plusIvEEE10Policy1000EN6thrust24THRUST_300001_SM_1000_NS10device_ptrIiEESF_NS0_13ScanTileStateIiLb1EEES9_NS1_10InputValueIiPiEEmiLb0EiEEvT0_T1_T2_iT3_T4_T5_E12temp_storage+16];
	add.s32 	%r884, %r881, %r880;
	setp.eq.s32 	%p144, %r7, 2;
	selp.b32 	%r885, %r884, %r880, %p144;
	add.s32 	%r886, %r884, %r882;
	setp.eq.s32 	%p145, %r7, 3;
	selp.b32 	%r887, %r886, %r885, %p145;
	add.s32 	%r888, %r886, %r883;
	setp.eq.s32 	%p146, %r7, 4;
	selp.b32 	%r889, %r888, %r887, %p146;
	ld.shared.v4.u32 	{%r890, %r891, %r892, %r893}, [_ZZN3cub18CUB_300001_SM_10006detail4scan16DeviceScanKernelINS2_10policy_hubIiiimN4cuda3std3__44plusIvEEE10Policy1000EN6thrust24THRUST_300001_SM_1000_NS10device_ptrIiEESF_NS0_13ScanTileStateIiLb1EEES9_NS1_10InputValueIiPiEEmiLb0EiEEvT0_T1_T2_iT3_T4_T5_E12temp_storage+32];
	add.s32 	%r894, %r888, %r890;
	setp.eq.s32 	%p147, %r7, 5;
	selp.b32 	%r895, %r894, %r889, %p147;
	add.s32 	%r896, %r894, %r891;
	setp.eq.s32 	%p148, %r7, 6;
	selp.b32 	%r897, %r896, %r895, %p148;
	add.s32 	%r898, %r896, %r892;
	setp.eq.s32 	%p149, %r7, 7;
	selp.b32 	%r899, %r898, %r897, %p149;
	add.s32 	%r900, %r898, %r893;
	setp.eq.s32 	%p150, %r7, 8;
	selp.b32 	%r901, %r900, %r899, %p150;
	ld.shared.v4.u32 	{%r902, %r903, %r904, %r905}, [_ZZN3cub18CUB_300001_SM_10006detail4scan16DeviceScanKernelINS2_10policy_hubIiiimN4cuda3std3__44plusIvEEE10Policy1000EN6thrust24THRUST_300001_SM_1000_NS10device_ptrIiEESF_NS0_13ScanTileStateIiLb1EEES9_NS1_10InputValueIiPiEEmiLb0EiEEvT0_T1_T2_iT3_T4_T5_E12temp_storage+48];
	add.s32 	%r906, %r900, %r902;
	setp.eq.s32 	%p151, %r7, 9;
	selp.b32 	%r907, %r906, %r901, %p151;
	add.s32 	%r908, %r906, %r903;
	setp.eq.s32 	%p152, %r7, 10;
	selp.b32 	%r909, %r908, %r907, %p152;
	add.s32 	%r910, %r908, %r904;
	setp.eq.s32 	%p153, %r7, 11;
	selp.b32 	%r911, %r910, %r909, %p153;
	add.s32 	%r912, %r910, %r905;
	setp.eq.s32 	%p154, %r7, 12;
	selp.b32 	%r913, %r912, %r911, %p154;
	ld.shared.u32 	%r914, [_ZZN3cub18CUB_300001_SM_10006detail4scan16DeviceScanKernelINS2_10policy_hubIiiimN4cuda3std3__44plusIvEEE10Policy1000EN6thrust24THRUST_300001_SM_1000_NS10device_ptrIiEESF_NS0_13ScanTileStateIiLb1EEES9_NS1_10InputValueIiPiEEmiLb0EiEEvT0_T1_T2_iT3_T4_T5_E12temp_storage+64];
	setp.lt.u32 	%p155, %r5, 32;
	selp.b32 	%r915, 0, %r913, %p155;
	setp.eq.s32 	%p156, %r616, 0;
	sub.s32 	%r916, %r854, %r834;
	selp.b32 	%r917, 0, %r916, %p156;
	add.s32 	%r918, %r917, %r959;
	add.s32 	%r971, %r918, %r915;
	add.s32 	%r919, %r914, %r959;
	add.s32 	%r32, %r919, %r912;
	setp.ne.s32 	%p157, %r5, 0;
	@%p157 bra 	$L__BB16_28;
	add.s64 	%rd56, %rd18, 256;
	mov.b32 	%r920, 101;
	// begin inline asm
	st.relaxed.gpu.v2.u32 [%rd56], {%r920, %r32};
	// end inline asm
	bra.uni 	$L__BB16_28;
$L__BB16_9:
	add.s32 	%r673, %r11, %r10;
	add.s32 	%r674, %r12, %r673;
	add.s32 	%r675, %r13, %r674;
	add.s32 	%r676, %r14, %r675;
	add.s32 	%r677, %r15, %r676;
	add.s32 	%r678, %r16, %r677;
	add.s32 	%r679, %r17, %r678;
	add.s32 	%r680, %r18, %r679;
	add.s32 	%r681, %r19, %r680;
	add.s32 	%r682, %r20, %r681;
	add.s32 	%r683, %r21, %r682;
	add.s32 	%r684, %r22, %r683;
	add.s32 	%r685, %r23, %r684;
	add.s32 	%r686, %r24, %r685;
	add.s32 	%r687, %r25, %r686;
	add.s32 	%r688, %r26, %r687;
	add.s32 	%r689, %r27, %r688;
	add.s32 	%r647, %r28, %r689;
	mov.b32 	%r645, 1;
	mov.b32 	%r670, 0;
	mov.b32 	%r672, -1;
	// begin inline asm
	{  .reg .s32 r0;  .reg .pred p;  shfl.sync.up.b32 r0|p, %r647, %r645, %r670, %r672;  @p add.s32 r0, r0, %r647;  mov.s32 %r643, r0;}
	// end inline asm
	mov.b32 	%r651, 2;
	// begin inline asm
	{  .reg .s32 r0;  .reg .pred p;  shfl.sync.up.b32 r0|p, %r643, %r651, %r670, %r672;  @p add.s32 r0, r0, %r643;  mov.s32 %r649, r0;}
	// end inline asm
	mov.b32 	%r657, 4;
	// begin inline asm
	{  .reg .s32 r0;  .reg .pred p;  shfl.sync.up.b32 r0|p, %r649, %r657, %r670, %r672;  @p add.s32 r0, r0, %r649;  mov.s32 %r655, r0;}
	// end inline asm
	mov.b32 	%r663, 8;
	// begin inline asm
	{  .reg .s32 r0;  .reg .pred p;  shfl.sync.up.b32 r0|p, %r655, %r663, %r670, %r672;  @p add.s32 r0, r0, %r655;  mov.s32 %r661, r0;}
	// end inline asm
	mov.b32 	%r669, 16;
	// begin inline asm
	{  .reg .s32 r0;  .reg .pred p;  shfl.sync.up.b32 r0|p, %r661, %r669, %r670, %r672;  @p add.s32 r0, r0, %r661;  mov.s32 %r667, r0;}
	// end inline asm
	setp.ne.s32 	%p101, %r616, 31;
	@%p101 bra 	$L__BB16_11;
	shl.b32 	%r690, %r7, 2;
	mov.u32 	%r691, _ZZN3cub18CUB_300001_SM_10006detail4scan16DeviceScanKernelINS2_10policy_hubIiiimN4cuda3std3__44plusIvEEE10Policy1000EN6thrust24THRUST_300001_SM_1000_NS10device_ptrIiEESF_NS0_13ScanTileStateIiLb1EEES9_NS1_10InputValueIiPiEEmiLb0EiEEvT0_T1_T2_iT3_T4_T5_E12temp_storage;
	add.s32 	%r692, %r691, %r690;
	st.shared.u32 	[%r692+16], %r667;
$L__BB16_11:
	sub.s32 	%r693, %r667, %r647;
	bar.sync 	0;
	ld.shared.v4.u32 	{%r694, %r695, %r696, %r697}, [_ZZN3cub18CUB_300001_SM_10006detail4scan16DeviceScanKernelINS2_10policy_hubIiiimN4cuda3std3__44plusIvEEE10Policy1000EN6thrust24THRUST_300001_SM_1000_NS10device_ptrIiEESF_NS0_13ScanTileStateIiLb1EEES9_NS1_10InputValueIiPiEEmiLb0EiEEvT0_T1_T2_iT3_T4_T5_E12temp_storage+16];
	add.s32 	%r698, %r695, %r694;
	setp.eq.s32 	%p102, %r7, 2;
	selp.b32 	%r699, %r698, %r694, %p102;
	add.s32 	%r700, %r698, %r696;
	setp.eq.s32 	%p103, %r7, 3;
	selp.b32 	%r701, %r700, %r699, %p103;
	add.s32 	%r702, %r700, %r697;
	setp.eq.s32 	%p104, %r7, 4;
	selp.b32 	%r703, %r702, %r701, %p104;
	ld.shared.v4.u32 	{%r704, %r705, %r706, %r707}, [_ZZN3cub18CUB_300001_SM_10006detail4scan16DeviceScanKernelINS2_10policy_hubIiiimN4cuda3std3__44plusIvEEE10Policy1000EN6thrust24THRUST_300001_SM_1000_NS10device_ptrIiEESF_NS0_13ScanTileStateIiLb1EEES9_NS1_10InputValueIiPiEEmiLb0EiEEvT0_T1_T2_iT3_T4_T5_E12temp_storage+32];
	add.s32 	%r708, %r702, %r704;
	setp.eq.s32 	%p105, %r7, 5;
	selp.b32 	%r709, %r708, %r703, %p105;
	add.s32 	%r710, %r708, %r705;
	setp.eq.s32 	%p106, %r7, 6;
	selp.b32 	%r711, %r710, %r709, %p106;
	add.s32 	%r712, %r710, %r706;
	setp.eq.s32 	%p107, %r7, 7;
	selp.b32 	%r713, %r712, %r711, %p107;
	add.s32 	%r714, %r712, %r707;
	setp.eq.s32 	%p108, %r7, 8;
	selp.b32 	%r715, %r714, %r713, %p108;
	ld.shared.v4.u32 	{%r716, %r717, %r718, %r719}, [_ZZN3cub18CUB_300001_SM_10006detail4scan16DeviceScanKernelINS2_10policy_hubIiiimN4cuda3std3__44plusIvEEE10Policy1000EN6thrust24THRUST_300001_SM_1000_NS10device_ptrIiEESF_NS0_13ScanTileStateIiLb1EEES9_NS1_10InputValueIiPiEEmiLb0EiEEvT0_T1_T2_iT3_T4_T5_E12temp_storage+48];
	add.s32 	%r720, %r714, %r716;
	setp.eq.s32 	%p109, %r7, 9;
	selp.b32 	%r721, %r720, %r715, %p109;
	add.s32 	%r722, %r720, %r717;
	setp.eq.s32 	%p110, %r7, 10;
	selp.b32 	%r723, %r722, %r721, %p110;
	add.s32 	%r724, %r722, %r718;
	setp.eq.s32 	%p111, %r7, 11;
	selp.b32 	%r725, %r724, %r723, %p111;
	add.s32 	%r726, %r724, %r719;
	setp.eq.s32 	%p112, %r7, 12;
	selp.b32 	%r727, %r726, %r725, %p112;
	ld.shared.u32 	%r728, [_ZZN3cub18CUB_300001_SM_10006detail4scan16DeviceScanKernelINS2_10policy_hubIiiimN4cuda3std3__44plusIvEEE10Policy1000EN6thrust24THRUST_300001_SM_1000_NS10device_ptrIiEESF_NS0_13ScanTileStateIiLb1EEES9_NS1_10InputValueIiPiEEmiLb0EiEEvT0_T1_T2_iT3_T4_T5_E12temp_storage+64];
	add.s32 	%r35, %r726, %r728;
	setp.gt.u32 	%p113, %r5, 31;
	setp.lt.u32 	%p114, %r5, 32;
	setp.eq.s32 	%p115, %r616, 0;
	selp.b32 	%r729, 0, %r693, %p115;
	add.s32 	%r970, %r727, %r729;
	selp.b32 	%r37, %r693, %r970, %p114;
	@%p113 bra 	$L__BB16_27;
	setp.ne.s32 	%p116, %r5, 0;
	mul.wide.s32 	%rd45, %r4, 8;
	add.s64 	%rd8, %rd18, %rd45;
	@%p116 bra 	$L__BB16_14;
	st.shared.u32 	[_ZZN3cub18CUB_300001_SM_10006detail4scan16DeviceScanKernelINS2_10policy_hubIiiimN4cuda3std3__44plusIvEEE10Policy1000EN6thrust24THRUST_300001_SM_1000_NS10device_ptrIiEESF_NS0_13ScanTileStateIiLb1EEES9_NS1_10InputValueIiPiEEmiLb0EiEEvT0_T1_T2_iT3_T4_T5_E12temp_storage+12], %r35;
	add.s64 	%rd46, %rd8, 256;
	mov.b32 	%r730, 100;
	// begin inline asm
	st.relaxed.gpu.v2.u32 [%rd46], {%r730, %r35};
	// end inline asm
$L__BB16_14:
	not.b32 	%r736, %r5;
	add.s32 	%r966, %r4, %r736;
	mov.b32 	%r732, 550;
	// begin inline asm
	nanosleep.u32 %r732;
	// end inline asm
	mul.wide.s32 	%rd48, %r966, 8;
	add.s64 	%rd49, %rd18, %rd48;
	add.s64 	%rd47, %rd49, 256;
	// begin inline asm
	ld.relaxed.gpu.v2.u32 {%r967, %r961}, [%rd47];
	// end inline asm
	mov.b32 	%r962, 478;
$L__BB16_15:
	setp.eq.s32 	%p117, %r967, 99;
	mov.b32 	%r737, -1;
	vote.sync.any.pred 	%p118, %p117, %r737;
	not.pred 	%p119, %p118;
	@%p119 bra 	$L__BB16_17;
	// begin inline asm
	nanosleep.u32 %r962;
	// end inline asm
	shr.u32 	%r962, %r962, 1;
	// begin inline asm
	ld.relaxed.gpu.v2.u32 {%r967, %r961}, [%rd47];
	// end inline asm
	bra.uni 	$L__BB16_15;
$L__BB16_17:
	setp.eq.s32 	%p120, %r967, 101;
	mov.b32 	%r764, -1;
	vote.sync.ballot.b32 	%r766, %p120, %r764;
	// begin inline asm
	mov.u32 %r739, %lanemask_ge;
	// end inline asm
	and.b32  	%r767, %r766, %r739;
	or.b32  	%r768, %r767, -2147483648;
	add.s32 	%r769, %r768, -1;
	not.b32 	%r770, %r768;
	and.b32  	%r771, %r770, %r769;
	popc.b32 	%r743, %r771;
	mov.b32 	%r742, 1;
	// begin inline asm
	shfl.sync.down.b32 %r740, %r961, %r742, %r743, %r764;
	// end inline asm
	setp.lt.s32 	%p122, %r616, %r743;
	selp.b32 	%r772, %r740, 0, %p122;
	add.s32 	%r746, %r772, %r961;
	mov.b32 	%r747, 2;
	// begin inline asm
	shfl.sync.down.b32 %r745, %r746, %r747, %r743, %r764;
	// end inline asm
	add.s32 	%r50, %r616, 2;
	setp.gt.s32 	%p123, %r50, %r743;
	selp.b32 	%r773, 0, %r745, %p123;
	add.s32 	%r751, %r746, %r773;
	mov.b32 	%r752, 4;
	// begin inline asm
	shfl.sync.down.b32 %r750, %r751, %r752, %r743, %r764;
	// end inline asm
	add.s32 	%r51, %r616, 4;
	setp.gt.s32 	%p124, %r51, %r743;
	selp.b32 	%r774, 0, %r750, %p124;
	add.s32 	%r756, %r751, %r774;
	mov.b32 	%r757, 8;
	// begin inline asm
	shfl.sync.down.b32 %r755, %r756, %r757, %r743, %r764;
	// end inline asm
	add.s32 	%r52, %r616, 8;
	setp.gt.s32 	%p125, %r52, %r743;
	selp.b32 	%r775, 0, %r755, %p125;
	add.s32 	%r761, %r756, %r775;
	mov.b32 	%r762, 16;
	// begin inline asm
	shfl.sync.down.b32 %r760, %r761, %r762, %r743, %r764;
	// end inline asm
	add.s32 	%r53, %r616, 16;
	setp.gt.s32 	%p126, %r53, %r743;
	selp.b32 	%r776, 0, %r760, %p126;
	add.s32 	%r965, %r761, %r776;
	add.s64 	%rd10, %rd18, 256;
	mov.b32 	%r963, 478;
$L__BB16_18:
	setp.ne.s32 	%p127, %r967, 101;
	mov.b32 	%r777, -1;
	vote.sync.all.pred 	%p128, %p127, %r777;
	not.pred 	%p129, %p128;
	@%p129 bra 	$L__BB16_23;
	shr.u32 	%r963, %r963, 1;
	mul.wide.s32 	%rd52, %r966, 8;
	add.s64 	%rd53, %rd10, %rd52;
	add.s64 	%rd51, %rd53, -256;
	// begin inline asm
	ld.relaxed.gpu.v2.u32 {%r967, %r968}, [%rd51];
	// end inline asm
	mov.u32 	%r969, %r963;
$L__BB16_20:
	setp.eq.s32 	%p133, %r967, 99;
	mov.b32 	%r785, -1;
	vote.sync.any.pred 	%p134, %p133, %r785;
	not.pred 	%p135, %p134;
	@%p135 bra 	$L__BB16_22;
	// begin inline asm
	nanosleep.u32 %r969;
	// end inline asm
	shr.u32 	%r969, %r969, 1;
	// begin inline asm
	ld.relaxed.gpu.v2.u32 {%r967, %r968}, [%rd51];
	// end inline asm
	bra.uni 	$L__BB16_20;
$L__BB16_22:
	setp.eq.s32 	%p136, %r967, 101;
	mov.b32 	%r811, -1;
	vote.sync.ballot.b32 	%r812, %p136, %r811;
	and.b32  	%r813, %r812, %r739;
	or.b32  	%r814, %r813, -2147483648;
	add.s32 	%r815, %r814, -1;
	not.b32 	%r816, %r814;
	and.b32  	%r817, %r816, %r815;
	popc.b32 	%r790, %r817;
	mov.b32 	%r789, 1;
	// begin inline asm
	shfl.sync.down.b32 %r787, %r968, %r789, %r790, %r811;
	// end inline asm
	setp.lt.s32 	%p138, %r616, %r790;
	selp.b32 	%r818, %r787, 0, %p138;
	add.s32 	%r793, %r818, %r968;
	mov.b32 	%r794, 2;
	// begin inline asm
	shfl.sync.down.b32 %r792, %r793, %r794, %r790, %r811;
	// end inline asm
	setp.gt.s32 	%p139, %r50, %r790;
	selp.b32 	%r819, 0, %r792, %p139;
	add.s32 	%r798, %r793, %r819;
	mov.b32 	%r799, 4;
	// begin inline asm
	shfl.sync.down.b32 %r797, %r798, %r799, %r790, %r811;
	// end inline asm
	setp.gt.s32 	%p140, %r51, %r790;
	selp.b32 	%r820, 0, %r797, %p140;
	add.s32 	%r803, %r798, %r820;
	mov.b32 	%r804, 8;
	// begin inline asm
	shfl.sync.down.b32 %r802, %r803, %r804, %r790, %r811;
	// end inline asm
	setp.gt.s32 	%p141, %r52, %r790;
	selp.b32 	%r821, 0, %r802, %p141;
	add.s32 	%r808, %r803, %r821;
	mov.b32 	%r809, 16;
	// begin inline asm
	shfl.sync.down.b32 %r807, %r808, %r809, %r790, %r811;
	// end inline asm
	setp.gt.s32 	%p142, %r53, %r790;
	selp.b32 	%r822, 0, %r807, %p142;
	add.s32 	%r823, %r822, %r965;
	add.s32 	%r965, %r823, %r808;
	add.s32 	%r966, %r966, -32;
	bra.uni 	$L__BB16_18;
$L__BB16_23:
	@%p116 bra 	$L__BB16_25;
	add.s32 	%r780, %r965, %r35;
	add.s64 	%rd50, %rd8, 256;
	mov.b32 	%r779, 101;
	// begin inline asm
	st.relaxed.gpu.v2.u32 [%rd50], {%r779, %r780};
	// end inline asm
	st.shared.u32 	[_ZZN3cub18CUB_300001_SM_10006detail4scan16DeviceScanKernelINS2_10policy_hubIiiimN4cuda3std3__44plusIvEEE10Policy1000EN6thrust24THRUST_300001_SM_1000_NS10device_ptrIiEESF_NS0_13ScanTileStateIiLb1EEES9_NS1_10InputValueIiPiEEmiLb0EiEEvT0_T1_T2_iT3_T4_T5_E12temp_storage+4], %r965;
	st.shared.u32 	[_ZZN3cub18CUB_300001_SM_10006detail4scan16DeviceScanKernelINS2_10policy_hubIiiimN4cuda3std3__44plusIvEEE10Policy1000EN6thrust24THRUST_300001_SM_1000_NS10device_ptrIiEESF_NS0_13ScanTileStateIiLb1EEES9_NS1_10InputValueIiPiEEmiLb0EiEEvT0_T1_T2_iT3_T4_T5_E12temp_storage+8], %r780;
$L__BB16_25:
	setp.ne.s32 	%p131, %r616, 0;
	mov.u32 	%r970, %r37;
	@%p131 bra 	$L__BB16_27;
	st.shared.u32 	[_ZZN3cub18CUB_300001_SM_10006detail4scan16DeviceScanKernelINS2_10policy_hubIiiimN4cuda3std3__44plusIvEEE10Policy1000EN6thrust24THRUST_300001_SM_1000_NS10device_ptrIiEESF_NS0_13ScanTileStateIiLb1EEES9_NS1_10InputValueIiPiEEmiLb0EiEEvT0_T1_T2_iT3_T4_T5_E12temp_storage+84], %r965;
	mov.u32 	%r970, %r965;
$L__BB16_27:
	bar.sync 	0;
	setp.eq.s32 	%p132, %r5, 0;
	ld.shared.u32 	%r781, [_ZZN3cub18CUB_300001_SM_10006detail4scan16DeviceScanKernelINS2_10policy_hubIiiimN4cuda3std3__44plusIvEEE10Policy1000EN6thrust24THRUST_300001_SM_1000_NS10device_ptrIiEESF_NS0_13ScanTileStateIiLb1EEES9_NS1_10InputValueIiPiEEmiLb0EiEEvT0_T1_T2_iT3_T4_T5_E12temp_storage+84];
	selp.b32 	%r782, 0, %r781, %p132;
	add.s32 	%r971, %r782, %r970;
$L__BB16_28:
	add.s32 	%r922, %r971, %r10;
	add.s32 	%r923, %r11, %r922;
	add.s32 	%r924, %r12, %r923;
	add.s32 	%r925, %r13, %r924;
	add.s32 	%r926, %r14, %r925;
	add.s32 	%r927, %r15, %r926;
	add.s32 	%r928, %r16, %r927;
	add.s32 	%r929, %r17, %r928;
	add.s32 	%r930, %r18, %r929;
	add.s32 	%r931, %r19, %r930;
	add.s32 	%r932, %r20, %r931;
	add.s32 	%r933, %r21, %r932;
	add.s32 	%r934, %r22, %r933;
	add.s32 	%r935, %r23, %r934;
	add.s32 	%r936, %r24, %r935;
	add.s32 	%r937, %r25, %r936;
	add.s32 	%r938, %r26, %r937;
	add.s32 	%r939, %r27, %r938;
	bar.sync 	0;
	st.shared.u32 	[%r9], %r971;
	st.shared.u32 	[%r9+4], %r922;
	st.shared.u32 	[%r9+8], %r923;
	st.shared.u32 	[%r9+12], %r924;
	st.shared.u32 	[%r9+16], %r925;
	st.shared.u32 	[%r9+20], %r926;
	st.shared.u32 	[%r9+24], %r927;
	st.shared.u32 	[%r9+28], %r928;
	st.shared.u32 	[%r9+32], %r929;
	st.shared.u32 	[%r9+36], %r930;
	st.shared.u32 	[%r9+40], %r931;
	st.shared.u32 	[%r9+44], %r932;
	st.shared.u32 	[%r9+48], %r933;
	st.shared.u32 	[%r9+52], %r934;
	st.shared.u32 	[%r9+56], %r935;
	st.shared.u32 	[%r9+60], %r936;
	st.shared.u32 	[%r9+64], %r937;
	st.shared.u32 	[%r9+68], %r938;
	st.shared.u32 	[%r9+72], %r939;
	bar.warp.sync 	-1;
	ld.shared.u32 	%r940, [%r8];
	ld.shared.u32 	%r941, [%r8+128];
	ld.shared.u32 	%r942, [%r8+256];
	ld.shared.u32 	%r943, [%r8+384];
	ld.shared.u32 	%r944, [%r8+512];
	ld.shared.u32 	%r945, [%r8+640];
	ld.shared.u32 	%r946, [%r8+768];
	ld.shared.u32 	%r947, [%r8+896];
	ld.shared.u32 	%r948, [%r8+1024];
	ld.shared.u32 	%r949, [%r8+1152];
	ld.shared.u32 	%r950, [%r8+1280];
	ld.shared.u32 	%r951, [%r8+1408];
	ld.shared.u32 	%r952, [%r8+1536];
	ld.shared.u32 	%r953, [%r8+1664];
	ld.shared.u32 	%r954, [%r8+1792];
	ld.shared.u32 	%r955, [%r8+1920];
	ld.shared.u32 	%r956, [%r8+2048];
	ld.shared.u32 	%r957, [%r8+2176];
	ld.shared.u32 	%r958, [%r8+2304];
	add.s64 	%rd58, %rd4, %rd43;
	st.global.u32 	[%rd58], %r940;
	st.global.u32 	[%rd58+128], %r941;
	st.global.u32 	[%rd58+256], %r942;
	st.global.u32 	[%rd58+384], %r943;
	st.global.u32 	[%rd58+512], %r944;
	st.global.u32 	[%rd58+640], %r945;
	st.global.u32 	[%rd58+768], %r946;
	st.global.u32 	[%rd58+896], %r947;
	st.global.u32 	[%rd58+1024], %r948;
	st.global.u32 	[%rd58+1152], %r949;
	st.global.u32 	[%rd58+1280], %r950;
	st.global.u32 	[%rd58+1408], %r951;
	st.global.u32 	[%rd58+1536], %r952;
	st.global.u32 	[%rd58+1664], %r953;
	st.global.u32 	[%rd58+1792], %r954;
	st.global.u32 	[%rd58+1920], %r955;
	st.global.u32 	[%rd58+2048], %r956;
	st.global.u32 	[%rd58+2176], %r957;
	st.global.u32 	[%rd58+2304], %r958;
	bra.uni 	$L__BB16_131;
$L__BB16_29:
	setp.eq.s64 	%p3, %rd6, 0;
	@%p3 bra 	$L__BB16_131;
	cvt.u32.u64 	%r75, %rd6;
	shl.b64 	%rd21, %rd5, 2;
	add.s64 	%rd22, %rd3, %rd21;
	mov.u32 	%r76, %tid.x;
	ld.global.u32 	%r990, [%rd22];
	and.b32  	%r209, %r76, 31;
	and.b32  	%r210, %r76, 992;
	mul.lo.s32 	%r211, %r210, 19;
	or.b32  	%r78, %r211, %r209;
	setp.ge.u32 	%p4, %r78, %r75;
	shl.b32 	%r212, %r78, 2;
	cvt.u64.u32 	%rd23, %r212;
	add.s64 	%rd12, %rd22, %rd23;
	mov.u32 	%r972, %r990;
	@%p4 bra 	$L__BB16_32;
	ld.global.u32 	%r972, [%rd12];
$L__BB16_32:
	add.s32 	%r213, %r78, 32;
	setp.ge.u32 	%p5, %r213, %r75;
	mov.u32 	%r973, %r990;
	@%p5 bra 	$L__BB16_34;
	ld.global.u32 	%r973, [%rd12+128];
$L__BB16_34:
	add.s32 	%r214, %r78, 64;
	setp.ge.u32 	%p6, %r214, %r75;
	mov.u32 	%r974, %r990;
	@%p6 bra 	$L__BB16_36;
	ld.global.u32 	%r974, [%rd12+256];
$L__BB16_36:
	add.s32 	%r215, %r78, 96;
	setp.ge.u32 	%p7, %r215, %r75;
	mov.u32 	%r975, %r990;
	@%p7 bra 	$L__BB16_38;
	ld.global.u32 	%r975, [%rd12+384];
$L__BB16_38:
	add.s32 	%r216, %r78, 128;
	setp.ge.u32 	%p8, %r216, %r75;
	mov.u32 	%r976, %r990;
	@%p8 bra 	$L__BB16_40;
	ld.global.u32 	%r976, [%rd12+512];
$L__BB16_40:
	add.s32 	%r217, %r78, 160;
	setp.ge.u32 	%p9, %r217, %r75;
	mov.u32 	%r977, %r990;
	@%p9 bra 	$L__BB16_42;
	ld.global.u32 	%r977, [%rd12+640];
$L__BB16_42:
	add.s32 	%r218, %r78, 192;
	setp.ge.u32 	%p10, %r218, %r75;
	mov.u32 	%r978, %r990;
	@%p10 bra 	$L__BB16_44;
	ld.global.u32 	%r978, [%rd12+768];
$L__BB16_44:
	add.s32 	%r219, %r78, 224;
	setp.ge.u32 	%p11, %r219, %r75;
	mov.u32 	%r979, %r990;
	@%p11 bra 	$L__BB16_46;
	ld.global.u32 	%r979, [%rd12+896];
$L__BB16_46:
	add.s32 	%r95, %r78, 256;
	setp.ge.u32 	%p12, %r95, %r75;
	mov.u32 	%r980, %r990;
	@%p12 bra 	$L__BB16_48;
	ld.global.u32 	%r980, [%rd12+1024];
$L__BB16_48:
	add.s32 	%r98, %r78, 288;
	setp.ge.u32 	%p13, %r98, %r75;
	mov.u32 	%r981, %r990;
	@%p13 bra 	$L__BB16_50;
	ld.global.u32 	%r981, [%rd12+1152];
$L__BB16_50:
	add.s32 	%r220, %r78, 320;
	setp.ge.u32 	%p14, %r220, %r75;
	mov.u32 	%r982, %r990;
	@%p14 bra 	$L__BB16_52;
	ld.global.u32 	%r982, [%rd12+1280];
$L__BB16_52:
	add.s32 	%r221, %r78, 352;
	setp.ge.u32 	%p15, %r221, %r75;
	mov.u32 	%r983, %r990;
	@%p15 bra 	$L__BB16_54;
	ld.global.u32 	%r983, [%rd12+1408];
$L__BB16_54:
	add.s32 	%r222, %r78, 384;
	setp.ge.u32 	%p16, %r222, %r75;
	mov.u32 	%r984, %r990;
	@%p16 bra 	$L__BB16_56;
	ld.global.u32 	%r984, [%rd12+1536];
$L__BB16_56:
	add.s32 	%r223, %r78, 416;
	setp.ge.u32 	%p17, %r223, %r75;
	mov.u32 	%r985, %r990;
	@%p17 bra 	$L__BB16_58;
	ld.global.u32 	%r985, [%rd12+1664];
$L__BB16_58:
	add.s32 	%r224, %r78, 448;
	setp.ge.u32 	%p18, %r224, %r75;
	mov.u32 	%r986, %r990;
	@%p18 bra 	$L__BB16_60;
	ld.global.u32 	%r986, [%rd12+1792];
$L__BB16_60:
	add.s32 	%r225, %r78, 480;
	setp.ge.u32 	%p19, %r225, %r75;
	mov.u32 	%r987, %r990;
	@%p19 bra 	$L__BB16_62;
	ld.global.u32 	%r987, [%rd12+1920];
$L__BB16_62:
	add.s32 	%r226, %r78, 512;
	setp.ge.u32 	%p20, %r226, %r75;
	mov.u32 	%r988, %r990;
	@%p20 bra 	$L__BB16_64;
	ld.global.u32 	%r988, [%rd12+2048];
$L__BB16_64:
	add.s32 	%r115, %r78, 544;
	setp.ge.u32 	%p21, %r115, %r75;
	mov.u32 	%r989, %r990;
	@%p21 bra 	$L__BB16_66;
	ld.global.u32 	%r989, [%rd12+2176];
$L__BB16_66:
	add.s32 	%r118, %r78, 576;
	setp.ge.u32 	%p22, %r118, %r75;
	@%p22 bra 	$L__BB16_68;
	ld.global.u32 	%r990, [%rd12+2304];
$L__BB16_68:
	// begin inline asm
	mov.u32 %r227, %laneid;
	// end inline asm
	shr.u32 	%r122, %r76, 5;
	mad.lo.s32 	%r228, %r122, 608, %r227;
	shl.b32 	%r229, %r228, 2;
	mov.u32 	%r230, _ZZN3cub18CUB_300001_SM_10006detail4scan16DeviceScanKernelINS2_10policy_hubIiiimN4cuda3std3__44plusIvEEE10Policy1000EN6thrust24THRUST_300001_SM_1000_NS10device_ptrIiEESF_NS0_13ScanTileStateIiLb1EEES9_NS1_10InputValueIiPiEEmiLb0EiEEvT0_T1_T2_iT3_T4_T5_E12temp_storage;
	add.s32 	%r123, %r230, %r229;
	st.shared.u32 	[%r123], %r972;
	st.shared.u32 	[%r123+128], %r973;
	st.shared.u32 	[%r123+256], %r974;
	st.shared.u32 	[%r123+384], %r975;
	st.shared.u32 	[%r123+512], %r976;
	st.shared.u32 	[%r123+640], %r977;
	st.shared.u32 	[%r123+768], %r978;
	st.shared.u32 	[%r123+896], %r979;
	st.shared.u32 	[%r123+1024], %r980;
	st.shared.u32 	[%r123+1152], %r981;
	st.shared.u32 	[%r123+1280], %r982;
	st.shared.u32 	[%r123+1408], %r983;
	st.shared.u32 	[%r123+1536], %r984;
	st.shared.u32 	[%r123+1664], %r985;
	st.shared.u32 	[%r123+1792], %r986;
	st.shared.u32 	[%r123+1920], %r987;
	st.shared.u32 	[%r123+2048], %r988;
	st.shared.u32 	[%r123+2176], %r989;
	st.shared.u32 	[%r123+2304], %r990;
	bar.warp.sync 	-1;
	mad.lo.s32 	%r124, %r227, 72, %r123;
	ld.shared.u32 	%r125, [%r124];
	ld.shared.u32 	%r126, [%r124+4];
	ld.shared.u32 	%r127, [%r124+8];
	ld.shared.u32 	%r128, [%r124+12];
	ld.shared.u32 	%r129, [%r124+16];
	ld.shared.u32 	%r130, [%r124+20];
	ld.shared.u32 	%r131, [%r124+24];
	ld.shared.u32 	%r132, [%r124+28];
	ld.shared.u32 	%r133, [%r124+32];
	ld.shared.u32 	%r134, [%r124+36];
	ld.shared.u32 	%r135, [%r124+40];
	ld.shared.u32 	%r136, [%r124+44];
	ld.shared.u32 	%r137, [%r124+48];
	ld.shared.u32 	%r138, [%r124+52];
	ld.shared.u32 	%r139, [%r124+56];
	ld.shared.u32 	%r140, [%r124+60];
	ld.shared.u32 	%r141, [%r124+64];
	ld.shared.u32 	%r142, [%r124+68];
	ld.shared.u32 	%r143, [%r124+72];
	bar.sync 	0;
	setp.ne.s32 	%p23, %r4, 0;
	@%p23 bra 	$L__BB16_72;
	add.s32 	%r456, %r126, %r125;
	add.s32 	%r457, %r127, %r456;
	add.s32 	%r458, %r128, %r457;
	add.s32 	%r459, %r129, %r458;
	add.s32 	%r460, %r130, %r459;
	add.s32 	%r461, %r131, %r460;
	add.s32 	%r462, %r132, %r461;
	add.s32 	%r463, %r133, %r462;
	add.s32 	%r464, %r134, %r463;
	add.s32 	%r465, %r135, %r464;
	add.s32 	%r466, %r136, %r465;
	add.s32 	%r467, %r137, %r466;
	add.s32 	%r468, %r138, %r467;
	add.s32 	%r469, %r139, %r468;
	add.s32 	%r470, %r140, %r469;
	add.s32 	%r471, %r141, %r470;
	add.s32 	%r472, %r142, %r471;
	add.s32 	%r430, %r143, %r472;
	mov.b32 	%r428, 1;
	mov.b32 	%r453, 0;
	mov.b32 	%r455, -1;
	// begin inline asm
	{  .reg .s32 r0;  .reg .pred p;  shfl.sync.up.b32 r0|p, %r430, %r428, %r453, %r455;  @p add.s32 r0, r0, %r430;  mov.s32 %r426, r0;}
	// end inline asm
	mov.b32 	%r434, 2;
	// begin inline asm
	{  .reg .s32 r0;  .reg .pred p;  shfl.sync.up.b32 r0|p, %r426, %r434, %r453, %r455;  @p add.s32 r0, r0, %r426;  mov.s32 %r432, r0;}
	// end inline asm
	mov.b32 	%r440, 4;
	// begin inline asm
	{  .reg .s32 r0;  .reg .pred p;  shfl.sync.up.b32 r0|p, %r432, %r440, %r453, %r455;  @p add.s32 r0, r0, %r432;  mov.s32 %r438, r0;}
	// end inline asm
	mov.b32 	%r446, 8;
	// begin inline asm
	{  .reg .s32 r0;  .reg .pred p;  shfl.sync.up.b32 r0|p, %r438, %r446, %r453, %r455;  @p add.s32 r0, r0, %r438;  mov.s32 %r444, r0;}
	// end inline asm
	mov.b32 	%r452, 16;
	// begin inline asm
	{  .reg .s32 r0;  .reg .pred p;  shfl.sync.up.b32 r0|p, %r444, %r452, %r453, %r455;  @p add.s32 r0, r0, %r444;  mov.s32 %r450, r0;}
	// end inline asm
	setp.ne.s32 	%p66, %r227, 31;
	@%p66 bra 	$L__BB16_71;
	shl.b32 	%r473, %r122, 2;
	mov.u32 	%r474, _ZZN3cub18CUB_300001_SM_10006detail4scan16DeviceScanKernelINS2_10policy_hubIiiimN4cuda3std3__44plusIvEEE10Policy1000EN6thrust24THRUST_300001_SM_1000_NS10device_ptrIiEESF_NS0_13ScanTileStateIiLb1EEES9_NS1_10InputValueIiPiEEmiLb0EiEEvT0_T1_T2_iT3_T4_T5_E12temp_storage;
	add.s32 	%r475, %r474, %r473;
	st.shared.u32 	[%r475+16], %r450;
$L__BB16_71:
	bar.sync 	0;
	ld.shared.v4.u32 	{%r476, %r477, %r478, %r479}, [_ZZN3cub18CUB_300001_SM_10006detail4scan16DeviceScanKernelINS2_10policy_hubIiiimN4cuda3std3__44plusIvEEE10Policy1000EN6thrust24THRUST_300001_SM_1000_NS10device_ptrIiEESF_NS0_13ScanTileStateIiLb1EEES9_NS1_10InputValueIiPiEEmiLb0EiEEvT0_T1_T2_iT3_T4_T5_E12temp_storage+16];
	add.s32 	%r480, %r477, %r476;
	setp.eq.s32 	%p67, %r122, 2;
	selp.b32 	%r481, %r480, %r476, %p67;
	add.s32 	%r482, %r480, %r478;
	setp.eq.s32 	%p68, %r122, 3;
	selp.b32 	%r483, %r482, %r481, %p68;
	add.s32 	%r484, %r482, %r479;
	setp.eq.s32 	%p69, %r122, 4;
	selp.b32 	%r485, %r484, %r483, %p69;
	ld.shared.v4.u32 	{%r486, %r487, %r488, %r489}, [_ZZN3cub18CUB_300001_SM_10006detail4scan16DeviceScanKernelINS2_10policy_hubIiiimN4cuda3std3__44plusIvEEE10Policy1000EN6thrust24THRUST_300001_SM_1000_NS10device_ptrIiEESF_NS0_13ScanTileStateIiLb1EEES9_NS1_10InputValueIiPiEEmiLb0EiEEvT0_T1_T2_iT3_T4_T5_E12temp_storage+32];
	add.s32 	%r490, %r484, %r486;
	setp.eq.s32 	%p70, %r122, 5;
	selp.b32 	%r491, %r490, %r485, %p70;
	add.s32 	%r492, %r490, %r487;
	setp.eq.s32 	%p71, %r122, 6;
	selp.b32 	%r493, %r492, %r491, %p71;
	add.s32 	%r494, %r492, %r488;
	setp.eq.s32 	%p72, %r122, 7;
	selp.b32 	%r495, %r494, %r493, %p72;
	add.s32 	%r496, %r494, %r489;
	setp.eq.s32 	%p73, %r122, 8;
	selp.b32 	%r497, %r496, %r495, %p73;
	ld.shared.v4.u32 	{%r498, %r499, %r500, %r501}, [_ZZN3cub18CUB_300001_SM_10006detail4scan16DeviceScanKernelINS2_10policy_hubIiiimN4cuda3std3__44plusIvEEE10Policy1000EN6thrust24THRUST_300001_SM_1000_NS10device_ptrIiEESF_NS0_13ScanTileStateIiLb1EEES9_NS1_10InputValueIiPiEEmiLb0EiEEvT0_T1_T2_iT3_T4_T5_E12temp_storage+48];
	add.s32 	%r502, %r496, %r498;
	setp.eq.s32 	%p74, %r122, 9;
	selp.b32 	%r503, %r502, %r497, %p74;
	add.s32 	%r504, %r502, %r499;
	setp.eq.s32 	%p75, %r122, 10;
	selp.b32 	%r505, %r504, %r503, %p75;
	add.s32 	%r506, %r504, %r500;
	setp.eq.s32 	%p76, %r122, 11;
	selp.b32 	%r507, %r506, %r505, %p76;
	add.s32 	%r508, %r506, %r501;
	setp.eq.s32 	%p77, %r122, 12;
	selp.b32 	%r509, %r508, %r507, %p77;
	setp.lt.u32 	%p78, %r76, 32;
	selp.b32 	%r510, 0, %r509, %p78;
	setp.eq.s32 	%p79, %r227, 0;
	sub.s32 	%r511, %r450, %r430;
	selp.b32 	%r512, 0, %r511, %p79;
	add.s32 	%r513, %r512, %r959;
	add.s32 	%r1002, %r513, %r510;
	bra.uni 	$L__BB16_91;
$L__BB16_72:
	add.s32 	%r261, %r126, %r125;
	add.s32 	%r262, %r127, %r261;
	add.s32 	%r263, %r128, %r262;
	add.s32 	%r264, %r129, %r263;
	add.s32 	%r265, %r130, %r264;
	add.s32 	%r266, %r131, %r265;
	add.s32 	%r267, %r132, %r266;
	add.s32 	%r268, %r133, %r267;
	add.s32 	%r269, %r134, %r268;
	add.s32 	%r270, %r135, %r269;
	add.s32 	%r271, %r136, %r270;
	add.s32 	%r272, %r137, %r271;
	add.s32 	%r273, %r138, %r272;
	add.s32 	%r274, %r139, %r273;
	add.s32 	%r275, %r140, %r274;
	add.s32 	%r276, %r141, %r275;
	add.s32 	%r277, %r142, %r276;
	add.s32 	%r235, %r143, %r277;
	mov.b32 	%r233, 1;
	mov.b32 	%r258, 0;
	mov.b32 	%r260, -1;
	// begin inline asm
	{  .reg .s32 r0;  .reg .pred p;  shfl.sync.up.b32 r0|p, %r235, %r233, %r258, %r260;  @p add.s32 r0, r0, %r235;  mov.s32 %r231, r0;}
	// end inline asm
	mov.b32 	%r239, 2;
	// begin inline asm
	{  .reg .s32 r0;  .reg .pred p;  shfl.sync.up.b32 r0|p, %r231, %r239, %r258, %r260;  @p add.s32 r0, r0, %r231;  mov.s32 %r237, r0;}
	// end inline asm
	mov.b32 	%r245, 4;
	// begin inline asm
	{  .reg .s32 r0;  .reg .pred p;  shfl.sync.up.b32 r0|p, %r237, %r245, %r258, %r260;  @p add.s32 r0, r0, %r237;  mov.s32 %r243, r0;}
	// end inline asm
	mov.b32 	%r251, 8;
	// begin inline asm
	{  .reg .s32 r0;  .reg .pred p;  shfl.sync.up.b32 r0|p, %r243, %r251, %r258, %r260;  @p add.s32 r0, r0, %r243;  mov.s32 %r249, r0;}
	// end inline asm
	mov.b32 	%r257, 16;
	// begin inline asm
	{  .reg .s32 r0;  .reg .pred p;  shfl.sync.up.b32 r0|p, %r249, %r257, %r258, %r260;  @p add.s32 r0, r0, %r249;  mov.s32 %r255, r0;}
	// end inline asm
	setp.ne.s32 	%p24, %r227, 31;
	@%p24 bra 	$L__BB16_74;
	shl.b32 	%r278, %r122, 2;
	mov.u32 	%r279, _ZZN3cub18CUB_300001_SM_10006detail4scan16DeviceScanKernelINS2_10policy_hubIiiimN4cuda3std3__44plusIvEEE10Policy1000EN6thrust24THRUST_300001_SM_1000_NS10device_ptrIiEESF_NS0_13ScanTileStateIiLb1EEES9_NS1_10InputValueIiPiEEmiLb0EiEEvT0_T1_T2_iT3_T4_T5_E12temp_storage;
	add.s32 	%r280, %r279, %r278;
	st.shared.u32 	[%r280+16], %r255;
$L__BB16_74:
	sub.s32 	%r281, %r255, %r235;
	bar.sync 	0;
	ld.shared.v4.u32 	{%r282, %r283, %r284, %r285}, [_ZZN3cub18CUB_300001_SM_10006detail4scan16DeviceScanKernelINS2_10policy_hubIiiimN4cuda3std3__44plusIvEEE10Policy1000EN6thrust24THRUST_300001_SM_1000_NS10device_ptrIiEESF_NS0_13ScanTileStateIiLb1EEES9_NS1_10InputValueIiPiEEmiLb0EiEEvT0_T1_T2_iT3_T4_T5_E12temp_storage+16];
	add.s32 	%r286, %r283, %r282;
	setp.eq.s32 	%p25, %r122, 2;
	selp.b32 	%r287, %r286, %r282, %p25;
	add.s32 	%r288, %r286, %r284;
	setp.eq.s32 	%p26, %r122, 3;
	selp.b32 	%r289, %r288, %r287, %p26;
	add.s32 	%r290, %r288, %r285;
	setp.eq.s32 	%p27, %r122, 4;
	selp.b32 	%r291, %r290, %r289, %p27;
	ld.shared.v4.u32 	{%r292, %r293, %r294, %r295}, [_ZZN3cub18CUB_300001_SM_10006detail4scan16DeviceScanKernelINS2_10policy_hubIiiimN4cuda3std3__44plusIvEEE10Policy1000EN6thrust24THRUST_300001_SM_1000_NS10device_ptrIiEESF_NS0_13ScanTileStateIiLb1EEES9_NS1_10InputValueIiPiEEmiLb0EiEEvT0_T1_T2_iT3_T4_T5_E12temp_storage+32];
	add.s32 	%r296, %r290, %r292;
	setp.eq.s32 	%p28, %r122, 5;
	selp.b32 	%r297, %r296, %r291, %p28;
	add.s32 	%r298, %r296, %r293;
	setp.eq.s32 	%p29, %r122, 6;
	selp.b32 	%r299, %r298, %r297, %p29;
	add.s32 	%r300, %r298, %r294;
	setp.eq.s32 	%p30, %r122, 7;
	selp.b32 	%r301, %r300, %r299, %p30;
	add.s32 	%r302, %r300, %r295;
	setp.eq.s32 	%p31, %r122, 8;
	selp.b32 	%r303, %r302, %r301, %p31;
	ld.shared.v4.u32 	{%r304, %r305, %r306, %r307}, [_ZZN3cub18CUB_300001_SM_10006detail4scan16DeviceScanKernelINS2_10policy_hubIiiimN4cuda3std3__44plusIvEEE10Policy1000EN6thrust24THRUST_300001_SM_1000_NS10device_ptrIiEESF_NS0_13ScanTileStateIiLb1EEES9_NS1_10InputValueIiPiEEmiLb0EiEEvT0_T1_T2_iT3_T4_T5_E12temp_storage+48];
	add.s32 	%r308, %r302, %r304;
	setp.eq.s32 	%p32, %r122, 9;
	selp.b32 	%r309, %r308, %r303, %p32;
	add.s32 	%r310, %r308, %r305;
	setp.eq.s32 	%p33, %r122, 10;
	selp.b32 	%r311, %r310, %r309, %p33;
	add.s32 	%r312, %r310, %r306;
	setp.eq.s32 	%p34, %r122, 11;
	selp.b32 	%r313, %r312, %r311, %p34;
	add.s32 	%r314, %r312, %r307;
	setp.eq.s32 	%p35, %r122, 12;
	selp.b32 	%r315, %r314, %r313, %p35;
	ld.shared.u32 	%r316, [_ZZN3cub18CUB_300001_SM_10006detail4scan16DeviceScanKernelINS2_10policy_hubIiiimN4cuda3std3__44plusIvEEE10Policy1000EN6thrust24THRUST_300001_SM_1000_NS10device_ptrIiEESF_NS0_13ScanTileStateIiLb1EEES9_NS1_10InputValueIiPiEEmiLb0EiEEvT0_T1_T2_iT3_T4_T5_E12temp_storage+64];
	add.s32 	%r149, %r314, %r316;
	setp.gt.u32 	%p36, %r76, 31;
	setp.lt.u32 	%p37, %r76, 32;
	setp.eq.s32 	%p38, %r227, 0;
	selp.b32 	%r317, 0, %r281, %p38;
	add.s32 	%r1001, %r315, %r317;
	selp.b32 	%r151, %r281, %r1001, %p37;
	@%p36 bra 	$L__BB16_90;
	setp.ne.s32 	%p39, %r76, 0;
	mul.wide.s32 	%rd24, %r4, 8;
	add.s64 	%rd13, %rd18, %rd24;
	@%p39 bra 	$L__BB16_77;
	st.shared.u32 	[_ZZN3cub18CUB_300001_SM_10006detail4scan16DeviceScanKernelINS2_10policy_hubIiiimN4cuda3std3__44plusIvEEE10Policy1000EN6thrust24THRUST_300001_SM_1000_NS10device_ptrIiEESF_NS0_13ScanTileStateIiLb1EEES9_NS1_10InputValueIiPiEEmiLb0EiEEvT0_T1_T2_iT3_T4_T5_E12temp_storage+12], %r149;
	add.s64 	%rd25, %rd13, 256;
	mov.b32 	%r318, 100;
	// begin inline asm
	st.relaxed.gpu.v2.u32 [%rd25], {%r318, %r149};
	// end inline asm
$L__BB16_77:
	not.b32 	%r324, %r76;
	add.s32 	%r997, %r4, %r324;
	mov.b32 	%r320, 550;
	// begin inline asm
	nanosleep.u32 %r320;
	// end inline asm
	mul.wide.s32 	%rd27, %r997, 8;
	add.s64 	%rd28, %rd18, %rd27;
	add.s64 	%rd26, %rd28, 256;
	// begin inline asm
	ld.relaxed.gpu.v2.u32 {%r998, %r992}, [%rd26];
	// end inline asm
	mov.b32 	%r993, 478;
$L__BB16_78:
	setp.eq.s32 	%p40, %r998, 99;
	mov.b32 	%r325, -1;
	vote.sync.any.pred 	%p41, %p40, %r325;
	not.pred 	%p42, %p41;
	@%p42 bra 	$L__BB16_80;
	// begin inline asm
	nanosleep.u32 %r993;
	// end inline asm
	shr.u32 	%r993, %r993, 1;
	// begin inline asm
	ld.relaxed.gpu.v2.u32 {%r998, %r992}, [%rd26];
	// end inline asm
	bra.uni 	$L__BB16_78;
$L__BB16_80:
	setp.eq.s32 	%p43, %r998, 101;
	mov.b32 	%r352, -1;
	vote.sync.ballot.b32 	%r354, %p43, %r352;
	// begin inline asm
	mov.u32 %r327, %lanemask_ge;
	// end inline asm
	and.b32  	%r355, %r354, %r327;
	or.b32  	%r356, %r355, -2147483648;
	add.s32 	%r357, %r356, -1;
	not.b32 	%r358, %r356;
	and.b32  	%r359, %r358, %r357;
	popc.b32 	%r331, %r359;
	mov.b32 	%r330, 1;
	// begin inline asm
	shfl.sync.down.b32 %r328, %r992, %r330, %r331, %r352;
	// end inline asm
	setp.lt.s32 	%p45, %r227, %r331;
	selp.b32 	%r360, %r328, 0, %p45;
	add.s32 	%r334, %r360, %r992;
	mov.b32 	%r335, 2;
	// begin inline asm
	shfl.sync.down.b32 %r333, %r334, %r335, %r331, %r352;
	// end inline asm
	add.s32 	%r361, %r227, 2;
	setp.gt.s32 	%p46, %r361, %r331;
	selp.b32 	%r362, 0, %r333, %p46;
	add.s32 	%r339, %r334, %r362;
	mov.b32 	%r340, 4;
	// begin inline asm
	shfl.sync.down.b32 %r338, %r339, %r340, %r331, %r352;
	// end inline asm
	add.s32 	%r363, %r227, 4;
	setp.gt.s32 	%p47, %r363, %r331;
	selp.b32 	%r364, 0, %r338, %p47;
	add.s32 	%r344, %r339, %r364;
	mov.b32 	%r345, 8;
	// begin inline asm
	shfl.sync.down.b32 %r343, %r344, %r345, %r331, %r352;
	// end inline asm
	add.s32 	%r365, %r227, 8;
	setp.gt.s32 	%p48, %r365, %r331;
	selp.b32 	%r366, 0, %r343, %p48;
	add.s32 	%r349, %r344, %r366;
	mov.b32 	%r350, 16;
	// begin inline asm
	shfl.sync.down.b32 %r348, %r349, %r350, %r331, %r352;
	// end inline asm
	add.s32 	%r367, %r227, 16;
	setp.gt.s32 	%p49, %r367, %r331;
	selp.b32 	%r368, 0, %r348, %p49;
	add.s32 	%r994, %r349, %r368;
	add.s64 	%rd14, %rd18, 256;
	mov.b32 	%r995, 478;
$L__BB16_81:
	setp.ne.s32 	%p50, %r998, 101;
	mov.b32 	%r369, -1;
	vote.sync.all.pred 	%p51, %p50, %r369;
	not.pred 	%p52, %p51;
	@%p52 bra 	$L__BB16_86;
	shr.u32 	%r995, %r995, 1;
	mul.wide.s32 	%rd31, %r997, 8;
	add.s64 	%rd32, %rd14, %rd31;
	add.s64 	%rd30, %rd32, -256;
	// begin inline asm
	ld.relaxed.gpu.v2.u32 {%r998, %r999}, [%rd30];
	// end inline asm
	mov.u32 	%r1000, %r995;
$L__BB16_83:
	setp.eq.s32 	%p56, %r998, 99;
	mov.b32 	%r377, -1;
	vote.sync.any.pred 	%p57, %p56, %r377;
	not.pred 	%p58, %p57;
	@%p58 bra 	$L__BB16_85;
	// begin inline asm
	nanosleep.u32 %r1000;
	// end inline asm
	shr.u32 	%r1000, %r1000, 1;
	// begin inline asm
	ld.relaxed.gpu.v2.u32 {%r998, %r999}, [%rd30];
	// end inline asm
	bra.uni 	$L__BB16_83;
$L__BB16_85:
	setp.eq.s32 	%p59, %r998, 101;
	mov.b32 	%r403, -1;
	vote.sync.ballot.b32 	%r404, %p59, %r403;
	and.b32  	%r405, %r404, %r327;
	or.b32  	%r406, %r405, -2147483648;
	add.s32 	%r407, %r406, -1;
	not.b32 	%r408, %r406;
	and.b32  	%r409, %r408, %r407;
	popc.b32 	%r382, %r409;
	mov.b32 	%r381, 1;
	// begin inline asm
	shfl.sync.down.b32 %r379, %r999, %r381, %r382, %r403;
	// end inline asm
	setp.lt.s32 	%p61, %r227, %r382;
	selp.b32 	%r410, %r379, 0, %p61;
	add.s32 	%r385, %r410, %r999;
	mov.b32 	%r386, 2;
	// begin inline asm
	shfl.sync.down.b32 %r384, %r385, %r386, %r382, %r403;
	// end inline asm
	add.s32 	%r411, %r227, 2;
	setp.gt.s32 	%p62, %r411, %r382;
	selp.b32 	%r412, 0, %r384, %p62;
	add.s32 	%r390, %r385, %r412;
	mov.b32 	%r391, 4;
	// begin inline asm
	shfl.sync.down.b32 %r389, %r390, %r391, %r382, %r403;
	// end inline asm
	add.s32 	%r413, %r227, 4;
	setp.gt.s32 	%p63, %r413, %r382;
	selp.b32 	%r414, 0, %r389, %p63;
	add.s32 	%r395, %r390, %r414;
	mov.b32 	%r396, 8;
	// begin inline asm
	shfl.sync.down.b32 %r394, %r395, %r396, %r382, %r403;
	// end inline asm
	add.s32 	%r415, %r227, 8;
	setp.gt.s32 	%p64, %r415, %r382;
	selp.b32 	%r416, 0, %r394, %p64;
	add.s32 	%r400, %r395, %r416;
	mov.b32 	%r401, 16;
	// begin inline asm
	shfl.sync.down.b32 %r399, %r400, %r401, %r382, %r403;
	// end inline asm
	add.s32 	%r417, %r227, 16;
	setp.gt.s32 	%p65, %r417, %r382;
	selp.b32 	%r418, 0, %r399, %p65;
	add.s32 	%r419, %r418, %r994;
	add.s32 	%r994, %r419, %r400;
	add.s32 	%r997, %r997, -32;
	bra.uni 	$L__BB16_81;
$L__BB16_86:
	@%p39 bra 	$L__BB16_88;
	add.s32 	%r372, %r994, %r149;
	add.s64 	%rd29, %rd13, 256;
	mov.b32 	%r371, 101;
	// begin inline asm
	st.relaxed.gpu.v2.u32 [%rd29], {%r371, %r372};
	// end inline asm
	st.shared.u32 	[_ZZN3cub18CUB_300001_SM_10006detail4scan16DeviceScanKernelINS2_10policy_hubIiiimN4cuda3std3__44plusIvEEE10Policy1000EN6thrust24THRUST_300001_SM_1000_NS10device_ptrIiEESF_NS0_13ScanTileStateIiLb1EEES9_NS1_10InputValueIiPiEEmiLb0EiEEvT0_T1_T2_iT3_T4_T5_E12temp_storage+4], %r994;
	st.shared.u32 	[_ZZN3cub18CUB_300001_SM_10006detail4scan16DeviceScanKernelINS2_10policy_hubIiiimN4cuda3std3__44plusIvEEE10Policy1000EN6thrust24THRUST_300001_SM_1000_NS10device_ptrIiEESF_NS0_13ScanTileStateIiLb1EEES9_NS1_10InputValueIiPiEEmiLb0EiEEvT0_T1_T2_iT3_T4_T5_E12temp_storage+8], %r372;
$L__BB16_88:
	setp.ne.s32 	%p54, %r227, 0;
	mov.u32 	%r1001, %r151;
	@%p54 bra 	$L__BB16_90;
	st.shared.u32 	[_ZZN3cub18CUB_300001_SM_10006detail4scan16DeviceScanKernelINS2_10policy_hubIiiimN4cuda3std3__44plusIvEEE10Policy1000EN6thrust24THRUST_300001_SM_1000_NS10device_ptrIiEESF_NS0_13ScanTileStateIiLb1EEES9_NS1_10InputValueIiPiEEmiLb0EiEEvT0_T1_T2_iT3_T4_T5_E12temp_storage+84], %r994;
	mov.u32 	%r1001, %r994;
$L__BB16_90:
	bar.sync 	0;
	setp.eq.s32 	%p55, %r76, 0;
	ld.shared.u32 	%r373, [_ZZN3cub18CUB_300001_SM_10006detail4scan16DeviceScanKernelINS2_10policy_hubIiiimN4cuda3std3__44plusIvEEE10Policy1000EN6thrust24THRUST_300001_SM_1000_NS10device_ptrIiEESF_NS0_13ScanTileStateIiLb1EEES9_NS1_10InputValueIiPiEEmiLb0EiEEvT0_T1_T2_iT3_T4_T5_E12temp_storage+84];
	selp.b32 	%r374, 0, %r373, %p55;
	add.s32 	%r1002, %r374, %r1001;
$L__BB16_91:
	add.s32 	%r514, %r1002, %r125;
	add.s32 	%r515, %r126, %r514;
	add.s32 	%r516, %r127, %r515;
	add.s32 	%r517, %r128, %r516;
	add.s32 	%r518, %r129, %r517;
	add.s32 	%r519, %r130, %r518;
	add.s32 	%r520, %r131, %r519;
	add.s32 	%r521, %r132, %r520;
	add.s32 	%r522, %r133, %r521;
	add.s32 	%r523, %r134, %r522;
	add.s32 	%r524, %r135, %r523;
	add.s32 	%r525, %r136, %r524;
	add.s32 	%r526, %r137, %r525;
	add.s32 	%r527, %r138, %r526;
	add.s32 	%r528, %r139, %r527;
	add.s32 	%r529, %r140, %r528;
	add.s32 	%r530, %r141, %r529;
	add.s32 	%r531, %r142, %r530;
	bar.sync 	0;
	st.shared.u32 	[%r124], %r1002;
	st.shared.u32 	[%r124+4], %r514;
	st.shared.u32 	[%r124+8], %r515;
	st.shared.u32 	[%r124+12], %r516;
	st.shared.u32 	[%r124+16], %r517;
	st.shared.u32 	[%r124+20], %r518;
	st.shared.u32 	[%r124+24], %r519;
	st.shared.u32 	[%r124+28], %r520;
	st.shared.u32 	[%r124+32], %r521;
	st.shared.u32 	[%r124+36], %r522;
	st.shared.u32 	[%r124+40], %r523;
	st.shared.u32 	[%r124+44], %r524;
	st.shared.u32 	[%r124+48], %r525;
	st.shared.u32 	[%r124+52], %r526;
	st.shared.u32 	[%r124+56], %r527;
	st.shared.u32 	[%r124+60], %r528;
	st.shared.u32 	[%r124+64], %r529;
	st.shared.u32 	[%r124+68], %r530;
	st.shared.u32 	[%r124+72], %r531;
	bar.warp.sync 	-1;
	ld.shared.u32 	%r185, [%r123];
	ld.shared.u32 	%r186, [%r123+128];
	ld.shared.u32 	%r187, [%r123+256];
	ld.shared.u32 	%r188, [%r123+384];
	ld.shared.u32 	%r189, [%r123+512];
	ld.shared.u32 	%r190, [%r123+640];
	ld.shared.u32 	%r191, [%r123+768];
	ld.shared.u32 	%r192, [%r123+896];
	ld.shared.u32 	%r193, [%r123+1024];
	ld.shared.u32 	%r194, [%r123+1152];
	ld.shared.u32 	%r195, [%r123+1280];
	ld.shared.u32 	%r196, [%r123+1408];
	ld.shared.u32 	%r197, [%r123+1536];
	ld.shared.u32 	%r198, [%r123+1664];
	ld.shared.u32 	%r199, [%r123+1792];
	ld.shared.u32 	%r200, [%r123+1920];
	ld.shared.u32 	%r201, [%r123+2048];
	ld.shared.u32 	%r202, [%r123+2176];
	ld.shared.u32 	%r203, [%r123+2304];
	setp.ne.s32 	%p80, %r76, 0;
	@%p80 bra 	$L__BB16_93;
	st.volatile.shared.u32 	[_ZZN3cub18CUB_300001_SM_10006detail4scan16DeviceScanKernelINS2_10policy_hubIiiimN4cuda3std3__44plusIvEEE10Policy1000EN6thrust24THRUST_300001_SM_1000_NS10device_ptrIiEESF_NS0_13ScanTileStateIiLb1EEES9_NS1_10InputValueIiPiEEmiLb0EiEEvT0_T1_T2_iT3_T4_T5_E12temp_storage+31616], %r75;
$L__BB16_93:
	bar.sync 	0;
	ld.volatile.shared.u32 	%r204, [_ZZN3cub18CUB_300001_SM_10006detail4scan16DeviceScanKernelINS2_10policy_hubIiiimN4cuda3std3__44plusIvEEE10Policy1000EN6thrust24THRUST_300001_SM_1000_NS10device_ptrIiEESF_NS0_13ScanTileStateIiLb1EEES9_NS1_10InputValueIiPiEEmiLb0EiEEvT0_T1_T2_iT3_T4_T5_E12temp_storage+31616];
	cvt.u64.u32 	%rd39, %r78;
	add.s64 	%rd40, %rd5, %rd39;
	setp.ge.s32 	%p81, %r78, %r204;
	shl.b64 	%rd41, %rd40, 2;
	add.s64 	%rd15, %rd4, %rd41;
	@%p81 bra 	$L__BB16_95;
	st.global.u32 	[%rd15], %r185;
$L__BB16_95:
	mov.u32 	%r532, %tid.x;
	and.b32  	%r533, %r532, 992;
	mul.lo.s32 	%r534, %r533, 19;
	and.b32  	%r535, %r532, 31;
	or.b32  	%r536, %r534, %r535;
	add.s32 	%r537, %r536, 32;
	setp.ge.s32 	%p82, %r537, %r204;
	@%p82 bra 	$L__BB16_97;
	st.global.u32 	[%rd15+128], %r186;
$L__BB16_97:
	add.s32 	%r543, %r536, 64;
	setp.ge.s32 	%p83, %r543, %r204;
	@%p83 bra 	$L__BB16_99;
	st.global.u32 	[%rd15+256], %r187;
$L__BB16_99:
	add.s32 	%r549, %r536, 96;
	setp.ge.s32 	%p84, %r549, %r204;
	@%p84 bra 	$L__BB16_101;
	st.global.u32 	[%rd15+384], %r188;
$L__BB16_101:
	add.s32 	%r555, %r536, 128;
	setp.ge.s32 	%p85, %r555, %r204;
	@%p85 bra 	$L__BB16_103;
	st.global.u32 	[%rd15+512], %r189;
$L__BB16_103:
	add.s32 	%r561, %r536, 160;
	setp.ge.s32 	%p86, %r561, %r204;
	@%p86 bra 	$L__BB16_105;
	st.global.u32 	[%rd15+640], %r190;
$L__BB16_105:
	add.s32 	%r567, %r536, 192;
	setp.ge.s32 	%p87, %r567, %r204;
	@%p87 bra 	$L__BB16_107;
	st.global.u32 	[%rd15+768], %r191;
$L__BB16_107:
	add.s32 	%r573, %r536, 224;
	setp.ge.s32 	%p88, %r573, %r204;
	@%p88 bra 	$L__BB16_109;
	st.global.u32 	[%rd15+896], %r192;
$L__BB16_109:
	setp.ge.s32 	%p89, %r95, %r204;
	@%p89 bra 	$L__BB16_111;
	st.global.u32 	[%rd15+1024], %r193;
$L__BB16_111:
	setp.ge.s32 	%p90, %r98, %r204;
	@%p90 bra 	$L__BB16_113;
	st.global.u32 	[%rd15+1152], %r194;
$L__BB16_113:
	add.s32 	%r579, %r536, 320;
	setp.ge.s32 	%p91, %r579, %r204;
	@%p91 bra 	$L__BB16_115;
	st.global.u32 	[%rd15+1280], %r195;
$L__BB16_115:
	add.s32 	%r585, %r536, 352;
	setp.ge.s32 	%p92, %r585, %r204;
	@%p92 bra 	$L__BB16_117;
	st.global.u32 	[%rd15+1408], %r196;
$L__BB16_117:
	add.s32 	%r591, %r536, 384;
	setp.ge.s32 	%p93, %r591, %r204;
	@%p93 bra 	$L__BB16_119;
	st.global.u32 	[%rd15+1536], %r197;
$L__BB16_119:
	add.s32 	%r597, %r536, 416;
	setp.ge.s32 	%p94, %r597, %r204;
	@%p94 bra 	$L__BB16_121;
	st.global.u32 	[%rd15+1664], %r198;
$L__BB16_121:
	add.s32 	%r603, %r536, 448;
	setp.ge.s32 	%p95, %r603, %r204;
	@%p95 bra 	$L__BB16_123;
	st.global.u32 	[%rd15+1792], %r199;
$L__BB16_123:
	add.s32 	%r609, %r536, 480;
	setp.ge.s32 	%p96, %r609, %r204;
	@%p96 bra 	$L__BB16_125;
	st.global.u32 	[%rd15+1920], %r200;
$L__BB16_125:
	add.s32 	%r615, %r536, 512;
	setp.ge.s32 	%p97, %r615, %r204;
	@%p97 bra 	$L__BB16_127;
	st.global.u32 	[%rd15+2048], %r201;
$L__BB16_127:
	setp.ge.s32 	%p98, %r115, %r204;
	@%p98 bra 	$L__BB16_129;
	st.global.u32 	[%rd15+2176], %r202;
$L__BB16_129:
	setp.ge.s32 	%p99, %r118, %r204;
	@%p99 bra 	$L__BB16_131;
	st.global.u32 	[%rd15+2304], %r203;
$L__BB16_131:
	ret;

}
	// .globl	_ZN3cub18CUB_300001_SM_10006detail10radix_sort31DeviceRadixSortSingleTileKernelINS1_5radix10policy_hubIiiyE10Policy1000ELNS0_9SortOrderE0EiiyNS1_21identity_decomposer_tEEEvPKT1_PSA_PKT2_PSE_T3_iiT4_
.visible .entry _ZN3cub18CUB_300001_SM_10006detail10radix_sort31DeviceRadixSortSingleTileKernelINS1_5radix10policy_hubIiiyE10Policy1000ELNS0_9SortOrderE0EiiyNS1_21identity_decomposer_tEEEvPKT1_PSA_PKT2_PSE_T3_iiT4_(
	.param .u64 .ptr .align 1 _ZN3cub18CUB_300001_SM_10006detail10radix_sort31DeviceRadixSortSingleTileKernelINS1_5radix10policy_hubIiiyE10Policy1000ELNS0_9SortOrderE0EiiyNS1_21identity_decomposer_tEEEvPKT1_PSA_PKT2_PSE_T3_iiT4__param_0,
	.param .u64 .ptr .align 1 _ZN3cub18CUB_300001_SM_10006detail10radix_sort31DeviceRadixSortSingleTileKernelINS1_5radix10policy_hubIiiyE10Policy1000ELNS0_9SortOrderE0EiiyNS1_21identity_decomposer_tEEEvPKT1_PSA_PKT2_PSE_T3_iiT4__param_1,
	.param .u64 .ptr .align 1 _ZN3cub18CUB_300001_SM_10006detail10radix_sort31DeviceRadixSortSingleTileKernelINS1_5radix10policy_hubIiiyE10Policy1000ELNS0_9SortOrderE0EiiyNS1_21identity_decomposer_tEEEvPKT1_PSA_PKT2_PSE_T3_iiT4__param_2,
	.param .u64 .ptr .align 1 _ZN3cub18CUB_300001_SM_10006detail10radix_sort31DeviceRadixSortSingleTileKernelINS1_5radix10policy_hubIiiyE10Policy1000ELNS0_9SortOrderE0EiiyNS1_21identity_decomposer_tEEEvPKT1_PSA_PKT2_PSE_T3_iiT4__param_3,
	.param .u64 _ZN3cub18CUB_300001_SM_10006detail10radix_sort31DeviceRadixSortSingleTileKernelINS1_5radix10policy_hubIiiyE10Policy1000ELNS0_9SortOrderE0EiiyNS1_21identity_decomposer_tEEEvPKT1_PSA_PKT2_PSE_T3_iiT4__param_4,
	.param .u32 _ZN3cub18CUB_300001_SM_10006detail10radix_sort31DeviceRadixSortSingleTileKernelINS1_5radix10policy_hubIiiyE10Policy1000ELNS0_9SortOrderE0EiiyNS1_21identity_decomposer_tEEEvPKT1_PSA_PKT2_PSE_T3_iiT4__param_5,
	.param .u32 _ZN3cub18CUB_300001_SM_10006detail10radix_sort31DeviceRadixSortSingleTileKernelINS1_5radix10policy_hubIiiyE10Policy1000ELNS0_9SortOrderE0EiiyNS1_21identity_decomposer_tEEEvPKT1_PSA_PKT2_PSE_T3_iiT4__param_6,
	.param .align 1 .b8 _ZN3cub18CUB_300001_SM_10006detail10radix_sort31DeviceRadixSortSingleTileKernelINS1_5radix10policy_hubIiiyE10Policy1000ELNS0_9SortOrderE0EiiyNS1_21identity_decomposer_tEEEvPKT1_PSA_PKT2_PSE_T3_iiT4__param_7[1]
)
.maxntid 256
.minnctapersm 1
{
	.reg .pred 	%p<73>;
	.reg .b16 	%rs<39>;
	.reg .b32 	%r<900>;
	.reg .b64 	%rd<37>;
	// demoted variable
	.shared .align 16 .b8 _ZZN3cub18CUB_300001_SM_10006detail10radix_sort31DeviceRadixSortSingleTileKernelINS1_5radix10policy_hubIiiyE10Policy1000ELNS0_9SortOrderE0EiiyNS1_21identity_decomposer_tEEEvPKT1_PSA_PKT2_PSE_T3_iiT4_E12temp_storage[33856];
	ld.param.u64 	%rd10, [_ZN3cub18CUB_300001_SM_10006detail10radix_sort31DeviceRadixSortSingleTileKernelINS1_5radix10policy_hubIiiyE10Policy1000ELNS0_9SortOrderE0EiiyNS1_21identity_decomposer_tEEEvPKT1_PSA_PKT2_PSE_T3_iiT4__param_0];
	ld.param.u64 	%rd6, [_ZN3cub18CUB_300001_SM_10006detail10radix_sort31DeviceRadixSortSingleTileKernelINS1_5radix10policy_hubIiiyE10Policy1000ELNS0_9SortOrderE0EiiyNS1_21identity_decomposer_tEEEvPKT1_PSA_PKT2_PSE_T3_iiT4__param_1];
	ld.param.u64 	%rd7, [_ZN3cub18CUB_300001_SM_10006detail10radix_sort31DeviceRadixSortSingleTileKernelINS1_5radix10policy_hubIiiyE10Policy1000ELNS0_9SortOrderE0EiiyNS1_21identity_decomposer_tEEEvPKT1_PSA_PKT2_PSE_T3_iiT4__param_2];
	ld.param.u64 	%rd8, [_ZN3cub18CUB_300001_SM_10006detail10radix_sort31DeviceRadixSortSingleTileKernelINS1_5radix10policy_hubIiiyE10Policy1000ELNS0_9SortOrderE0EiiyNS1_21identity_decomposer_tEEEvPKT1_PSA_PKT2_PSE_T3_iiT4__param_3];
	ld.param.u64 	%rd9, [_ZN3cub18CUB_300001_SM_10006detail10radix_sort31DeviceRadixSortSingleTileKernelINS1_5radix10policy_hubIiiyE10Policy1000ELNS0_9SortOrderE0EiiyNS1_21identity_decomposer_tEEEvPKT1_PSA_PKT2_PSE_T3_iiT4__param_4];
	ld.param.u32 	%r303, [_ZN3cub18CUB_300001_SM_10006detail10radix_sort31DeviceRadixSortSingleTileKernelINS1_5radix10policy_hubIiiyE10Policy1000ELNS0_9SortOrderE0EiiyNS1_21identity_decomposer_tEEEvPKT1_PSA_PKT2_PSE_T3_iiT4__param_5];
	ld.param.u32 	%r304, [_ZN3cub18CUB_300001_SM_10006detail10radix_sort31DeviceRadixSortSingleTileKernelINS1_5radix10policy_hubIiiyE10Policy1000ELNS0_9SortOrderE0EiiyNS1_21identity_decomposer_tEEEvPKT1_PSA_PKT2_PSE_T3_iiT4__param_6];
	cvta.to.global.u64 	%rd11, %rd10;
	cvt.u32.u64 	%r1, %rd9;
	mov.u32 	%r2, %tid.x;
	mul.lo.s32 	%r3, %r2, 19;
	setp.ge.s32 	%p1, %r3, %r1;
	mul.wide.u32 	%rd12, %r3, 4;
	add.s64 	%rd1, %rd11, %rd12;
	mov.b32 	%r878, -1;
	@%p1 bra 	$L__BB17_2;
	ld.global.u32 	%r306, [%rd1];
	xor.b32  	%r878, %r306, -2147483648;
$L__BB17_2:
	add.s32 	%r6, %r3, 1;
	setp.ge.s32 	%p2, %r6, %r1;
	mov.b32 	%r877, -1;
	@%p2 bra 	$L__BB17_4;
	ld.global.u32 	%r308, [%rd1+4];
	xor.b32  	%r877, %r308, -2147483648;
$L__BB17_4:
	add.s32 	%r9, %r3, 2;
	setp.ge.s32 	%p3, %r9, %r1;
	mov.b32 	%r876, -1;
	@%p3 bra 	$L__BB17_6;
	ld.global.u32 	%r310, [%rd1+8];
	xor.b32  	%r876, %r310, -2147483648;
$L__BB17_6:
	add.s32 	%r12, %r3, 3;
	setp.ge.s32 	%p4, %r12, %r1;
	mov.b32 	%r875, -1;
	@%p4 bra 	$L__BB17_8;
	ld.global.u32 	%r312, [%rd1+12];
	xor.b32  	%r875, %r312, -2147483648;
$L__BB17_8:
	add.s32 	%r15, %r3, 4;
	setp.ge.s32 	%p5, %r15, %r1;
	mov.b32 	%r874, -1;
	@%p5 bra 	$L__BB17_10;
	ld.global.u32 	%r314, [%rd1+16];
	xor.b32  	%r874, %r314, -2147483648;
$L__BB17_10:
	add.s32 	%r18, %r3, 5;
	setp.ge.s32 	%p6, %r18, %r1;
	mov.b32 	%r873, -1;
	@%p6 bra 	$L__BB17_12;
	ld.global.u32 	%r316, [%rd1+20];
	xor.b32  	%r873, %r316, -2147483648;
$L__BB17_12:
	add.s32 	%r21, %r3, 6;
	setp.ge.s32 	%p7, %r21, %r1;
	mov.b32 	%r872, -1;
	@%p7 bra 	$L__BB17_14;
	ld.global.u32 	%r318, [%rd1+24];
	xor.b32  	%r872, %r318, -2147483648;
$L__BB17_14:
	add.s32 	%r24, %r3, 7;
	setp.ge.s32 	%p8, %r24, %r1;
	mov.b32 	%r871, -1;
	@%p8 bra 	$L__BB17_16;
	ld.global.u32 	%r320, [%rd1+28];
	xor.b32  	%r871, %r320, -2147483648;
$L__BB17_16:
	add.s32 	%r27, %r3, 8;
	setp.ge.s32 	%p9, %r27, %r1;
	mov.b32 	%r870, -1;
	@%p9 bra 	$L__BB17_18;
	ld.global.u32 	%r322, [%rd1+32];
	xor.b32  	%r870, %r322, -2147483648;
$L__BB17_18:
	add.s32 	%r30, %r3, 9;
	setp.ge.s32 	%p10, %r30, %r1;
	mov.b32 	%r869, -1;
	@%p10 bra 	$L__BB17_20;
	ld.global.u32 	%r324, [%rd1+36];
	xor.b32  	%r869, %r324, -2147483648;
$L__BB17_20:
	add.s32 	%r33, %r3, 10;
	setp.ge.s32 	%p11, %r33, %r1;
	mov.b32 	%r868, -1;
	@%p11 bra 	$L__BB17_22;
	ld.global.u32 	%r326, [%rd1+40];
	xor.b32  	%r868, %r326, -2147483648;
$L__BB17_22:
	add.s32 	%r36, %r3, 11;
	setp.ge.s32 	%p12, %r36, %r1;
	mov.b32 	%r867, -1;
	@%p12 bra 	$L__BB17_24;
	ld.global.u32 	%r328, [%rd1+44];
	xor.b32  	%r867, %r328, -2147483648;
$L__BB17_24:
	add.s32 	%r39, %r3, 12;
	setp.ge.s32 	%p13, %r39, %r1;
	mov.b32 	%r866, -1;
	@%p13 bra 	$L__BB17_26;
	ld.global.u32 	%r330, [%rd1+48];
	xor.b32  	%r866, %r330, -2147483648;
$L__BB17_26:
	add.s32 	%r42, %r3, 13;
	setp.ge.s32 	%p14, %r42, %r1;
	mov.b32 	%r865, -1;
	@%p14 bra 	$L__BB17_28;
	ld.global.u32 	%r332, [%rd1+52];
	xor.b32  	%r865, %r332, -2147483648;
$L__BB17_28:
	add.s32 	%r45, %r3, 14;
	setp.ge.s32 	%p15, %r45, %r1;
	mov.b32 	%r864, -1;
	@%p15 bra 	$L__BB17_30;
	ld.global.u32 	%r334, [%rd1+56];
	xor.b32  	%r864, %r334, -2147483648;
$L__BB17_30:
	add.s32 	%r48, %r3, 15;
	setp.ge.s32 	%p16, %r48, %r1;
	mov.b32 	%r863, -1;
	@%p16 bra 	$L__BB17_32;
	ld.global.u32 	%r336, [%rd1+60];
	xor.b32  	%r863, %r336, -2147483648;
$L__BB17_32:
	add.s32 	%r51, %r3, 16;
	setp.ge.s32 	%p17, %r51, %r1;
	mov.b32 	%r862, -1;
	@%p17 bra 	$L__BB17_34;
	ld.global.u32 	%r338, [%rd1+64];
	xor.b32  	%r862, %r338, -2147483648;
$L__BB17_34:
	add.s32 	%r54, %r3, 17;
	setp.ge.s32 	%p18, %r54, %r1;
	mov.b32 	%r861, -1;
	@%p18 bra 	$L__BB17_36;
	ld.global.u32 	%r340, [%rd1+68];
	xor.b32  	%r861, %r340, -2147483648;
$L__BB17_36:
	add.s32 	%r57, %r3, 18;
	setp.ge.s32 	%p19, %r57, %r1;
	mov.b32 	%r860, -1;
	@%p19 bra 	$L__BB17_38;
	ld.global.u32 	%r342, [%rd1+72];
	xor.b32  	%r860, %r342, -2147483648;
$L__BB17_38:
	bar.sync 	0;
	mov.b64 	{%r344, %r345}, %rd9;
	shfl.sync.idx.b32	%r60|%p20, %r344, 0, 31, -1;
	shfl.sync.idx.b32	%r346|%p21, %r345, 0, 31, -1;
	mov.b64 	%rd2, {%r60, %r346};
	setp.ge.s32 	%p22, %r3, %r60;
	cvta.to.global.u64 	%rd13, %rd7;
	add.s64 	%rd3, %rd13, %rd12;
	@%p22 bra 	$L__BB17_40;
	ld.global.u32 	%r897, [%rd3];
$L__BB17_40:
	setp.ge.s32 	%p23, %r6, %r60;
	@%p23 bra 	$L__BB17_42;
	ld.global.u32 	%r896, [%rd3+4];
$L__BB17_42:
	setp.ge.s32 	%p24, %r9, %r60;
	@%p24 bra 	$L__BB17_44;
	ld.global.u32 	%r895, [%rd3+8];
$L__BB17_44:
	setp.ge.s32 	%p25, %r12, %r60;
	@%p25 bra 	$L__BB17_46;
	ld.global.u32 	%r894, [%rd3+12];
$L__BB17_46:
	setp.ge.s32 	%p26, %r15, %r60;
	@%p26 bra 	$L__BB17_48;
	ld.global.u32 	%r893, [%rd3+16];
$L__BB17_48:
	setp.ge.s32 	%p27, %r18, %r60;
	@%p27 bra 	$L__BB17_50;
	ld.global.u32 	%r892, [%rd3+20];
$L__BB17_50:
	setp.ge.s32 	%p28, %r21, %r60;
	@%p28 bra 	$L__BB17_52;
	ld.global.u32 	%r891, [%rd3+24];
$L__BB17_52:
	setp.ge.s32 	%p29, %r24, %r60;
	@%p29 bra 	$L__BB17_54;
	ld.global.u32 	%r890, [%rd3+28];
$L__BB17_54:
	setp.ge.s32 	%p30, %r27, %r60;
	@%p30 bra 	$L__BB17_56;
	ld.global.u32 	%r889, [%rd3+32];
$L__BB17_56:
	setp.ge.s32 	%p31, %r30, %r60;
	@%p31 bra 	$L__BB17_58;
	ld.global.u32 	%r888, [%rd3+36];
$L__BB17_58:
	setp.ge.s32 	%p32, %r33, %r60;
	@%p32 bra 	$L__BB17_60;
	ld.global.u32 	%r887, [%rd3+40];
$L__BB17_60:
	setp.ge.s32 	%p33, %r36, %r60;
	@%p33 bra 	$L__BB17_62;
	ld.global.u32 	%r886, [%rd3+44];
$L__BB17_62:
	setp.ge.s32 	%p34, %r39, %r60;
	@%p34 bra 	$L__BB17_64;
	ld.global.u32 	%r885, [%rd3+48];
$L__BB17_64:
	setp.ge.s32 	%p35, %r42, %r60;
	@%p35 bra 	$L__BB17_66;
	ld.global.u32 	%r884, [%rd3+52];
$L__BB17_66:
	setp.ge.s32 	%p36, %r45, %r60;
	@%p36 bra 	$L__BB17_68;
	ld.global.u32 	%r883, [%rd3+56];
$L__BB17_68:
	setp.ge.s32 	%p37, %r48, %r60;
	@%p37 bra 	$L__BB17_70;
	ld.global.u32 	%r882, [%rd3+60];
$L__BB17_70:
	setp.ge.s32 	%p38, %r51, %r60;
	@%p38 bra 	$L__BB17_72;
	ld.global.u32 	%r881, [%rd3+64];
$L__BB17_72:
	setp.ge.s32 	%p39, %r54, %r60;
	@%p39 bra 	$L__BB17_74;
	ld.global.u32 	%r880, [%rd3+68];
$L__BB17_74:
	setp.ge.s32 	%p40, %r57, %r60;
	@%p40 bra 	$L__BB17_76;
	ld.global.u32 	%r879, [%rd3+72];
$L__BB17_76:
	bar.sync 	0;
	shr.u32 	%r99, %r2, 5;
	shl.b32 	%r366, %r2, 2;
	mov.u32 	%r367, _ZZN3cub18CUB_300001_SM_10006detail10radix_sort31DeviceRadixSortSingleTileKernelINS1_5radix10policy_hubIiiyE10Policy1000ELNS0_9SortOrderE0EiiyNS1_21identity_decomposer_tEEEvPKT1_PSA_PKT2_PSE_T3_iiT4_E12temp_storage;
	add.s32 	%r100, %r367, %r366;
	shl.b32 	%r368, %r2, 7;
	add.s32 	%r101, %r100, %r368;
	shl.b32 	%r369, %r99, 2;
	add.s32 	%r370, %r367, %r369;
	add.s32 	%r102, %r370, 33792;
	mad.lo.s32 	%r103, %r2, -56, %r101;
	add.s32 	%r859, %r303, 6;
	sub.s32 	%r858, %r304, %r303;
$L__BB17_77:
	add.s32 	%r430, %r859, -6;
	min.s32 	%r373, %r858, 6;
	mov.b32 	%r459, 0;
	st.shared.u32 	[%r100], %r459;
	st.shared.u32 	[%r100+1024], %r459;
	st.shared.u32 	[%r100+2048], %r459;
	st.shared.u32 	[%r100+3072], %r459;
	st.shared.u32 	[%r100+4096], %r459;
	st.shared.u32 	[%r100+5120], %r459;
	st.shared.u32 	[%r100+6144], %r459;
	st.shared.u32 	[%r100+7168], %r459;
	st.shared.u32 	[%r100+8192], %r459;
	st.shared.u32 	[%r100+9216], %r459;
	st.shared.u32 	[%r100+10240], %r459;
	st.shared.u32 	[%r100+11264], %r459;
	st.shared.u32 	[%r100+12288], %r459;
	st.shared.u32 	[%r100+13312], %r459;
	st.shared.u32 	[%r100+14336], %r459;
	st.shared.u32 	[%r100+15360], %r459;
	st.shared.u32 	[%r100+16384], %r459;
	st.shared.u32 	[%r100+17408], %r459;
	st.shared.u32 	[%r100+18432], %r459;
	st.shared.u32 	[%r100+19456], %r459;
	st.shared.u32 	[%r100+20480], %r459;
	st.shared.u32 	[%r100+21504], %r459;
	st.shared.u32 	[%r100+22528], %r459;
	st.shared.u32 	[%r100+23552], %r459;
	st.shared.u32 	[%r100+24576], %r459;
	st.shared.u32 	[%r100+25600], %r459;
	st.shared.u32 	[%r100+26624], %r459;
	st.shared.u32 	[%r100+27648], %r459;
	st.shared.u32 	[%r100+28672], %r459;
	st.shared.u32 	[%r100+29696], %r459;
	st.shared.u32 	[%r100+30720], %r459;
	st.shared.u32 	[%r100+31744], %r459;
	st.shared.u32 	[%r100+32768], %r459;
	// begin inline asm
	bmsk.clamp.b32 %r371, %r459, %r373;
	// end inline asm
	// begin inline asm
	shr.b32 %r374, %r878, %r430;
	// end inline asm
	and.b32  	%r462, %r371, %r374;
	shl.b32 	%r463, %r462, 10;
	and.b32  	%r464, %r463, 31744;
	add.s32 	%r465, %r100, %r464;
	shr.u32 	%r466, %r462, 4;
	and.b32  	%r467, %r466, 268435454;
	add.s32 	%r147, %r465, %r467;
	ld.shared.u16 	%rs1, [%r147];
	add.s16 	%rs20, %rs1, 1;
	st.shared.u16 	[%r147], %rs20;
	// begin inline asm
	shr.b32 %r377, %r877, %r430;
	// end inline asm
	and.b32  	%r468, %r371, %r377;
	shl.b32 	%r469, %r468, 10;
	and.b32  	%r470, %r469, 31744;
	add.s32 	%r471, %r100, %r470;
	shr.u32 	%r472, %r468, 4;
	and.b32  	%r473, %r472, 268435454;
	add.s32 	%r148, %r471, %r473;
	ld.shared.u16 	%rs2, [%r148];
	add.s16 	%rs21, %rs2, 1;
	st.shared.u16 	[%r148], %rs21;
	// begin inline asm
	shr.b32 %r380, %r876, %r430;
	// end inline asm
	and.b32  	%r474, %r371, %r380;
	shl.b32 	%r475, %r474, 10;
	and.b32  	%r476, %r475, 31744;
	add.s32 	%r477, %r100, %r476;
	shr.u32 	%r478, %r474, 4;
	and.b32  	%r479, %r478, 268435454;
	add.s32 	%r149, %r477, %r479;
	ld.shared.u16 	%rs3, [%r149];
	add.s16 	%rs22, %rs3, 1;
	st.shared.u16 	[%r149], %rs22;
	// begin inline asm
	shr.b32 %r383, %r875, %r430;
	// end inline asm
	and.b32  	%r480, %r371, %r383;
	shl.b32 	%r481, %r480, 10;
	and.b32  	%r482, %r481, 31744;
	add.s32 	%r483, %r100, %r482;
	shr.u32 	%r484, %r480, 4;
	and.b32  	%r485, %r484, 268435454;
	add.s32 	%r150, %r483, %r485;
	ld.shared.u16 	%rs4, [%r150];
	add.s16 	%rs23, %rs4, 1;
	st.shared.u16 	[%r150], %rs23;
	// begin inline asm
	shr.b32 %r386, %r874, %r430;
	// end inline asm
	and.b32  	%r486, %r371, %r386;
	shl.b32 	%r487, %r486, 10;
	and.b32  	%r488, %r487, 31744;
	add.s32 	%r489, %r100, %r488;
	shr.u32 	%r490, %r486, 4;
	and.b32  	%r491, %r490, 268435454;
	add.s32 	%r151, %r489, %r491;
	ld.shared.u16 	%rs5, [%r151];
	add.s16 	%rs24, %rs5, 1;
	st.shared.u16 	[%r151], %rs24;
	// begin inline asm
	shr.b32 %r389, %r873, %r430;
	// end inline asm
	and.b32  	%r492, %r371, %r389;
	shl.b32 	%r493, %r492, 10;
	and.b32  	%r494, %r493, 31744;
	add.s32 	%r495, %r100, %r494;
	shr.u32 	%r496, %r492, 4;
	and.b32  	%r497, %r496, 268435454;
	add.s32 	%r152, %r495, %r497;
	ld.shared.u16 	%rs6, [%r152];
	add.s16 	%rs25, %rs6, 1;
	st.shared.u16 	[%r152], %rs25;
	// begin inline asm
	shr.b32 %r392, %r872, %r430;
	// end inline asm
	and.b32  	%r498, %r371, %r392;
	shl.b32 	%r499, %r498, 10;
	and.b32  	%r500, %r499, 31744;
	add.s32 	%r501, %r100, %r500;
	shr.u32 	%r502, %r498, 4;
	and.b32  	%r503, %r502, 268435454;
	add.s32 	%r153, %r501, %r503;
	ld.shared.u16 	%rs7, [%r153];
	add.s16 	%rs26, %rs7, 1;
	st.shared.u16 	[%r153], %rs26;
	// begin inline asm
	shr.b32 %r395, %r871, %r430;
	// end inline asm
	and.b32  	%r504, %r371, %r395;
	shl.b32 	%r505, %r504, 10;
	and.b32  	%r506, %r505, 31744;
	add.s32 	%r507, %r100, %r506;
	shr.u32 	%r508, %r504, 4;
	and.b32  	%r509, %r508, 268435454;
	add.s32 	%r154, %r507, %r509;
	ld.shared.u16 	%rs8, [%r154];
	add.s16 	%rs27, %rs8, 1;
	st.shared.u16 	[%r154], %rs27;
	// begin inline asm
	shr.b32 %r398, %r870, %r430;
	// end inline asm
	and.b32  	%r510, %r371, %r398;
	shl.b32 	%r511, %r510, 10;
	and.b32  	%r512, %r511, 31744;
	add.s32 	%r513, %r100, %r512;
	shr.u32 	%r514, %r510, 4;
	and.b32  	%r515, %r514, 268435454;
	add.s32 	%r155, %r513, %r515;
	ld.shared.u16 	%rs9, [%r155];
	add.s16 	%rs28, %rs9, 1;
	st.shared.u16 	[%r155], %rs28;
	// begin inline asm
	shr.b32 %r401, %r869, %r430;
	// end inline asm
	and.b32  	%r516, %r371, %r401;
	shl.b32 	%r517, %r516, 10;
	and.b32  	%r518, %r517, 31744;
	add.s32 	%r519, %r100, %r518;
	shr.u32 	%r520, %r516, 4;
	and.b32  	%r521, %r520, 268435454;
	add.s32 	%r156, %r519, %r521;
	ld.shared.u16 	%rs10, [%r156];
	add.s16 	%rs29, %rs10, 1;
	st.shared.u16 	[%r156], %rs29;
	// begin inline asm
	shr.b32 %r404, %r868, %r430;
	// end inline asm
	and.b32  	%r522, %r371, %r404;
	shl.b32 	%r523, %r522, 10;
	and.b32  	%r524, %r523, 31744;
	add.s32 	%r525, %r100, %r524;
	shr.u32 	%r526, %r522, 4;
	and.b32  	%r527, %r526, 268435454;
	add.s32 	%r157, %r525, %r527;
	ld.shared.u16 	%rs11, [%r157];
	add.s16 	%rs30, %rs11, 1;
	st.shared.u16 	[%r157], %rs30;
	// begin inline asm
	shr.b32 %r407, %r867, %r430;
	// end inline asm
	and.b32  	%r528, %r371, %r407;
	shl.b32 	%r529, %r528, 10;
	and.b32  	%r530, %r529, 31744;
	add.s32 	%r531, %r100, %r530;
	shr.u32 	%r532, %r528, 4;
	and.b32  	%r533, %r532, 268435454;
	add.s32 	%r158, %r531, %r533;
	ld.shared.u16 	%rs12, [%r158];
	add.s16 	%rs31, %rs12, 1;
	st.shared.u16 	[%r158], %rs31;
	// begin inline asm
	shr.b32 %r410, %r866, %r430;
	// end inline asm
	and.b32  	%r534, %r371, %r410;
	shl.b32 	%r535, %r534, 10;
	and.b32  	%r536, %r535, 31744;
	add.s32 	%r537, %r100, %r536;
	shr.u32 	%r538, %r534, 4;
	and.b32  	%r539, %r538, 268435454;
	add.s32 	%r159, %r537, %r539;
	ld.shared.u16 	%rs13, [%r159];
	add.s16 	%rs32, %rs13, 1;
	st.shared.u16 	[%r159], %rs32;
	// begin inline asm
	shr.b32 %r413, %r865, %r430;
	// end inline asm
	and.b32  	%r540, %r371, %r413;
	shl.b32 	%r541, %r540, 10;
	and.b32  	%r542, %r541, 31744;
	add.s32 	%r543, %r100, %r542;
	shr.u32 	%r544, %r540, 4;
	and.b32  	%r545, %r544, 268435454;
	add.s32 	%r160, %r543, %r545;
	ld.shared.u16 	%rs14, [%r160];
	add.s16 	%rs33, %rs14, 1;
	st.shared.u16 	[%r160], %rs33;
	// begin inline asm
	shr.b32 %r416, %r864, %r430;
	// end inline asm
	and.b32  	%r546, %r371, %r416;
	shl.b32 	%r547, %r546, 10;
	and.b32  	%r548, %r547, 31744;
	add.s32 	%r549, %r100, %r548;
	shr.u32 	%r550, %r546, 4;
	and.b32  	%r551, %r550, 268435454;
	add.s32 	%r161, %r549, %r551;
	ld.shared.u16 	%rs15, [%r161];
	add.s16 	%rs34, %rs15, 1;
	st.shared.u16 	[%r161], %rs34;
	// begin inline asm
	shr.b32 %r419, %r863, %r430;
	// end inline asm
	and.b32  	%r552, %r371, %r419;
	shl.b32 	%r553, %r552, 10;
	and.b32  	%r554, %r553, 31744;
	add.s32 	%r555, %r100, %r554;
	shr.u32 	%r556, %r552, 4;
	and.b32  	%r557, %r556, 268435454;
	add.s32 	%r162, %r555, %r557;
	ld.shared.u16 	%rs16, [%r162];
	add.s16 	%rs35, %rs16, 1;
	st.shared.u16 	[%r162], %rs35;
	// begin inline asm
	shr.b32 %r422, %r862, %r430;
	// end inline asm
	and.b32  	%r558, %r371, %r422;
	shl.b32 	%r559, %r558, 10;
	and.b32  	%r560, %r559, 31744;
	add.s32 	%r561, %r100, %r560;
	shr.u32 	%r562, %r558, 4;
	and.b32  	%r563, %r562, 268435454;
	add.s32 	%r163, %r561, %r563;
	ld.shared.u16 	%rs17, [%r163];
	add.s16 	%rs36, %rs17, 1;
	st.shared.u16 	[%r163], %rs36;
	// begin inline asm
	shr.b32 %r425, %r861, %r430;
	// end inline asm
	and.b32  	%r564, %r371, %r425;
	shl.b32 	%r565, %r564, 10;
	and.b32  	%r566, %r565, 31744;
	add.s32 	%r567, %r100, %r566;
	shr.u32 	%r568, %r564, 4;
	and.b32  	%r569, %r568, 268435454;
	add.s32 	%r164, %r567, %r569;
	ld.shared.u16 	%rs18, [%r164];
	add.s16 	%rs37, %rs18, 1;
	st.shared.u16 	[%r164], %rs37;
	// begin inline asm
	shr.b32 %r428, %r860, %r430;
	// end inline asm
	and.b32  	%r570, %r371, %r428;
	shl.b32 	%r571, %r570, 10;
	and.b32  	%r572, %r571, 31744;
	add.s32 	%r573, %r100, %r572;
	shr.u32 	%r574, %r570, 4;
	and.b32  	%r575, %r574, 268435454;
	add.s32 	%r165, %r573, %r575;
	ld.shared.u16 	%rs19, [%r165];
	add.s16 	%rs38, %rs19, 1;
	st.shared.u16 	[%r165], %rs38;
	bar.sync 	0;
	ld.shared.u32 	%r166, [%r101];
	ld.shared.u32 	%r576, [%r101+4];
	ld.shared.u32 	%r577, [%r101+8];
	ld.shared.u32 	%r578, [%r101+12];
	ld.shared.u32 	%r579, [%r101+16];
	ld.shared.u32 	%r580, [%r101+20];
	ld.shared.u32 	%r581, [%r101+24];
	ld.shared.u32 	%r582, [%r101+28];
	ld.shared.u32 	%r583, [%r101+32];
	ld.shared.u32 	%r584, [%r101+36];
	ld.shared.u32 	%r585, [%r101+40];
	ld.shared.u32 	%r586, [%r101+44];
	ld.shared.u32 	%r587, [%r101+48];
	ld.shared.u32 	%r588, [%r101+52];
	ld.shared.u32 	%r589, [%r101+56];
	ld.shared.u32 	%r590, [%r101+60];
	ld.shared.u32 	%r591, [%r101+64];
	ld.shared.u32 	%r592, [%r101+68];
	ld.shared.u32 	%r593, [%r101+72];
	ld.shared.u32 	%r594, [%r101+76];
	ld.shared.u32 	%r595, [%r101+80];
	ld.shared.u32 	%r596, [%r101+84];
	ld.shared.u32 	%r597, [%r101+88];
	ld.shared.u32 	%r598, [%r101+92];
	ld.shared.u32 	%r599, [%r101+96];
	ld.shared.u32 	%r600, [%r101+100];
	ld.shared.u32 	%r601, [%r101+104];
	ld.shared.u32 	%r602, [%r101+108];
	ld.shared.u32 	%r603, [%r101+112];
	ld.shared.u32 	%r604, [%r101+116];
	ld.shared.u32 	%r605, [%r101+120];
	ld.shared.u32 	%r606, [%r101+124];
	ld.shared.u32 	%r607, [%r101+128];
	add.s32 	%r167, %r576, %r166;
	add.s32 	%r168, %r577, %r167;
	add.s32 	%r169, %r578, %r168;
	add.s32 	%r170, %r579, %r169;
	add.s32 	%r171, %r580, %r170;
	add.s32 	%r172, %r581, %r171;
	add.s32 	%r173, %r582, %r172;
	add.s32 	%r174, %r583, %r173;
	add.s32 	%r175, %r584, %r174;
	add.s32 	%r176, %r585, %r175;
	add.s32 	%r177, %r586, %r176;
	add.s32 	%r178, %r587, %r177;
	add.s32 	%r179, %r588, %r178;
	add.s32 	%r180, %r589, %r179;
	add.s32 	%r181, %r590, %r180;
	add.s32 	%r182, %r591, %r181;
	add.s32 	%r183, %r592, %r182;
	add.s32 	%r184, %r593, %r183;
	add.s32 	%r185, %r594, %r184;
	add.s32 	%r186, %r595, %r185;
	add.s32 	%r187, %r596, %r186;
	add.s32 	%r188, %r597, %r187;
	add.s32 	%r189, %r598, %r188;
	add.s32 	%r190, %r599, %r189;
	add.s32 	%r191, %r600, %r190;
	add.s32 	%r192, %r601, %r191;
	add.s32 	%r193, %r602, %r192;
	add.s32 	%r194, %r603, %r193;
	add.s32 	%r195, %r604, %r194;
	add.s32 	%r196, %r605, %r195;
	add.s32 	%r197, %r606, %r196;
	add.s32 	%r436, %r607, %r197;
	// begin inline asm
	mov.u32 %r431, %laneid;
	// end inline asm
	mov.b32 	%r434, 1;
	mov.b32 	%r461, -1;
	// begin inline asm
	{  .reg .u32 r0;  .reg .pred p;  shfl.sync.up.b32 r0|p, %r436, %r434, %r459, %r461;  @p add.u32 r0, r0, %r436;  mov.u32 %r432, r0;}
	// end inline asm
	mov.b32 	%r440, 2;
	// begin inline asm
	{  .reg .u32 r0;  .reg .pred p;  shfl.sync.up.b32 r0|p, %r432, %r440, %r459, %r461;  @p add.u32 r0, r0, %r432;  mov.u32 %r438, r0;}
	// end inline asm
	mov.b32 	%r446, 4;
	// begin inline asm
	{  .reg .u32 r0;  .reg .pred p;  shfl.sync.up.b32 r0|p, %r438, %r446, %r459, %r461;  @p add.u32 r0, r0, %r438;  mov.u32 %r444, r0;}
	// end inline asm
	mov.b32 	%r452, 8;
	// begin inline asm
	{  .reg .u32 r0;  .reg .pred p;  shfl.sync.up.b32 r0|p, %r444, %r452, %r459, %r461;  @p add.u32 r0, r0, %r444;  mov.u32 %r450, r0;}
	// end inline asm
	mov.b32 	%r458, 16;
	// begin inline asm
	{  .reg .u32 r0;  .reg .pred p;  shfl.sync.up.b32 r0|p, %r450, %r458, %r459, %r461;  @p add.u32 r0, r0, %r450;  mov.u32 %r456, r0;}
	// end inline asm
	setp.ne.s32 	%p41, %r431, 31;
	@%p41 bra 	$L__BB17_79;
	st.shared.u32 	[%r102], %r456;
$L__BB17_79:
	sub.s32 	%r608, %r456, %r436;
	setp.gt.u32 	%p42, %r2, 31;
	setp.eq.s32 	%p43, %r99, 7;
	setp.eq.s32 	%p44, %r99, 6;
	setp.eq.s32 	%p45, %r99, 5;
	setp.eq.s32 	%p46, %r99, 4;
	setp.eq.s32 	%p47, %r99, 3;
	setp.eq.s32 	%p48, %r99, 2;
	setp.eq.s32 	%p49, %r99, 1;
	bar.sync 	0;
	ld.shared.v4.u32 	{%r609, %r610, %r611, %r612}, [_ZZN3cub18CUB_300001_SM_10006detail10radix_sort31DeviceRadixSortSingleTileKernelINS1_5radix10policy_hubIiiyE10Policy1000ELNS0_9SortOrderE0EiiyNS1_21identity_decomposer_tEEEvPKT1_PSA_PKT2_PSE_T3_iiT4_E12temp_storage+33792];
	selp.b32 	%r613, %r609, %r898, %p49;
	add.s32 	%r614, %r610, %r609;
	selp.b32 	%r615, %r614, %r613, %p48;
	add.s32 	%r616, %r614, %r611;
	selp.b32 	%r617, %r616, %r615, %p47;
	add.s32 	%r618, %r616, %r612;
	selp.b32 	%r619, %r618, %r617, %p46;
	ld.shared.v4.u32 	{%r620, %r621, %r622, %r623}, [_ZZN3cub18CUB_300001_SM_10006detail10radix_sort31DeviceRadixSortSingleTileKernelINS1_5radix10policy_hubIiiyE10Policy1000ELNS0_9SortOrderE0EiiyNS1_21identity_decomposer_tEEEvPKT1_PSA_PKT2_PSE_T3_iiT4_E12temp_storage+33808];
	add.s32 	%r624, %r618, %r620;
	selp.b32 	%r625, %r624, %r619, %p45;
	add.s32 	%r626, %r624, %r621;
	selp.b32 	%r627, %r626, %r625, %p44;
	add.s32 	%r628, %r626, %r622;
	selp.b32 	%r898, %r628, %r627, %p43;
	add.s32 	%r202, %r628, %r623;
	setp.ne.s32 	%p50, %r431, 0;
	selp.b32 	%r629, %r608, 0, %p50;
	add.s32 	%r630, %r898, %r629;
	or.pred  	%p51, %p42, %p50;
	selp.b32 	%r899, %r630, %r608, %p42;
	@%p51 bra 	$L__BB17_81;
	shl.b32 	%r899, %r202, 16;
	st.shared.u32 	[_ZZN3cub18CUB_300001_SM_10006detail10radix_sort31DeviceRadixSortSingleTileKernelINS1_5radix10policy_hubIiiyE10Policy1000ELNS0_9SortOrderE0EiiyNS1_21identity_decomposer_tEEEvPKT1_PSA_PKT2_PSE_T3_iiT4_E12temp_storage+33832], %r899;
$L__BB17_81:
	setp.eq.s32 	%p52, %r2, 0;
	bar.sync 	0;
	ld.shared.u32 	%r631, [_ZZN3cub18CUB_300001_SM_10006detail10radix_sort31DeviceRadixSortSingleTileKernelINS1_5radix10policy_hubIiiyE10Policy1000ELNS0_9SortOrderE0EiiyNS1_21identity_decomposer_tEEEvPKT1_PSA_PKT2_PSE_T3_iiT4_E12temp_storage+33832];
	selp.b32 	%r632, 0, %r631, %p52;
	add.s32 	%r633, %r899, %r632;
	add.s32 	%r634, %r166, %r633;
	add.s32 	%r635, %r167, %r633;
	add.s32 	%r636, %r168, %r633;
	add.s32 	%r637, %r169, %r633;
	add.s32 	%r638, %r170, %r633;
	add.s32 	%r639, %r171, %r633;
	add.s32 	%r640, %r172, %r633;
	add.s32 	%r641, %r173, %r633;
	add.s32 	%r642, %r174, %r633;
	add.s32 	%r643, %r175, %r633;
	add.s32 	%r644, %r176, %r633;
	add.s32 	%r645, %r177, %r633;
	add.s32 	%r646, %r178, %r633;
	add.s32 	%r647, %r179, %r633;
	add.s32 	%r648, %r180, %r633;
	add.s32 	%r649, %r181, %r633;
	add.s32 	%r650, %r182, %r633;
	add.s32 	%r651, %r183, %r633;
	add.s32 	%r652, %r184, %r633;
	add.s32 	%r653, %r185, %r633;
	add.s32 	%r654, %r186, %r633;
	add.s32 	%r655, %r187, %r633;
	add.s32 	%r656, %r188, %r633;
	add.s32 	%r657, %r189, %r633;
	add.s32 	%r658, %r190, %r633;
	add.s32 	%r659, %r191, %r633;
	add.s32 	%r660, %r192, %r633;
	add.s32 	%r661, %r193, %r633;
	add.s32 	%r662, %r194, %r633;
	add.s32 	%r663, %r195, %r633;
	add.s32 	%r664, %r196, %r633;
	add.s32 	%r665, %r197, %r633;
	st.shared.u32 	[%r101], %r633;
	st.shared.u32 	[%r101+4], %r634;
	st.shared.u32 	[%r101+8], %r635;
	st.shared.u32 	[%r101+12], %r636;
	st.shared.u32 	[%r101+16], %r637;
	st.shared.u32 	[%r101+20], %r638;
	st.shared.u32 	[%r101+24], %r639;
	st.shared.u32 	[%r101+28], %r640;
	st.shared.u32 	[%r101+32], %r641;
	st.shared.u32 	[%r101+36], %r642;
	st.shared.u32 	[%r101+40], %r643;
	st.shared.u32 	[%r101+44], %r644;
	st.shared.u32 	[%r101+48], %r645;
	st.shared.u32 	[%r101+52], %r646;
	st.shared.u32 	[%r101+56], %r647;
	st.shared.u32 	[%r101+60], %r648;
	st.shared.u32 	[%r101+64], %r649;
	st.shared.u32 	[%r101+68], %r650;
	st.shared.u32 	[%r101+72], %r651;
	st.shared.u32 	[%r101+76], %r652;
	st.shared.u32 	[%r101+80], %r653;
	st.shared.u32 	[%r101+84], %r654;
	st.shared.u32 	[%r101+88], %r655;
	st.shared.u32 	[%r101+92], %r656;
	st.shared.u32 	[%r101+96], %r657;
	st.shared.u32 	[%r101+100], %r658;
	st.shared.u32 	[%r101+104], %r659;
	st.shared.u32 	[%r101+108], %r660;
	st.shared.u32 	[%r101+112], %r661;
	st.shared.u32 	[%r101+116], %r662;
	st.shared.u32 	[%r101+120], %r663;
	st.shared.u32 	[%r101+124], %r664;
	st.shared.u32 	[%r101+128], %r665;
	bar.sync 	0;
	cvt.u32.u16 	%r666, %rs1;
	ld.shared.u16 	%r667, [%r147];
	add.s32 	%r206, %r667, %r666;
	cvt.u32.u16 	%r668, %rs2;
	ld.shared.u16 	%r669, [%r148];
	add.s32 	%r207, %r669, %r668;
	cvt.u32.u16 	%r670, %rs3;
	ld.shared.u16 	%r671, [%r149];
	add.s32 	%r208, %r671, %r670;
	cvt.u32.u16 	%r672, %rs4;
	ld.shared.u16 	%r673, [%r150];
	add.s32 	%r209, %r673, %r672;
	cvt.u32.u16 	%r674, %rs5;
	ld.shared.u16 	%r675, [%r151];
	add.s32 	%r210, %r675, %r674;
	cvt.u32.u16 	%r676, %rs6;
	ld.shared.u16 	%r677, [%r152];
	add.s32 	%r211, %r677, %r676;
	cvt.u32.u16 	%r678, %rs7;
	ld.shared.u16 	%r679, [%r153];
	add.s32 	%r212, %r679, %r678;
	cvt.u32.u16 	%r680, %rs8;
	ld.shared.u16 	%r681, [%r154];
	add.s32 	%r213, %r681, %r680;
	cvt.u32.u16 	%r682, %rs9;
	ld.shared.u16 	%r683, [%r155];
	add.s32 	%r214, %r683, %r682;
	cvt.u32.u16 	%r684, %rs10;
	ld.shared.u16 	%r685, [%r156];
	add.s32 	%r215, %r685, %r684;
	cvt.u32.u16 	%r686, %rs11;
	ld.shared.u16 	%r687, [%r157];
	add.s32 	%r216, %r687, %r686;
	cvt.u32.u16 	%r688, %rs12;
	ld.shared.u16 	%r689, [%r158];
	add.s32 	%r217, %r689, %r688;
	cvt.u32.u16 	%r690, %rs13;
	ld.shared.u16 	%r691, [%r159];
	add.s32 	%r218, %r691, %r690;
	cvt.u32.u16 	%r692, %rs14;
	ld.shared.u16 	%r693, [%r160];
	add.s32 	%r219, %r693, %r692;
	cvt.u32.u16 	%r694, %rs15;
	ld.shared.u16 	%r695, [%r161];
	add.s32 	%r220, %r695, %r694;
	cvt.u32.u16 	%r696, %rs16;
	ld.shared.u16 	%r697, [%r162];
	add.s32 	%r221, %r697, %r696;
	cvt.u32.u16 	%r698, %rs17;
	ld.shared.u16 	%r699, [%r163];
	add.s32 	%r222, %r699, %r698;
	cvt.u32.u16 	%r700, %rs18;
	ld.shared.u16 	%r701, [%r164];
	add.s32 	%r223, %r701, %r700;
	cvt.u32.u16 	%r702, %rs19;
	ld.shared.u16 	%r703, [%r165];
	add.s32 	%r224, %r703, %r702;
	bar.sync 	0;
	setp.lt.s32 	%p53, %r859, %r304;
	@%p53 bra 	$L__BB17_121;
	cvt.u64.u32 	%rd15, %r2;
	shl.b32 	%r704, %r206, 2;
	mov.u32 	%r705, _ZZN3cub18CUB_300001_SM_10006detail10radix_sort31DeviceRadixSortSingleTileKernelINS1_5radix10policy_hubIiiyE10Policy1000ELNS0_9SortOrderE0EiiyNS1_21identity_decomposer_tEEEvPKT1_PSA_PKT2_PSE_T3_iiT4_E12temp_storage;
	add.s32 	%r706, %r705, %r704;
	st.shared.u32 	[%r706], %r878;
	shl.b32 	%r707, %r207, 2;
	add.s32 	%r708, %r705, %r707;
	st.shared.u32 	[%r708], %r877;
	shl.b32 	%r709, %r208, 2;
	add.s32 	%r710, %r705, %r709;
	st.shared.u32 	[%r710], %r876;
	shl.b32 	%r711, %r209, 2;
	add.s32 	%r712, %r705, %r711;
	st.shared.u32 	[%r712], %r875;
	shl.b32 	%r713, %r210, 2;
	add.s32 	%r714, %r705, %r713;
	st.shared.u32 	[%r714], %r874;
	shl.b32 	%r715, %r211, 2;
	add.s32 	%r716, %r705, %r715;
	st.shared.u32 	[%r716], %r873;
	shl.b32 	%r717, %r212, 2;
	add.s32 	%r718, %r705, %r717;
	st.shared.u32 	[%r718], %r872;
	shl.b32 	%r719, %r213, 2;
	add.s32 	%r720, %r705, %r719;
	st.shared.u32 	[%r720], %r871;
	shl.b32 	%r721, %r214, 2;
	add.s32 	%r722, %r705, %r721;
	st.shared.u32 	[%r722], %r870;
	shl.b32 	%r723, %r215, 2;
	add.s32 	%r724, %r705, %r723;
	st.shared.u32 	[%r724], %r869;
	shl.b32 	%r725, %r216, 2;
	add.s32 	%r726, %r705, %r725;
	st.shared.u32 	[%r726], %r868;
	shl.b32 	%r727, %r217, 2;
	add.s32 	%r728, %r705, %r727;
	st.shared.u32 	[%r728], %r867;
	shl.b32 	%r729, %r218, 2;
	add.s32 	%r730, %r705, %r729;
	st.shared.u32 	[%r730], %r866;
	shl.b32 	%r731, %r219, 2;
	add.s32 	%r732, %r705, %r731;
	st.shared.u32 	[%r732], %r865;
	shl.b32 	%r733, %r220, 2;
	add.s32 	%r734, %r705, %r733;
	st.shared.u32 	[%r734], %r864;
	shl.b32 	%r735, %r221, 2;
	add.s32 	%r736, %r705, %r735;
	st.shared.u32 	[%r736], %r863;
	shl.b32 	%r737, %r222, 2;
	add.s32 	%r738, %r705, %r737;
	st.shared.u32 	[%r738], %r862;
	shl.b32 	%r739, %r223, 2;
	add.s32 	%r740, %r705, %r739;
	st.shared.u32 	[%r740], %r861;
	shl.b32 	%r741, %r224, 2;
	add.s32 	%r742, %r705, %r741;
	st.shared.u32 	[%r742], %r860;
	bar.sync 	0;
	mad.lo.s32 	%r225, %r2, -72, %r103;
	ld.shared.u32 	%r226, [%r225];
	ld.shared.u32 	%r227, [%r225+1024];
	ld.shared.u32 	%r228, [%r225+2048];
	ld.shared.u32 	%r229, [%r225+3072];
	ld.shared.u32 	%r230, [%r225+4096];
	ld.shared.u32 	%r231, [%r225+5120];
	ld.shared.u32 	%r232, [%r225+6144];
	ld.shared.u32 	%r233, [%r225+7168];
	ld.shared.u32 	%r234, [%r225+8192];
	ld.shared.u32 	%r235, [%r225+9216];
	ld.shared.u32 	%r236, [%r225+10240];
	ld.shared.u32 	%r237, [%r225+11264];
	ld.shared.u32 	%r238, [%r225+12288];
	ld.shared.u32 	%r239, [%r225+13312];
	ld.shared.u32 	%r240, [%r225+14336];
	ld.shared.u32 	%r241, [%r225+15360];
	ld.shared.u32 	%r242, [%r225+16384];
	ld.shared.u32 	%r243, [%r225+17408];
	ld.shared.u32 	%r244, [%r225+18432];
	bar.sync 	0;
	st.shared.u32 	[%r706], %r897;
	st.shared.u32 	[%r708], %r896;
	st.shared.u32 	[%r710], %r895;
	st.shared.u32 	[%r712], %r894;
	st.shared.u32 	[%r714], %r893;
	st.shared.u32 	[%r716], %r892;
	st.shared.u32 	[%r718], %r891;
	st.shared.u32 	[%r720], %r890;
	st.shared.u32 	[%r722], %r889;
	st.shared.u32 	[%r724], %r888;
	st.shared.u32 	[%r726], %r887;
	st.shared.u32 	[%r728], %r886;
	st.shared.u32 	[%r730], %r885;
	st.shared.u32 	[%r732], %r884;
	st.shared.u32 	[%r734], %r883;
	st.shared.u32 	[%r736], %r882;
	st.shared.u32 	[%r738], %r881;
	st.shared.u32 	[%r740], %r880;
	st.shared.u32 	[%r742], %r879;
	bar.sync 	0;
	ld.shared.u32 	%r245, [%r225+1024];
	ld.shared.u32 	%r246, [%r225+2048];
	ld.shared.u32 	%r247, [%r225+3072];
	ld.shared.u32 	%r248, [%r225+4096];
	ld.shared.u32 	%r249, [%r225+5120];
	ld.shared.u32 	%r250, [%r225+6144];
	ld.shared.u32 	%r251, [%r225+7168];
	ld.shared.u32 	%r252, [%r225+8192];
	ld.shared.u32 	%r253, [%r225+9216];
	ld.shared.u32 	%r254, [%r225+10240];
	ld.shared.u32 	%r255, [%r225+11264];
	ld.shared.u32 	%r256, [%r225+12288];
	ld.shared.u32 	%r257, [%r225+13312];
	ld.shared.u32 	%r258, [%r225+14336];
	ld.shared.u32 	%r259, [%r225+15360];
	ld.shared.u32 	%r260, [%r225+16384];
	ld.shared.u32 	%r261, [%r225+17408];
	ld.shared.u32 	%r262, [%r225+18432];
	setp.gt.u64 	%p54, %rd2, %rd15;
	cvta.to.global.u64 	%rd16, %rd6;
	mul.wide.u32 	%rd17, %r2, 4;
	add.s64 	%rd4, %rd16, %rd17;
	cvta.to.global.u64 	%rd18, %rd8;
	add.s64 	%rd5, %rd18, %rd17;
	@%p54 bra 	$L__BB17_83;
	bra.uni 	$L__BB17_84;
$L__BB17_83:
	xor.b32  	%r743, %r226, -2147483648;
	ld.shared.u32 	%r744, [%r225];
	st.global.u32 	[%rd4], %r743;
	st.global.u32 	[%rd5], %r744;
$L__BB17_84:
	add.s32 	%r745, %r2, 256;
	cvt.u64.u32 	%rd19, %r745;
	setp.le.u64 	%p55, %rd2, %rd19;
	@%p55 bra 	$L__BB17_86;
	xor.b32  	%r746, %r227, -2147483648;
	st.global.u32 	[%rd4+1024], %r746;
	st.global.u32 	[%rd5+1024], %r245;
$L__BB17_86:
	add.s32 	%r747, %r2, 512;
	cvt.u64.u32 	%rd20, %r747;
	setp.le.u64 	%p56, %rd2, %rd20;
	@%p56 bra 	$L__BB17_88;
	xor.b32  	%r748, %r228, -2147483648;
	st.global.u32 	[%rd4+2048], %r748;
	st.global.u32 	[%rd5+2048], %r246;
$L__BB17_88:
	add.s32 	%r749, %r2, 768;
	cvt.u64.u32 	%rd21, %r749;
	setp.le.u64 	%p57, %rd2, %rd21;
	@%p57 bra 	$L__BB17_90;
	xor.b32  	%r750, %r229, -2147483648;
	st.global.u32 	[%rd4+3072], %r750;
	st.global.u32 	[%rd5+3072], %r247;
$L__BB17_90:
	or.b32  	%r751, %r2, 1024;
	cvt.u64.u32 	%rd22, %r751;
	setp.le.u64 	%p58, %rd2, %rd22;
	@%p58 bra 	$L__BB17_92;
	xor.b32  	%r752, %r230, -2147483648;
	st.global.u32 	[%rd4+4096], %r752;
	st.global.u32 	[%rd5+4096], %r248;
$L__BB17_92:
	add.s32 	%r753, %r2, 1280;
	cvt.u64.u32 	%rd23, %r753;
	setp.le.u64 	%p59, %rd2, %rd23;
	@%p59 bra 	$L__BB17_94;
	xor.b32  	%r754, %r231, -2147483648;
	st.global.u32 	[%rd4+5120], %r754;
	st.global.u32 	[%rd5+5120], %r249;
$L__BB17_94:
	add.s32 	%r755, %r2, 1536;
	cvt.u64.u32 	%rd24, %r755;
	setp.le.u64 	%p60, %rd2, %rd24;
	@%p60 bra 	$L__BB17_96;
	xor.b32  	%r756, %r232, -2147483648;
	st.global.u32 	[%rd4+6144], %r756;
	st.global.u32 	[%rd5+6144], %r250;
$L__BB17_96:
	add.s32 	%r757, %r2, 1792;
	cvt.u64.u32 	%rd25, %r757;
	setp.le.u64 	%p61, %rd2, %rd25;
	@%p61 bra 	$L__BB17_98;
	xor.b32  	%r758, %r233, -2147483648;
	st.global.u32 	[%rd4+7168], %r758;
	st.global.u32 	[%rd5+7168], %r251;
$L__BB17_98:
	or.b32  	%r759, %r2, 2048;
	cvt.u64.u32 	%rd26, %r759;
	setp.le.u64 	%p62, %rd2, %rd26;
	@%p62 bra 	$L__BB17_100;
	xor.b32  	%r760, %r234, -2147483648;
	st.global.u32 	[%rd4+8192], %r760;
	st.global.u32 	[%rd5+8192], %r252;
$L__BB17_100:
	add.s32 	%r761, %r2, 2304;
	cvt.u64.u32 	%rd27, %r761;
	setp.le.u64 	%p63, %rd2, %rd27;
	@%p63 bra 	$L__BB17_102;
	xor.b32  	%r762, %r235, -2147483648;
	st.global.u32 	[%rd4+9216], %r762;
	st.global.u32 	[%rd5+9216], %r253;
$L__BB17_102:
	add.s32 	%r763, %r2, 2560;
	cvt.u64.u32 	%rd28, %r763;
	setp.le.u64 	%p64, %rd2, %rd28;
	@%p64 bra 	$L__BB17_104;
	xor.b32  	%r764, %r236, -2147483648;
	st.global.u32 	[%rd4+10240], %r764;
	st.global.u32 	[%rd5+10240], %r254;
$L__BB17_104:
	add.s32 	%r765, %r2, 2816;
	cvt.u64.u32 	%rd29, %r765;
	setp.le.u64 	%p65, %rd2, %rd29;
	@%p65 bra 	$L__BB17_106;
	xor.b32  	%r766, %r237, -2147483648;
	st.global.u32 	[%rd4+11264], %r766;
	st.global.u32 	[%rd5+11264], %r255;
$L__BB17_106:
	or.b32  	%r767, %r2, 3072;
	cvt.u64.u32 	%rd30, %r767;
	setp.le.u64 	%p66, %rd2, %rd30;
	@%p66 bra 	$L__BB17_108;
	xor.b32  	%r768, %r238, -2147483648;
	st.global.u32 	[%rd4+12288], %r768;
	st.global.u32 	[%rd5+12288], %r256;
$L__BB17_108:
	add.s32 	%r769, %r2, 3328;
	cvt.u64.u32 	%rd31, %r769;
	setp.le.u64 	%p67, %rd2, %rd31;
	@%p67 bra 	$L__BB17_110;
	xor.b32  	%r770, %r239, -2147483648;
	st.global.u32 	[%rd4+13312], %r770;
	st.global.u32 	[%rd5+13312], %r257;
$L__BB17_110:
	add.s32 	%r771, %r2, 3584;
	cvt.u64.u32 	%rd32, %r771;
	setp.le.u64 	%p68, %rd2, %rd32;
	@%p68 bra 	$L__BB17_112;
	xor.b32  	%r772, %r240, -2147483648;
	st.global.u32 	[%rd4+14336], %r772;
	st.global.u32 	[%rd5+14336], %r258;
$L__BB17_112:
	add.s32 	%r773, %r2, 3840;
	cvt.u64.u32 	%rd33, %r773;
	setp.le.u64 	%p69, %rd2, %rd33;
	@%p69 bra 	$L__BB17_114;
	xor.b32  	%r774, %r241, -2147483648;
	st.global.u32 	[%rd4+15360], %r774;
	st.global.u32 	[%rd5+15360], %r259;
$L__BB17_114:
	or.b32  	%r775, %r2, 4096;
	cvt.u64.u32 	%rd34, %r775;
	setp.le.u64 	%p70, %rd2, %rd34;
	@%p70 bra 	$L__BB17_116;
	xor.b32  	%r776, %r242, -2147483648;
	st.global.u32 	[%rd4+16384], %r776;
	st.global.u32 	[%rd5+16384], %r260;
$L__BB17_116:
	add.s32 	%r777, %r2, 4352;
	cvt.u64.u32 	%rd35, %r777;
	setp.le.u64 	%p71, %rd2, %rd35;
	@%p71 bra 	$L__BB17_118;
	xor.b32  	%r778, %r243, -2147483648;
	st.global.u32 	[%rd4+17408], %r778;
	st.global.u32 	[%rd5+17408], %r261;
$L__BB17_118:
	add.s32 	%r779, %r2, 4608;
	cvt.u64.u32 	%rd36, %r779;
	setp.le.u64 	%p72, %rd2, %rd36;
	@%p72 bra 	$L__BB17_120;
	xor.b32  	%r780, %r244, -2147483648;
	st.global.u32 	[%rd4+18432], %r780;
	st.global.u32 	[%rd5+18432], %r262;
$L__BB17_120:
	ret;
$L__BB17_121:
	shl.b32 	%r781, %r206, 2;
	mov.u32 	%r782, _ZZN3cub18CUB_300001_SM_10006detail10radix_sort31DeviceRadixSortSingleTileKernelINS1_5radix10policy_hubIiiyE10Policy1000ELNS0_9SortOrderE0EiiyNS1_21identity_decomposer_tEEEvPKT1_PSA_PKT2_PSE_T3_iiT4_E12temp_storage;
	add.s32 	%r783, %r782, %r781;
	st.shared.u32 	[%r783], %r878;
	shl.b32 	%r784, %r207, 2;
	add.s32 	%r785, %r782, %r784;
	st.shared.u32 	[%r785], %r877;
	shl.b32 	%r786, %r208, 2;
	add.s32 	%r787, %r782, %r786;
	st.shared.u32 	[%r787], %r876;
	shl.b32 	%r788, %r209, 2;
	add.s32 	%r789, %r782, %r788;
	st.shared.u32 	[%r789], %r875;
	shl.b32 	%r790, %r210, 2;
	add.s32 	%r791, %r782, %r790;
	st.shared.u32 	[%r791], %r874;
	shl.b32 	%r792, %r211, 2;
	add.s32 	%r793, %r782, %r792;
	st.shared.u32 	[%r793], %r873;
	shl.b32 	%r794, %r212, 2;
	add.s32 	%r795, %r782, %r794;
	st.shared.u32 	[%r795], %r872;
	shl.b32 	%r796, %r213, 2;
	add.s32 	%r797, %r782, %r796;
	st.shared.u32 	[%r797], %r871;
	shl.b32 	%r798, %r214, 2;
	add.s32 	%r799, %r782, %r798;
	st.shared.u32 	[%r799], %r870;
	shl.b32 	%r800, %r215, 2;
	add.s32 	%r801, %r782, %r800;
	st.shared.u32 	[%r801], %r869;
	shl.b32 	%r802, %r216, 2;
	add.s32 	%r803, %r782, %r802;
	st.shared.u32 	[%r803], %r868;
	shl.b32 	%r804, %r217, 2;
	add.s32 	%r805, %r782, %r804;
	st.shared.u32 	[%r805], %r867;
	shl.b32 	%r806, %r218, 2;
	add.s32 	%r807, %r782, %r806;
	st.shared.u32 	[%r807], %r866;
	shl.b32 	%r808, %r219, 2;
	add.s32 	%r809, %r782, %r808;
	st.shared.u32 	[%r809], %r865;
	shl.b32 	%r810, %r220, 2;
	add.s32 	%r811, %r782, %r810;
	st.shared.u32 	[%r811], %r864;
	shl.b32 	%r812, %r221, 2;
	add.s32 	%r813, %r782, %r812;
	st.shared.u32 	[%r813], %r863;
	shl.b32 	%r814, %r222, 2;
	add.s32 	%r815, %r782, %r814;
	st.shared.u32 	[%r815], %r862;
	shl.b32 	%r816, %r223, 2;
	add.s32 	%r817, %r782, %r816;
	st.shared.u32 	[%r817], %r861;
	shl.b32 	%r818, %r224, 2;
	add.s32 	%r819, %r782, %r818;
	st.shared.u32 	[%r819], %r860;
	bar.sync 	0;
	ld.shared.u32 	%r878, [%r103];
	ld.shared.u32 	%r877, [%r103+4];
	ld.shared.u32 	%r876, [%r103+8];
	ld.shared.u32 	%r875, [%r103+12];
	ld.shared.u32 	%r874, [%r103+16];
	ld.shared.u32 	%r873, [%r103+20];
	ld.shared.u32 	%r872, [%r103+24];
	ld.shared.u32 	%r871, [%r103+28];
	ld.shared.u32 	%r870, [%r103+32];
	ld.shared.u32 	%r869, [%r103+36];
	ld.shared.u32 	%r868, [%r103+40];
	ld.shared.u32 	%r867, [%r103+44];
	ld.shared.u32 	%r866, [%r103+48];
	ld.shared.u32 	%r865, [%r103+52];
	ld.shared.u32 	%r864, [%r103+56];
	ld.shared.u32 	%r863, [%r103+60];
	ld.shared.u32 	%r862, [%r103+64];
	ld.shared.u32 	%r861, [%r103+68];
	ld.shared.u32 	%r860, [%r103+72];
	bar.sync 	0;
	st.shared.u32 	[%r783], %r897;
	st.shared.u32 	[%r785], %r896;
	st.shared.u32 	[%r787], %r895;
	st.shared.u32 	[%r789], %r894;
	st.shared.u32 	[%r791], %r893;
	st.shared.u32 	[%r793], %r892;
	st.shared.u32 	[%r795], %r891;
	st.shared.u32 	[%r797], %r890;
	st.shared.u32 	[%r799], %r889;
	st.shared.u32 	[%r801], %r888;
	st.shared.u32 	[%r803], %r887;
	st.shared.u32 	[%r805], %r886;
	st.shared.u32 	[%r807], %r885;
	st.shared.u32 	[%r809], %r884;
	st.shared.u32 	[%r811], %r883;
	st.shared.u32 	[%r813], %r882;
	st.shared.u32 	[%r815], %r881;
	st.shared.u32 	[%r817], %r880;
	st.shared.u32 	[%r819], %r879;
	bar.sync 	0;
	ld.shared.u32 	%r897, [%r103];
	ld.shared.u32 	%r896, [%r103+4];
	ld.shared.u32 	%r895, [%r103+8];
	ld.shared.u32 	%r894, [%r103+12];
	ld.shared.u32 	%r893, [%r103+16];
	ld.shared.u32 	%r892, [%r103+20];
	ld.shared.u32 	%r891, [%r103+24];
	ld.shared.u32 	%r890, [%r103+28];
	ld.shared.u32 	%r889, [%r103+32];
	ld.shared.u32 	%r888, [%r103+36];
	ld.shared.u32 	%r887, [%r103+40];
	ld.shared.u32 	%r886, [%r103+44];
	ld.shared.u32 	%r885, [%r103+48];
	ld.shared.u32 	%r884, [%r103+52];
	ld.shared.u32 	%r883, [%r103+56];
	ld.shared.u32 	%r882, [%r103+60];
	ld.shared.u32 	%r881, [%r103+64];
	ld.shared.u32 	%r880, [%r103+68];
	ld.shared.u32 	%r879, [%r103+72];
	bar.sync 	0;
	add.s32 	%r859, %r859, 6;
	add.s32 	%r858, %r858, -6;
	bra.uni 	$L__BB17_77;

}
	// .globl	_ZN3cub18CUB_300001_SM_10006detail10radix_sort30DeviceRadixSortHistogramKernelINS1_5radix10policy_hubIiiyE10Policy1000ELNS0_9SortOrderE0EiyNS1_21identity_decomposer_tEEEvPT2_PKT1_SA_iiT3_
.visible .entry _ZN3cub18CUB_300001_SM_10006detail10radix_sort30DeviceRadixSortHistogramKernelINS1_5radix10policy_hubIiiyE10Policy1000ELNS0_9SortOrderE0EiyNS1_21identity_decomposer_tEEEvPT2_PKT1_SA_iiT3_(
	.param .u64 .ptr .align 1 _ZN3cub18CUB_300001_SM_10006detail10radix_sort30DeviceRadixSortHistogramKernelINS1_5radix10policy_hubIiiyE10Policy1000ELNS0_9SortOrderE0EiyNS1_21identity_decomposer_tEEEvPT2_PKT1_SA_iiT3__param_0,
	.param .u64 .ptr .align 1 _ZN3cub18CUB_300001_SM_10006detail10radix_sort30DeviceRadixSortHistogramKernelINS1_5radix10policy_hubIiiyE10Policy1000ELNS0_9SortOrderE0EiyNS1_21identity_decomposer_tEEEvPT2_PKT1_SA_iiT3__param_1,
	.param .u64 _ZN3cub18CUB_300001_SM_10006detail10radix_sort30DeviceRadixSortHistogramKernelINS1_5radix10policy_hubIiiyE10Policy1000ELNS0_9SortOrderE0EiyNS1_21identity_decomposer_tEEEvPT2_PKT1_SA_iiT3__param_2,
	.param .u32 _ZN3cub18CUB_300001_SM_10006detail10radix_sort30DeviceRadixSortHistogramKernelINS1_5radix10policy_hubIiiyE10Policy1000ELNS0_9SortOrderE0EiyNS1_21identity_decomposer_tEEEvPT2_PKT1_SA_iiT3__param_3,
	.param .u32 _ZN3cub18CUB_300001_SM_10006detail10radix_sort30DeviceRadixSortHistogramKernelINS1_5radix10policy_hubIiiyE10Policy1000ELNS0_9SortOrderE0EiyNS1_21identity_decomposer_tEEEvPT2_PKT1_SA_iiT3__param_4,
	.param .align 1 .b8 _ZN3cub18CUB_300001_SM_10006detail10radix_sort30DeviceRadixSortHistogramKernelINS1_5radix10policy_hubIiiyE10Policy1000ELNS0_9SortOrderE0EiyNS1_21identity_decomposer_tEEEvPT2_PKT1_SA_iiT3__param_5[1]
)
.maxntid 128
{
	.reg .pred 	%p<91>;
	.reg .b32 	%r<486>;
	.reg .b64 	%rd<137>;
	// demoted variable
	.shared .align 4 .b8 _ZZN3cub18CUB_300001_SM_10006detail10radix_sort30DeviceRadixSortHistogramKernelINS1_5radix10policy_hubIiiyE10Policy1000ELNS0_9SortOrderE0EiyNS1_21identity_decomposer_tEEEvPT2_PKT1_SA_iiT3_E12temp_storage[4096];
	ld.param.u64 	%rd18, [_ZN3cub18CUB_300001_SM_10006detail10radix_sort30DeviceRadixSortHistogramKernelINS1_5radix10policy_hubIiiyE10Policy1000ELNS0_9SortOrderE0EiyNS1_21identity_decomposer_tEEEvPT2_PKT1_SA_iiT3__param_0];
	ld.param.u64 	%rd19, [_ZN3cub18CUB_300001_SM_10006detail10radix_sort30DeviceRadixSortHistogramKernelINS1_5radix10policy_hubIiiyE10Policy1000ELNS0_9SortOrderE0EiyNS1_21identity_decomposer_tEEEvPT2_PKT1_SA_iiT3__param_1];
	ld.param.u64 	%rd17, [_ZN3cub18CUB_300001_SM_10006detail10radix_sort30DeviceRadixSortHistogramKernelINS1_5radix10policy_hubIiiyE10Policy1000ELNS0_9SortOrderE0EiyNS1_21identity_decomposer_tEEEvPT2_PKT1_SA_iiT3__param_2];
	ld.param.u32 	%r174, [_ZN3cub18CUB_300001_SM_10006detail10radix_sort30DeviceRadixSortHistogramKernelINS1_5radix10policy_hubIiiyE10Policy1000ELNS0_9SortOrderE0EiyNS1_21identity_decomposer_tEEEvPT2_PKT1_SA_iiT3__param_3];
	ld.param.u32 	%r175, [_ZN3cub18CUB_300001_SM_10006detail10radix_sort30DeviceRadixSortHistogramKernelINS1_5radix10policy_hubIiiyE10Policy1000ELNS0_9SortOrderE0EiyNS1_21identity_decomposer_tEEEvPT2_PKT1_SA_iiT3__param_4];
	cvta.to.global.u64 	%rd1, %rd19;
	cvta.to.global.u64 	%rd2, %rd18;
	setp.eq.s64 	%p2, %rd17, 0;
	@%p2 bra 	$L__BB18_153;
	sub.s32 	%r176, %r175, %r174;
	add.s32 	%r177, %r176, 7;
	shr.s32 	%r178, %r177, 31;
	shr.u32 	%r179, %r178, 29;
	add.s32 	%r180, %r177, %r179;
	shr.s32 	%r181, %r180, 3;
	mov.u32 	%r182, %tid.x;
	setp.gt.u32 	%p3, %r182, 255;
	setp.lt.s32 	%p4, %r177, 8;
	mov.u32 	%r183, %ctaid.x;
	shl.b32 	%r184, %r183, 11;
	cvt.u64.u32 	%rd3, %r184;
	mov.u32 	%r185, %nctaid.x;
	shl.b32 	%r186, %r185, 11;
	cvt.u64.u32 	%rd4, %r186;
	add.s32 	%r1, %r181, -1;
	and.b32  	%r2, %r181, 15;
	and.b32  	%r3, %r181, 7;
	add.s32 	%r4, %r3, -1;
	and.b32  	%r5, %r181, 3;
	or.pred  	%p1, %p3, %p4;
	shl.b32 	%r187, %r182, 2;
	mov.u32 	%r188, _ZZN3cub18CUB_300001_SM_10006detail10radix_sort30DeviceRadixSortHistogramKernelINS1_5radix10policy_hubIiiyE10Policy1000ELNS0_9SortOrderE0EiyNS1_21identity_decomposer_tEEEvPT2_PKT1_SA_iiT3_E12temp_storage;
	add.s32 	%r6, %r188, %r187;
	and.b32  	%r7, %r181, 268435440;
	cvt.u64.u32 	%rd5, %r182;
	add.s32 	%r8, %r182, 128;
	add.s32 	%r9, %r182, 256;
	add.s32 	%r10, %r182, 384;
	add.s32 	%r11, %r182, 512;
	add.s32 	%r12, %r182, 640;
	add.s32 	%r13, %r182, 768;
	or.b32  	%r14, %r182, 1024;
	add.s32 	%r15, %r182, 1920;
	and.b32  	%r16, %r181, 268435448;
	and.b32  	%r17, %r181, 1;
	neg.s32 	%r18, %r7;
	add.s32 	%r19, %r6, 8192;
	add.s64 	%rd21, %rd17, -1;
	shr.u64 	%rd22, %rd21, 30;
	add.s64 	%rd23, %rd22, 1;
	min.u64 	%rd6, %rd23, %rd17;
	mov.b64 	%rd135, 0;
$L__BB18_2:
	@%p1 bra 	$L__BB18_30;
	setp.lt.u32 	%p5, %r1, 15;
	mov.b32 	%r439, 0;
	@%p5 bra 	$L__BB18_6;
	mov.u32 	%r436, %r19;
	mov.u32 	%r437, %r18;
$L__BB18_5:
	.pragma "nounroll";
	mov.b32 	%r190, 0;
	st.shared.u32 	[%r436+-8192], %r190;
	st.shared.u32 	[%r436+-7168], %r190;
	st.shared.u32 	[%r436+-6144], %r190;
	st.shared.u32 	[%r436+-5120], %r190;
	st.shared.u32 	[%r436+-4096], %r190;
	st.shared.u32 	[%r436+-3072], %r190;
	st.shared.u32 	[%r436+-2048], %r190;
	st.shared.u32 	[%r436+-1024], %r190;
	st.shared.u32 	[%r436], %r190;
	st.shared.u32 	[%r436+1024], %r190;
	st.shared.u32 	[%r436+2048], %r190;
	st.shared.u32 	[%r436+3072], %r190;
	st.shared.u32 	[%r436+4096], %r190;
	st.shared.u32 	[%r436+5120], %r190;
	st.shared.u32 	[%r436+6144], %r190;
	st.shared.u32 	[%r436+7168], %r190;
	add.s32 	%r437, %r437, 16;
	add.s32 	%r436, %r436, 16384;
	setp.ne.s32 	%p6, %r437, 0;
	mov.u32 	%r439, %r7;
	@%p6 bra 	$L__BB18_5;
$L__BB18_6:
	add.s32 	%r25, %r2, -1;
	setp.eq.s32 	%p7, %r2, 0;
	@%p7 bra 	$L__BB18_16;
	setp.lt.u32 	%p8, %r25, 7;
	@%p8 bra 	$L__BB18_9;
	shl.b32 	%r191, %r439, 10;
	add.s32 	%r192, %r6, %r191;
	mov.b32 	%r193, 0;
	st.shared.u32 	[%r192], %r193;
	st.shared.u32 	[%r192+1024], %r193;
	st.shared.u32 	[%r192+2048], %r193;
	st.shared.u32 	[%r192+3072], %r193;
	st.shared.u32 	[%r192+4096], %r193;
	st.shared.u32 	[%r192+5120], %r193;
	st.shared.u32 	[%r192+6144], %r193;
	st.shared.u32 	[%r192+7168], %r193;
	add.s32 	%r439, %r439, 8;
$L__BB18_9:
	setp.eq.s32 	%p9, %r3, 0;
	@%p9 bra 	$L__BB18_16;
	setp.lt.u32 	%p10, %r4, 3;
	@%p10 bra 	$L__BB18_12;
	shl.b32 	%r194, %r439, 10;
	add.s32 	%r195, %r6, %r194;
	mov.b32 	%r196, 0;
	st.shared.u32 	[%r195], %r196;
	st.shared.u32 	[%r195+1024], %r196;
	st.shared.u32 	[%r195+2048], %r196;
	st.shared.u32 	[%r195+3072], %r196;
	add.s32 	%r439, %r439, 4;
$L__BB18_12:
	setp.eq.s32 	%p11, %r5, 0;
	@%p11 bra 	$L__BB18_16;
	setp.eq.s32 	%p12, %r5, 1;
	shl.b32 	%r197, %r439, 10;
	add.s32 	%r30, %r6, %r197;
	mov.b32 	%r198, 0;
	st.shared.u32 	[%r30], %r198;
	@%p12 bra 	$L__BB18_16;
	setp.eq.s32 	%p13, %r5, 2;
	mov.b32 	%r199, 0;
	st.shared.u32 	[%r30+1024], %r199;
	@%p13 bra 	$L__BB18_16;
	mov.b32 	%r200, 0;
	st.shared.u32 	[%r30+2048], %r200;
$L__BB18_16:
	cvt.u32.u64 	%r201, %rd5;
	setp.gt.u32 	%p14, %r201, 127;
	@%p14 bra 	$L__BB18_30;
	setp.lt.u32 	%p15, %r1, 15;
	mov.b32 	%r443, 0;
	@%p15 bra 	$L__BB18_20;
	mov.b32 	%r441, 0;
$L__BB18_19:
	.pragma "nounroll";
	shl.b32 	%r204, %r441, 10;
	add.s32 	%r205, %r6, %r204;
	mov.b32 	%r206, 0;
	st.shared.u32 	[%r205+512], %r206;
	st.shared.u32 	[%r205+1536], %r206;
	st.shared.u32 	[%r205+2560], %r206;
	st.shared.u32 	[%r205+3584], %r206;
	st.shared.u32 	[%r205+4608], %r206;
	st.shared.u32 	[%r205+5632], %r206;
	st.shared.u32 	[%r205+6656], %r206;
	st.shared.u32 	[%r205+7680], %r206;
	st.shared.u32 	[%r205+8704], %r206;
	st.shared.u32 	[%r205+9728], %r206;
	st.shared.u32 	[%r205+10752], %r206;
	st.shared.u32 	[%r205+11776], %r206;
	st.shared.u32 	[%r205+12800], %r206;
	st.shared.u32 	[%r205+13824], %r206;
	st.shared.u32 	[%r205+14848], %r206;
	st.shared.u32 	[%r205+15872], %r206;
	add.s32 	%r441, %r441, 16;
	setp.ne.s32 	%p16, %r441, %r7;
	mov.u32 	%r443, %r7;
	@%p16 bra 	$L__BB18_19;
$L__BB18_20:
	setp.eq.s32 	%p17, %r2, 0;
	@%p17 bra 	$L__BB18_30;
	setp.lt.u32 	%p18, %r25, 7;
	@%p18 bra 	$L__BB18_23;
	shl.b32 	%r207, %r443, 10;
	add.s32 	%r208, %r6, %r207;
	mov.b32 	%r209, 0;
	st.shared.u32 	[%r208+512], %r209;
	st.shared.u32 	[%r208+1536], %r209;
	st.shared.u32 	[%r208+2560], %r209;
	st.shared.u32 	[%r208+3584], %r209;
	st.shared.u32 	[%r208+4608], %r209;
	st.shared.u32 	[%r208+5632], %r209;
	st.shared.u32 	[%r208+6656], %r209;
	st.shared.u32 	[%r208+7680], %r209;
	add.s32 	%r443, %r443, 8;
$L__BB18_23:
	setp.eq.s32 	%p19, %r3, 0;
	@%p19 bra 	$L__BB18_30;
	setp.lt.u32 	%p20, %r4, 3;
	@%p20 bra 	$L__BB18_26;
	shl.b32 	%r210, %r443, 10;
	add.s32 	%r211, %r6, %r210;
	mov.b32 	%r212, 0;
	st.shared.u32 	[%r211+512], %r212;
	st.shared.u32 	[%r211+1536], %r212;
	st.shared.u32 	[%r211+2560], %r212;
	st.shared.u32 	[%r211+3584], %r212;
	add.s32 	%r443, %r443, 4;
$L__BB18_26:
	setp.eq.s32 	%p21, %r5, 0;
	@%p21 bra 	$L__BB18_30;
	setp.eq.s32 	%p22, %r5, 1;
	shl.b32 	%r213, %r443, 10;
	add.s32 	%r38, %r6, %r213;
	mov.b32 	%r214, 0;
	st.shared.u32 	[%r38+512], %r214;
	@%p22 bra 	$L__BB18_30;
	setp.eq.s32 	%p23, %r5, 2;
	mov.b32 	%r215, 0;
	st.shared.u32 	[%r38+1536], %r215;
	@%p23 bra 	$L__BB18_30;
	mov.b32 	%r216, 0;
	st.shared.u32 	[%r38+2560], %r216;
$L__BB18_30:
	bar.sync 	0;
	bar.sync 	0;
	shl.b64 	%rd8, %rd135, 30;
	sub.s64 	%rd24, %rd17, %rd8;
	min.u64 	%rd9, %rd24, 1073741824;
	setp.le.u64 	%p24, %rd9, %rd3;
	@%p24 bra 	$L__BB18_70;
	mov.u64 	%rd136, %rd3;
$L__BB18_32:
	add.s64 	%rd11, %rd136, %rd8;
	sub.s64 	%rd12, %rd17, %rd11;
	setp.lt.u64 	%p25, %rd12, 2048;
	@%p25 bra 	$L__BB18_34;
	add.s64 	%rd27, %rd11, %rd5;
	shl.b64 	%rd28, %rd27, 2;
	add.s64 	%rd29, %rd1, %rd28;
	ld.global.u32 	%r475, [%rd29];
	ld.global.u32 	%r474, [%rd29+512];
	ld.global.u32 	%r473, [%rd29+1024];
	ld.global.u32 	%r472, [%rd29+1536];
	ld.global.u32 	%r471, [%rd29+2048];
	ld.global.u32 	%r470, [%rd29+2560];
	ld.global.u32 	%r469, [%rd29+3072];
	ld.global.u32 	%r468, [%rd29+3584];
	ld.global.u32 	%r467, [%rd29+4096];
	ld.global.u32 	%r466, [%rd29+4608];
	ld.global.u32 	%r465, [%rd29+5120];
	ld.global.u32 	%r464, [%rd29+5632];
	ld.global.u32 	%r463, [%rd29+6144];
	ld.global.u32 	%r462, [%rd29+6656];
	ld.global.u32 	%r461, [%rd29+7168];
	ld.global.u32 	%r460, [%rd29+7680];
	bra.uni 	$L__BB18_66;
$L__BB18_34:
	cvt.u32.u64 	%r218, %rd5;
	cvt.u32.u64 	%r55, %rd12;
	setp.ge.s32 	%p26, %r218, %r55;
	add.s64 	%rd25, %rd11, %rd5;
	shl.b64 	%rd26, %rd25, 2;
	add.s64 	%rd13, %rd1, %rd26;
	mov.b32 	%r475, 2147483647;
	@%p26 bra 	$L__BB18_36;
	ld.global.u32 	%r475, [%rd13];
$L__BB18_36:
	setp.ge.s32 	%p27, %r8, %r55;
	mov.b32 	%r474, 2147483647;
	@%p27 bra 	$L__BB18_38;
	ld.global.u32 	%r474, [%rd13+512];
$L__BB18_38:
	setp.ge.s32 	%p28, %r9, %r55;
	mov.b32 	%r473, 2147483647;
	@%p28 bra 	$L__BB18_40;
	ld.global.u32 	%r473, [%rd13+1024];
$L__BB18_40:
	setp.ge.s32 	%p29, %r10, %r55;
	mov.b32 	%r472, 2147483647;
	@%p29 bra 	$L__BB18_42;
	ld.global.u32 	%r472, [%rd13+1536];
$L__BB18_42:
	setp.ge.s32 	%p30, %r11, %r55;
	mov.b32 	%r471, 2147483647;
	@%p30 bra 	$L__BB18_44;
	ld.global.u32 	%r471, [%rd13+2048];
$L__BB18_44:
	setp.ge.s32 	%p31, %r12, %r55;
	mov.b32 	%r470, 2147483647;
	@%p31 bra 	$L__BB18_46;
	ld.global.u32 	%r470, [%rd13+2560];
$L__BB18_46:
	setp.ge.s32 	%p32, %r13, %r55;
	mov.b32 	%r469, 2147483647;
	@%p32 bra 	$L__BB18_48;
	ld.global.u32 	%r469, [%rd13+3072];
$L__BB18_48:
	mov.u32 	%r226, %tid.x;
	add.s32 	%r227, %r226, 896;
	setp.ge.s32 	%p33, %r227, %r55;
	mov.b32 	%r468, 2147483647;
	@%p33 bra 	$L__BB18_50;
	ld.global.u32 	%r468, [%rd13+3584];
$L__BB18_50:
	setp.ge.s32 	%p34, %r14, %r55;
	mov.b32 	%r467, 2147483647;
	@%p34 bra 	$L__BB18_52;
	ld.global.u32 	%r467, [%rd13+4096];
$L__BB18_52:
	add.s32 	%r231, %r226, 1152;
	setp.ge.s32 	%p35, %r231, %r55;
	mov.b32 	%r466, 2147483647;
	@%p35 bra 	$L__BB18_54;
	ld.global.u32 	%r466, [%rd13+4608];
$L__BB18_54:
	add.s32 	%r234, %r226, 1280;
	setp.ge.s32 	%p36, %r234, %r55;
	mov.b32 	%r465, 2147483647;
	@%p36 bra 	$L__BB18_56;
	ld.global.u32 	%r465, [%rd13+5120];
$L__BB18_56:
	add.s32 	%r237, %r226, 1408;
	setp.ge.s32 	%p37, %r237, %r55;
	mov.b32 	%r464, 2147483647;
	@%p37 bra 	$L__BB18_58;
	ld.global.u32 	%r464, [%rd13+5632];
$L__BB18_58:
	add.s32 	%r240, %r226, 1536;
	setp.ge.s32 	%p38, %r240, %r55;
	mov.b32 	%r463, 2147483647;
	@%p38 bra 	$L__BB18_60;
	ld.global.u32 	%r463, [%rd13+6144];
$L__BB18_60:
	add.s32 	%r243, %r226, 1664;
	setp.ge.s32 	%p39, %r243, %r55;
	mov.b32 	%r462, 2147483647;
	@%p39 bra 	$L__BB18_62;
	ld.global.u32 	%r462, [%rd13+6656];
$L__BB18_62:
	add.s32 	%r246, %r226, 1792;
	setp.ge.s32 	%p40, %r246, %r55;
	mov.b32 	%r461, 2147483647;
	@%p40 bra 	$L__BB18_64;
	ld.global.u32 	%r461, [%rd13+7168];
$L__BB18_64:
	setp.ge.s32 	%p41, %r15, %r55;
	mov.b32 	%r460, 2147483647;
	@%p41 bra 	$L__BB18_66;
	ld.global.u32 	%r460, [%rd13+7680];
$L__BB18_66:
	setp.le.s32 	%p42, %r175, %r174;
	@%p42 bra 	$L__BB18_69;
	xor.b32  	%r103, %r460, -2147483648;
	xor.b32  	%r104, %r461, -2147483648;
	xor.b32  	%r105, %r462, -2147483648;
	xor.b32  	%r106, %r463, -2147483648;
	xor.b32  	%r107, %r464, -2147483648;
	xor.b32  	%r108, %r465, -2147483648;
	xor.b32  	%r109, %r466, -2147483648;
	xor.b32  	%r110, %r467, -2147483648;
	xor.b32  	%r111, %r468, -2147483648;
	xor.b32  	%r112, %r469, -2147483648;
	xor.b32  	%r113, %r470, -2147483648;
	xor.b32  	%r114, %r471, -2147483648;
	xor.b32  	%r115, %r472, -2147483648;
	xor.b32  	%r116, %r473, -2147483648;
	xor.b32  	%r117, %r474, -2147483648;
	xor.b32  	%r118, %r475, -2147483648;
	mov.b32 	%r476, 0;
	mov.u32 	%r477, %r174;
$L__BB18_68:
	sub.s32 	%r249, %r175, %r477;
	shl.b32 	%r250, %r476, 10;
	mov.u32 	%r251, _ZZN3cub18CUB_300001_SM_10006detail10radix_sort30DeviceRadixSortHistogramKernelINS1_5radix10policy_hubIiiyE10Policy1000ELNS0_9SortOrderE0EiyNS1_21identity_decomposer_tEEEvPT2_PKT1_SA_iiT3_E12temp_storage;
	add.s32 	%r252, %r251, %r250;
	min.s32 	%r253, %r249, 8;
	mov.b32 	%r254, -1;
	shl.b32 	%r255, %r254, %r253;
	not.b32 	%r256, %r255;
	shr.u32 	%r257, %r118, %r477;
	and.b32  	%r258, %r257, %r256;
	shl.b32 	%r259, %r258, 2;
	add.s32 	%r260, %r252, %r259;
	atom.shared.add.u32 	%r261, [%r260], 1;
	shr.u32 	%r262, %r117, %r477;
	and.b32  	%r263, %r262, %r256;
	shl.b32 	%r264, %r263, 2;
	add.s32 	%r265, %r252, %r264;
	atom.shared.add.u32 	%r266, [%r265], 1;
	shr.u32 	%r267, %r116, %r477;
	and.b32  	%r268, %r267, %r256;
	shl.b32 	%r269, %r268, 2;
	add.s32 	%r270, %r252, %r269;
	atom.shared.add.u32 	%r271, [%r270], 1;
	shr.u32 	%r272, %r115, %r477;
	and.b32  	%r273, %r272, %r256;
	shl.b32 	%r274, %r273, 2;
	add.s32 	%r275, %r252, %r274;
	atom.shared.add.u32 	%r276, [%r275], 1;
	shr.u32 	%r277, %r114, %r477;
	and.b32  	%r278, %r277, %r256;
	shl.b32 	%r279, %r278, 2;
	add.s32 	%r280, %r252, %r279;
	atom.shared.add.u32 	%r281, [%r280], 1;
	shr.u32 	%r282, %r113, %r477;
	and.b32  	%r283, %r282, %r256;
	shl.b32 	%r284, %r283, 2;
	add.s32 	%r285, %r252, %r284;
	atom.shared.add.u32 	%r286, [%r285], 1;
	shr.u32 	%r287, %r112, %r477;
	and.b32  	%r288, %r287, %r256;
	shl.b32 	%r289, %r288, 2;
	add.s32 	%r290, %r252, %r289;
	atom.shared.add.u32 	%r291, [%r290], 1;
	shr.u32 	%r292, %r111, %r477;
	and.b32  	%r293, %r292, %r256;
	shl.b32 	%r294, %r293, 2;
	add.s32 	%r295, %r252, %r294;
	atom.shared.add.u32 	%r296, [%r295], 1;
	shr.u32 	%r297, %r110, %r477;
	and.b32  	%r298, %r297, %r256;
	shl.b32 	%r299, %r298, 2;
	add.s32 	%r300, %r252, %r299;
	atom.shared.add.u32 	%r301, [%r300], 1;
	shr.u32 	%r302, %r109, %r477;
	and.b32  	%r303, %r302, %r256;
	shl.b32 	%r304, %r303, 2;
	add.s32 	%r305, %r252, %r304;
	atom.shared.add.u32 	%r306, [%r305], 1;
	shr.u32 	%r307, %r108, %r477;
	and.b32  	%r308, %r307, %r256;
	shl.b32 	%r309, %r308, 2;
	add.s32 	%r310, %r252, %r309;
	atom.shared.add.u32 	%r311, [%r310], 1;
	shr.u32 	%r312, %r107, %r477;
	and.b32  	%r313, %r312, %r256;
	shl.b32 	%r314, %r313, 2;
	add.s32 	%r315, %r252, %r314;
	atom.shared.add.u32 	%r316, [%r315], 1;
	shr.u32 	%r317, %r106, %r477;
	and.b32  	%r318, %r317, %r256;
	shl.b32 	%r319, %r318, 2;
	add.s32 	%r320, %r252, %r319;
	atom.shared.add.u32 	%r321, [%r320], 1;
	shr.u32 	%r322, %r105, %r477;
	and.b32  	%r323, %r322, %r256;
	shl.b32 	%r324, %r323, 2;
	add.s32 	%r325, %r252, %r324;
	atom.shared.add.u32 	%r326, [%r325], 1;
	shr.u32 	%r327, %r104, %r477;
	and.b32  	%r328, %r327, %r256;
	shl.b32 	%r329, %r328, 2;
	add.s32 	%r330, %r252, %r329;
	atom.shared.add.u32 	%r331, [%r330], 1;
	shr.u32 	%r332, %r103, %r477;
	and.b32  	%r333, %r332, %r256;
	shl.b32 	%r334, %r333, 2;
	add.s32 	%r335, %r252, %r334;
	atom.shared.add.u32 	%r336, [%r335], 1;
	add.s32 	%r477, %r477, 8;
	add.s32 	%r476, %r476, 1;
	setp.lt.s32 	%p43, %r477, %r175;
	@%p43 bra 	$L__BB18_68;
$L__BB18_69:
	add.s64 	%rd136, %rd136, %rd4;
	setp.lt.u64 	%p44, %rd136, %rd9;
	@%p44 bra 	$L__BB18_32;
$L__BB18_70:
	bar.sync 	0;
	@%p1 bra 	$L__BB18_152;
	setp.lt.u32 	%p45, %r1, 7;
	mov.b32 	%r480, 0;
	@%p45 bra 	$L__BB18_90;
	mov.b32 	%r478, 0;
$L__BB18_73:
	.pragma "nounroll";
	shl.b32 	%r339, %r478, 10;
	add.s32 	%r124, %r6, %r339;
	ld.shared.u32 	%r125, [%r124];
	setp.eq.s32 	%p46, %r125, 0;
	@%p46 bra 	$L__BB18_75;
	cvt.u32.u64 	%r340, %rd5;
	shl.b32 	%r341, %r478, 8;
	add.s32 	%r342, %r341, %r340;
	mul.wide.u32 	%rd30, %r342, 8;
	add.s64 	%rd31, %rd2, %rd30;
	cvt.u64.u32 	%rd32, %r125;
	atom.global.add.u64 	%rd33, [%rd31], %rd32;
$L__BB18_75:
	ld.shared.u32 	%r126, [%r124+1024];
	setp.eq.s32 	%p47, %r126, 0;
	@%p47 bra 	$L__BB18_77;
	cvt.u32.u64 	%r343, %rd5;
	shl.b32 	%r344, %r478, 8;
	add.s32 	%r345, %r344, %r343;
	add.s32 	%r346, %r345, 256;
	mul.wide.u32 	%rd34, %r346, 8;
	add.s64 	%rd35, %rd2, %rd34;
	cvt.u64.u32 	%rd36, %r126;
	atom.global.add.u64 	%rd37, [%rd35], %rd36;
$L__BB18_77:
	ld.shared.u32 	%r127, [%r124+2048];
	setp.eq.s32 	%p48, %r127, 0;
	@%p48 bra 	$L__BB18_79;
	cvt.u32.u64 	%r347, %rd5;
	shl.b32 	%r348, %r478, 8;
	add.s32 	%r349, %r348, %r347;
	add.s32 	%r350, %r349, 512;
	mul.wide.u32 	%rd38, %r350, 8;
	add.s64 	%rd39, %rd2, %rd38;
	cvt.u64.u32 	%rd40, %r127;
	atom.global.add.u64 	%rd41, [%rd39], %rd40;
$L__BB18_79:
	ld.shared.u32 	%r128, [%r124+3072];
	setp.eq.s32 	%p49, %r128, 0;
	@%p49 bra 	$L__BB18_81;
	cvt.u32.u64 	%r351, %rd5;
	shl.b32 	%r352, %r478, 8;
	add.s32 	%r353, %r352, %r351;
	add.s32 	%r354, %r353, 768;
	mul.wide.u32 	%rd42, %r354, 8;
	add.s64 	%rd43, %rd2, %rd42;
	cvt.u64.u32 	%rd44, %r128;
	atom.global.add.u64 	%rd45, [%rd43], %rd44;
$L__BB18_81:
	ld.shared.u32 	%r129, [%r124+4096];
	setp.eq.s32 	%p50, %r129, 0;
	@%p50 bra 	$L__BB18_83;
	cvt.u32.u64 	%r355, %rd5;
	shl.b32 	%r356, %r478, 8;
	add.s32 	%r357, %r356, %r355;
	add.s32 	%r358, %r357, 1024;
	mul.wide.u32 	%rd46, %r358, 8;
	add.s64 	%rd47, %rd2, %rd46;
	cvt.u64.u32 	%rd48, %r129;
	atom.global.add.u64 	%rd49, [%rd47], %rd48;
$L__BB18_83:
	ld.shared.u32 	%r130, [%r124+5120];
	setp.eq.s32 	%p51, %r130, 0;
	@%p51 bra 	$L__BB18_85;
	cvt.u32.u64 	%r359, %rd5;
	shl.b32 	%r360, %r478, 8;
	add.s32 	%r361, %r360, %r359;
	add.s32 	%r362, %r361, 1280;
	mul.wide.u32 	%rd50, %r362, 8;
	add.s64 	%rd51, %rd2, %rd50;
	cvt.u64.u32 	%rd52, %r130;
	atom.global.add.u64 	%rd53, [%rd51], %rd52;
$L__BB18_85:
	ld.shared.u32 	%r131, [%r124+6144];
	setp.eq.s32 	%p52, %r131, 0;
	@%p52 bra 	$L__BB18_87;
	cvt.u32.u64 	%r363, %rd5;
	shl.b32 	%r364, %r478, 8;
	add.s32 	%r365, %r364, %r363;
	add.s32 	%r366, %r365, 1536;
	mul.wide.u32 	%rd54, %r366, 8;
	add.s64 	%rd55, %rd2, %rd54;
	cvt.u64.u32 	%rd56, %r131;
	atom.global.add.u64 	%rd57, [%rd55], %rd56;
$L__BB18_87:
	ld.shared.u32 	%r132, [%r124+7168];
	setp.eq.s32 	%p53, %r132, 0;
	@%p53 bra 	$L__BB18_89;
	cvt.u32.u64 	%r367, %rd5;
	shl.b32 	%r368, %r478, 8;
	add.s32 	%r369, %r368, %r367;
	add.s32 	%r370, %r369, 1792;
	mul.wide.u32 	%rd58, %r370, 8;
	add.s64 	%rd59, %rd2, %rd58;
	cvt.u64.u32 	%rd60, %r132;
	atom.global.add.u64 	%rd61, [%rd59], %rd60;
$L__BB18_89:
	add.s32 	%r478, %r478, 8;
	setp.ne.s32 	%p54, %r478, %r16;
	mov.u32 	%r480, %r16;
	@%p54 bra 	$L__BB18_73;
$L__BB18_90:
	add.s32 	%r135, %r5, -1;
	setp.eq.s32 	%p55, %r3, 0;
	@%p55 bra 	$L__BB18_111;
	setp.lt.u32 	%p56, %r4, 3;
	@%p56 bra 	$L__BB18_101;
	shl.b32 	%r371, %r480, 10;
	add.s32 	%r136, %r6, %r371;
	ld.shared.u32 	%r137, [%r136];
	setp.eq.s32 	%p57, %r137, 0;
	@%p57 bra 	$L__BB18_94;
	cvt.u32.u64 	%r372, %rd5;
	shl.b32 	%r373, %r480, 8;
	add.s32 	%r374, %r373, %r372;
	mul.wide.u32 	%rd62, %r374, 8;
	add.s64 	%rd63, %rd2, %rd62;
	cvt.u64.u32 	%rd64, %r137;
	atom.global.add.u64 	%rd65, [%rd63], %rd64;
$L__BB18_94:
	ld.shared.u32 	%r138, [%r136+1024];
	setp.eq.s32 	%p58, %r138, 0;
	@%p58 bra 	$L__BB18_96;
	cvt.u32.u64 	%r375, %rd5;
	shl.b32 	%r376, %r480, 8;
	add.s32 	%r377, %r376, %r375;
	add.s32 	%r378, %r377, 256;
	mul.wide.u32 	%rd66, %r378, 8;
	add.s64 	%rd67, %rd2, %rd66;
	cvt.u64.u32 	%rd68, %r138;
	atom.global.add.u64 	%rd69, [%rd67], %rd68;
$L__BB18_96:
	ld.shared.u32 	%r139, [%r136+2048];
	setp.eq.s32 	%p59, %r139, 0;
	@%p59 bra 	$L__BB18_98;
	cvt.u32.u64 	%r379, %rd5;
	shl.b32 	%r380, %r480, 8;
	add.s32 	%r381, %r380, %r379;
	add.s32 	%r382, %r381, 512;
	mul.wide.u32 	%rd70, %r382, 8;
	add.s64 	%rd71, %rd2, %rd70;
	cvt.u64.u32 	%rd72, %r139;
	atom.global.add.u64 	%rd73, [%rd71], %rd72;
$L__BB18_98:
	ld.shared.u32 	%r140, [%r136+3072];
	setp.eq.s32 	%p60, %r140, 0;
	@%p60 bra 	$L__BB18_100;
	cvt.u32.u64 	%r383, %rd5;
	shl.b32 	%r384, %r480, 8;
	add.s32 	%r385, %r384, %r383;
	add.s32 	%r386, %r385, 768;
	mul.wide.u32 	%rd74, %r386, 8;
	add.s64 	%rd75, %rd2, %rd74;
	cvt.u64.u32 	%rd76, %r140;
	atom.global.add.u64 	%rd77, [%rd75], %rd76;
$L__BB18_100:
	add.s32 	%r480, %r480, 4;
$L__BB18_101:
	setp.eq.s32 	%p61, %r5, 0;
	@%p61 bra 	$L__BB18_111;
	setp.eq.s32 	%p62, %r135, 0;
	@%p62 bra 	$L__BB18_108;
	shl.b32 	%r387, %r480, 10;
	add.s32 	%r143, %r6, %r387;
	ld.shared.u32 	%r144, [%r143];
	setp.eq.s32 	%p63, %r144, 0;
	@%p63 bra 	$L__BB18_105;
	cvt.u32.u64 	%r388, %rd5;
	shl.b32 	%r389, %r480, 8;
	add.s32 	%r390, %r389, %r388;
	mul.wide.u32 	%rd78, %r390, 8;
	add.s64 	%rd79, %rd2, %rd78;
	cvt.u64.u32 	%rd80, %r144;
	atom.global.add.u64 	%rd81, [%rd79], %rd80;
$L__BB18_105:
	ld.shared.u32 	%r145, [%r143+1024];
	setp.eq.s32 	%p64, %r145, 0;
	@%p64 bra 	$L__BB18_107;
	cvt.u32.u64 	%r391, %rd5;
	shl.b32 	%r392, %r480, 8;
	add.s32 	%r393, %r392, %r391;
	add.s32 	%r394, %r393, 256;
	mul.wide.u32 	%rd82, %r394, 8;
	add.s64 	%rd83, %rd2, %rd82;
	cvt.u64.u32 	%rd84, %r145;
	atom.global.add.u64 	%rd85, [%rd83], %rd84;
$L__BB18_107:
	add.s32 	%r480, %r480, 2;
$L__BB18_108:
	setp.eq.s32 	%p65, %r17, 0;
	@%p65 bra 	$L__BB18_111;
	shl.b32 	%r395, %r480, 10;
	add.s32 	%r396, %r6, %r395;
	ld.shared.u32 	%r148, [%r396];
	setp.eq.s32 	%p66, %r148, 0;
	@%p66 bra 	$L__BB18_111;
	cvt.u32.u64 	%r397, %rd5;
	shl.b32 	%r398, %r480, 8;
	add.s32 	%r399, %r398, %r397;
	mul.wide.u32 	%rd86, %r399, 8;
	add.s64 	%rd87, %rd2, %rd86;
	cvt.u64.u32 	%rd88, %r148;
	atom.global.add.u64 	%rd89, [%rd87], %rd88;
$L__BB18_111:
	cvt.u32.u64 	%r400, %rd5;
	setp.gt.u32 	%p67, %r400, 127;
	@%p67 bra 	$L__BB18_152;
	setp.lt.u32 	%p68, %r1, 7;
	mov.b32 	%r484, 0;
	@%p68 bra 	$L__BB18_131;
	mov.b32 	%r482, 0;
$L__BB18_114:
	.pragma "nounroll";
	shl.b32 	%r404, %r482, 10;
	add.s32 	%r150, %r6, %r404;
	ld.shared.u32 	%r151, [%r150+512];
	setp.eq.s32 	%p69, %r151, 0;
	shl.b32 	%r405, %r482, 8;
	add.s32 	%r406, %r405, %r400;
	mul.wide.u32 	%rd90, %r406, 8;
	add.s64 	%rd15, %rd2, %rd90;
	@%p69 bra 	$L__BB18_116;
	cvt.u64.u32 	%rd91, %r151;
	atom.global.add.u64 	%rd92, [%rd15+1024], %rd91;
$L__BB18_116:
	ld.shared.u32 	%r152, [%r150+1536];
	setp.eq.s32 	%p70, %r152, 0;
	@%p70 bra 	$L__BB18_118;
	cvt.u64.u32 	%rd93, %r152;
	atom.global.add.u64 	%rd94, [%rd15+3072], %rd93;
$L__BB18_118:
	ld.shared.u32 	%r153, [%r150+2560];
	setp.eq.s32 	%p71, %r153, 0;
	@%p71 bra 	$L__BB18_120;
	cvt.u64.u32 	%rd95, %r153;
	atom.global.add.u64 	%rd96, [%rd15+5120], %rd95;
$L__BB18_120:
	ld.shared.u32 	%r154, [%r150+3584];
	setp.eq.s32 	%p72, %r154, 0;
	@%p72 bra 	$L__BB18_122;
	cvt.u64.u32 	%rd97, %r154;
	atom.global.add.u64 	%rd98, [%rd15+7168], %rd97;
$L__BB18_122:
	ld.shared.u32 	%r155, [%r150+4608];
	setp.eq.s32 	%p73, %r155, 0;
	@%p73 bra 	$L__BB18_124;
	cvt.u64.u32 	%rd99, %r155;
	atom.global.add.u64 	%rd100, [%rd15+9216], %rd99;
$L__BB18_124:
	ld.shared.u32 	%r156, [%r150+5632];
	setp.eq.s32 	%p74, %r156, 0;
	@%p74 bra 	$L__BB18_126;
	cvt.u64.u32 	%rd101, %r156;
	atom.global.add.u64 	%rd102, [%rd15+11264], %rd101;
$L__BB18_126:
	ld.shared.u32 	%r157, [%r150+6656];
	setp.eq.s32 	%p75, %r157, 0;
	@%p75 bra 	$L__BB18_128;
	cvt.u64.u32 	%rd103, %r157;
	atom.global.add.u64 	%rd104, [%rd15+13312], %rd103;
$L__BB18_128:
	ld.shared.u32 	%r158, [%r150+7680];
	setp.eq.s32 	%p76, %r158, 0;
	@%p76 bra 	$L__BB18_130;
	cvt.u64.u32 	%rd105, %r158;
	atom.global.add.u64 	%rd106, [%rd15+15360], %rd105;
$L__BB18_130:
	add.s32 	%r482, %r482, 8;
	setp.ne.s32 	%p77, %r482, %r16;
	mov.u32 	%r484, %r16;
	@%p77 bra 	$L__BB18_114;
$L__BB18_131:
	setp.eq.s32 	%p78, %r3, 0;
	@%p78 bra 	$L__BB18_152;
	setp.lt.u32 	%p79, %r4, 3;
	@%p79 bra 	$L__BB18_142;
	shl.b32 	%r407, %r484, 10;
	add.s32 	%r161, %r6, %r407;
	ld.shared.u32 	%r162, [%r161+512];
	setp.eq.s32 	%p80, %r162, 0;
	@%p80 bra 	$L__BB18_135;
	shl.b32 	%r409, %r484, 8;
	add.s32 	%r410, %r409, %r400;
	mul.wide.u32 	%rd107, %r410, 8;
	add.s64 	%rd108, %rd2, %rd107;
	cvt.u64.u32 	%rd109, %r162;
	atom.global.add.u64 	%rd110, [%rd108+1024], %rd109;
$L__BB18_135:
	ld.shared.u32 	%r163, [%r161+1536];
	setp.eq.s32 	%p81, %r163, 0;
	@%p81 bra 	$L__BB18_137;
	shl.b32 	%r412, %r484, 8;
	add.s32 	%r413, %r412, %r400;
	add.s32 	%r414, %r413, 256;
	mul.wide.u32 	%rd111, %r414, 8;
	add.s64 	%rd112, %rd2, %rd111;
	cvt.u64.u32 	%rd113, %r163;
	atom.global.add.u64 	%rd114, [%rd112+1024], %rd113;
$L__BB18_137:
	ld.shared.u32 	%r164, [%r161+2560];
	setp.eq.s32 	%p82, %r164, 0;
	@%p82 bra 	$L__BB18_139;
	shl.b32 	%r416, %r484, 8;
	add.s32 	%r417, %r416, %r400;
	add.s32 	%r418, %r417, 512;
	mul.wide.u32 	%rd115, %r418, 8;
	add.s64 	%rd116, %rd2, %rd115;
	cvt.u64.u32 	%rd117, %r164;
	atom.global.add.u64 	%rd118, [%rd116+1024], %rd117;
$L__BB18_139:
	ld.shared.u32 	%r165, [%r161+3584];
	setp.eq.s32 	%p83, %r165, 0;
	@%p83 bra 	$L__BB18_141;
	shl.b32 	%r420, %r484, 8;
	add.s32 	%r421, %r420, %r400;
	add.s32 	%r422, %r421, 768;
	mul.wide.u32 	%rd119, %r422, 8;
	add.s64 	%rd120, %rd2, %rd119;
	cvt.u64.u32 	%rd121, %r165;
	atom.global.add.u64 	%rd122, [%rd120+1024], %rd121;
$L__BB18_141:
	add.s32 	%r484, %r484, 4;
$L__BB18_142:
	setp.eq.s32 	%p84, %r5, 0;
	@%p84 bra 	$L__BB18_152;
	setp.eq.s32 	%p85, %r135, 0;
	@%p85 bra 	$L__BB18_149;
	shl.b32 	%r423, %r484, 10;
	add.s32 	%r168, %r6, %r423;
	ld.shared.u32 	%r169, [%r168+512];
	setp.eq.s32 	%p86, %r169, 0;
	@%p86 bra 	$L__BB18_146;
	shl.b32 	%r425, %r484, 8;
	add.s32 	%r426, %r425, %r400;
	mul.wide.u32 	%rd123, %r426, 8;
	add.s64 	%rd124, %rd2, %rd123;
	cvt.u64.u32 	%rd125, %r169;
	atom.global.add.u64 	%rd126, [%rd124+1024], %rd125;
$L__BB18_146:
	ld.shared.u32 	%r170, [%r168+1536];
	setp.eq.s32 	%p87, %r170, 0;
	@%p87 bra 	$L__BB18_148;
	shl.b32 	%r428, %r484, 8;
	add.s32 	%r429, %r428, %r400;
	add.s32 	%r430, %r429, 256;
	mul.wide.u32 	%rd127, %r430, 8;
	add.s64 	%rd128, %rd2, %rd127;
	cvt.u64.u32 	%rd129, %r170;
	atom.global.add.u64 	%rd130, [%rd128+1024], %rd129;
$L__BB18_148:
	add.s32 	%r484, %r484, 2;
$L__BB18_149:
	setp.eq.s32 	%p88, %r17, 0;
	@%p88 bra 	$L__BB18_152;
	shl.b32 	%r431, %r484, 10;
	add.s32 	%r432, %r6, %r431;
	ld.shared.u32 	%r173, [%r432+512];
	setp.eq.s32 	%p89, %r173, 0;
	@%p89 bra 	$L__BB18_152;
	shl.b32 	%r434, %r484, 8;
	add.s32 	%r435, %r434, %r400;
	mul.wide.u32 	%rd131, %r435, 8;
	add.s64 	%rd132, %rd2, %rd131;
	cvt.u64.u32 	%rd133, %r173;
	atom.global.add.u64 	%rd134, [%rd132+1024], %rd133;
$L__BB18_152:
	bar.sync 	0;
	add.s64 	%rd135, %rd135, 1;
	setp.ne.s64 	%p90, %rd135, %rd6;
	@%p90 bra 	$L__BB18_2;
$L__BB18_153:
	ret;

}
	// .globl	_ZN3cub18CUB_300001_SM_10006detail10radix_sort33DeviceRadixSortExclusiveSumKernelINS1_5radix10policy_hubIiiyE10Policy1000EyEEvPT0_
.visible .entry _ZN3cub18CUB_300001_SM_10006detail10radix_sort33DeviceRadixSortExclusiveSumKernelINS1_5radix10policy_hubIiiyE10Policy1000EyEEvPT0_(
	.param .u64 .ptr .align 1 _ZN3cub18CUB_300001_SM_10006detail10radix_sort33DeviceRadixSortExclusiveSumKernelINS1_5radix10policy_hubIiiyE10Policy1000EyEEvPT0__param_0
)
{
	.reg .pred 	%p<4>;
	.reg .b32 	%r<28>;
	.reg .b64 	%rd<54>;
	// demoted variable
	.shared .align 16 .b8 _ZZN3cub18CUB_300001_SM_10006detail10radix_sort33DeviceRadixSortExclusiveSumKernelINS1_5radix10policy_hubIiiyE10Policy1000EyEEvPT0_E12temp_storage[2336];
	ld.param.u64 	%rd5, [_ZN3cub18CUB_300001_SM_10006detail10radix_sort33DeviceRadixSortExclusiveSumKernelINS1_5radix10policy_hubIiiyE10Policy1000EyEEvPT0__param_0];
	cvta.to.global.u64 	%rd6, %rd5;
	mov.u32 	%r3, %ctaid.x;
	shl.b32 	%r4, %r3, 8;
	mov.u32 	%r1, %tid.x;
	setp.gt.u32 	%p1, %r1, 255;
	add.s32 	%r5, %r4, %r1;
	mul.wide.s32 	%rd7, %r5, 8;
	add.s64 	%rd1, %rd6, %rd7;
	@%p1 bra 	$L__BB19_2;
	ld.global.u64 	%rd53, [%rd1];
$L__BB19_2:
	shr.u32 	%r6, %r1, 3;
	add.s32 	%r7, %r6, %r1;
	shl.b32 	%r8, %r7, 3;
	mov.u32 	%r9, _ZZN3cub18CUB_300001_SM_10006detail10radix_sort33DeviceRadixSortExclusiveSumKernelINS1_5radix10policy_hubIiiyE10Policy1000EyEEvPT0_E12temp_storage;
	add.s32 	%r10, %r9, %r8;
	add.s32 	%r2, %r10, 16;
	st.shared.u64 	[%r10+16], %rd53;
	bar.sync 	0;
	setp.gt.u32 	%p2, %r1, 31;
	@%p2 bra 	$L__BB19_4;
	mad.lo.s32 	%r27, %r1, 72, %r9;
	ld.shared.u64 	%rd23, [%r27+16];
	ld.shared.u64 	%rd24, [%r27+24];
	ld.shared.u64 	%rd25, [%r27+32];
	ld.shared.u64 	%rd26, [%r27+40];
	ld.shared.u64 	%rd27, [%r27+48];
	ld.shared.u64 	%rd28, [%r27+56];
	ld.shared.u64 	%rd29, [%r27+64];
	ld.shared.u64 	%rd30, [%r27+72];
	add.s64 	%rd31, %rd24, %rd23;
	add.s64 	%rd32, %rd31, %rd25;
	add.s64 	%rd33, %rd32, %rd26;
	add.s64 	%rd34, %rd33, %rd27;
	add.s64 	%rd35, %rd34, %rd28;
	add.s64 	%rd36, %rd35, %rd29;
	add.s64 	%rd10, %rd36, %rd30;
	mov.b32 	%r11, 1;
	mov.b32 	%r24, 0;
	mov.b32 	%r25, -1;
	// begin inline asm
	{  .reg .u64 r0;  .reg .u32 lo;  .reg .u32 hi;  .reg .pred p;  mov.b64 {lo, hi}, %rd10;  shfl.sync.up.b32 lo|p, lo, %r11, %r24, %r25;  shfl.sync.up.b32 hi|p, hi, %r11, %r24, %r25;  mov.b64 r0, {lo, hi};  @p add.u64 r0, r0, %rd10;  mov.u64 %rd8, r0;}
	// end inline asm
	mov.b32 	%r14, 2;
	// begin inline asm
	{  .reg .u64 r0;  .reg .u32 lo;  .reg .u32 hi;  .reg .pred p;  mov.b64 {lo, hi}, %rd8;  shfl.sync.up.b32 lo|p, lo, %r14, %r24, %r25;  shfl.sync.up.b32 hi|p, hi, %r14, %r24, %r25;  mov.b64 r0, {lo, hi};  @p add.u64 r0, r0, %rd8;  mov.u64 %rd11, r0;}
	// end inline asm
	mov.b32 	%r17, 4;
	// begin inline asm
	{  .reg .u64 r0;  .reg .u32 lo;  .reg .u32 hi;  .reg .pred p;  mov.b64 {lo, hi}, %rd11;  shfl.sync.up.b32 lo|p, lo, %r17, %r24, %r25;  shfl.sync.up.b32 hi|p, hi, %r17, %r24, %r25;  mov.b64 r0, {lo, hi};  @p add.u64 r0, r0, %rd11;  mov.u64 %rd14, r0;}
	// end inline asm
	mov.b32 	%r20, 8;
	// begin inline asm
	{  .reg .u64 r0;  .reg .u32 lo;  .reg .u32 hi;  .reg .pred p;  mov.b64 {lo, hi}, %rd14;  shfl.sync.up.b32 lo|p, lo, %r20, %r24, %r25;  shfl.sync.up.b32 hi|p, hi, %r20, %r24, %r25;  mov.b64 r0, {lo, hi};  @p add.u64 r0, r0, %rd14;  mov.u64 %rd17, r0;}
	// end inline asm
	mov.b32 	%r23, 16;
	// begin inline asm
	{  .reg .u64 r0;  .reg .u32 lo;  .reg .u32 hi;  .reg .pred p;  mov.b64 {lo, hi}, %rd17;  shfl.sync.up.b32 lo|p, lo, %r23, %r24, %r25;  shfl.sync.up.b32 hi|p, hi, %r23, %r24, %r25;  mov.b64 r0, {lo, hi};  @p add.u64 r0, r0, %rd17;  mov.u64 %rd20, r0;}
	// end inline asm
	sub.s64 	%rd37, %rd20, %rd10;
	ld.shared.u64 	%rd38, [%r27+16];
	ld.shared.u64 	%rd39, [%r27+24];
	ld.shared.u64 	%rd40, [%r27+32];
	ld.shared.u64 	%rd41, [%r27+40];
	ld.shared.u64 	%rd42, [%r27+48];
	ld.shared.u64 	%rd43, [%r27+56];
	ld.shared.u64 	%rd44, [%r27+64];
	add.s64 	%rd45, %rd38, %rd37;
	add.s64 	%rd46, %rd39, %rd45;
	add.s64 	%rd47, %rd40, %rd46;
	add.s64 	%rd48, %rd41, %rd47;
	add.s64 	%rd49, %rd42, %rd48;
	add.s64 	%rd50, %rd43, %rd49;
	add.s64 	%rd51, %rd44, %rd50;
	st.shared.u64 	[%r27+16], %rd37;
	st.shared.u64 	[%r27+24], %rd45;
	st.shared.u64 	[%r27+32], %rd46;
	st.shared.u64 	[%r27+40], %rd47;
	st.shared.u64 	[%r27+48], %rd48;
	st.shared.u64 	[%r27+56], %rd49;
	st.shared.u64 	[%r27+64], %rd50;
	st.shared.u64 	[%r27+72], %rd51;
$L__BB19_4:
	setp.gt.u32 	%p3, %r1, 255;
	bar.sync 	0;
	@%p3 bra 	$L__BB19_6;
	ld.shared.u64 	%rd52, [%r2];
	st.global.u64 	[%rd1], %rd52;
$L__BB19_6:
	ret;

}
	// .globl	_ZN3cub18CUB_300001_SM_10006detail10radix_sort29DeviceRadixSortOnesweepKernelINS1_5radix10policy_hubIiiyE10Policy1000ELNS0_9SortOrderE0EiiyiiNS1_21identity_decomposer_tEEEvPT5_SB_PT3_PKSC_PT1_PKSG_PT2_PKSK_T4_iiT6_
.visible .entry _ZN3cub18CUB_300001_SM_10006detail10radix_sort29DeviceRadixSortOnesweepKernelINS1_5radix10policy_hubIiiyE10Policy1000ELNS0_9SortOrderE0EiiyiiNS1_21identity_decomposer_tEEEvPT5_SB_PT3_PKSC_PT1_PKSG_PT2_PKSK_T4_iiT6_(
	.param .u64 .ptr .align 1 _ZN3cub18CUB_300001_SM_10006detail10radix_sort29DeviceRadixSortOnesweepKernelINS1_5radix10policy_hubIiiyE10Policy1000ELNS0_9SortOrderE0EiiyiiNS1_21identity_decomposer_tEEEvPT5_SB_PT3_PKSC_PT1_PKSG_PT2_PKSK_T4_iiT6__param_0,
	.param .u64 .ptr .align 1 _ZN3cub18CUB_300001_SM_10006detail10radix_sort29DeviceRadixSortOnesweepKernelINS1_5radix10policy_hubIiiyE10Policy1000ELNS0_9SortOrderE0EiiyiiNS1_21identity_decomposer_tEEEvPT5_SB_PT3_PKSC_PT1_PKSG_PT2_PKSK_T4_iiT6__param_1,
	.param .u64 .ptr .align 1 _ZN3cub18CUB_300001_SM_10006detail10radix_sort29DeviceRadixSortOnesweepKernelINS1_5radix10policy_hubIiiyE10Policy1000ELNS0_9SortOrderE0EiiyiiNS1_21identity_decomposer_tEEEvPT5_SB_PT3_PKSC_PT1_PKSG_PT2_PKSK_T4_iiT6__param_2,
	.param .u64 .ptr .align 1 _ZN3cub18CUB_300001_SM_10006detail10radix_sort29DeviceRadixSortOnesweepKernelINS1_5radix10policy_hubIiiyE10Policy1000ELNS0_9SortOrderE0EiiyiiNS1_21identity_decomposer_tEEEvPT5_SB_PT3_PKSC_PT1_PKSG_PT2_PKSK_T4_iiT6__param_3,
	.param .u64 .ptr .align 1 _ZN3cub18CUB_300001_SM_10006detail10radix_sort29DeviceRadixSortOnesweepKernelINS1_5radix10policy_hubIiiyE10Policy1000ELNS0_9SortOrderE0EiiyiiNS1_21identity_decomposer_tEEEvPT5_SB_PT3_PKSC_PT1_PKSG_PT2_PKSK_T4_iiT6__param_4,
	.param .u64 .ptr .align 1 _ZN3cub18CUB_300001_SM_10006detail10radix_sort29DeviceRadixSortOnesweepKernelINS1_5radix10policy_hubIiiyE10Policy1000ELNS0_9SortOrderE0EiiyiiNS1_21identity_decomposer_tEEEvPT5_SB_PT3_PKSC_PT1_PKSG_PT2_PKSK_T4_iiT6__param_5,
	.param .u64 .ptr .align 1 _ZN3cub18CUB_300001_SM_10006detail10radix_sort29DeviceRadixSortOnesweepKernelINS1_5radix10policy_hubIiiyE10Policy1000ELNS0_9SortOrderE0EiiyiiNS1_21identity_decomposer_tEEEvPT5_SB_PT3_PKSC_PT1_PKSG_PT2_PKSK_T4_iiT6__param_6,
	.param .u64 .ptr .align 1 _ZN3cub18CUB_300001_SM_10006detail10radix_sort29DeviceRadixSortOnesweepKernelINS1_5radix10policy_hubIiiyE10Policy1000ELNS0_9SortOrderE0EiiyiiNS1_21identity_decomposer_tEEEvPT5_SB_PT3_PKSC_PT1_PKSG_PT2_PKSK_T4_iiT6__param_7,
	.param .u32 _ZN3cub18CUB_300001_SM_10006detail10radix_sort29DeviceRadixSortOnesweepKernelINS1_5radix10policy_hubIiiyE10Policy1000ELNS0_9SortOrderE0EiiyiiNS1_21identity_decomposer_tEEEvPT5_SB_PT3_PKSC_PT1_PKSG_PT2_PKSK_T4_iiT6__param_8,
	.param .u32 _ZN3cub18CUB_300001_SM_10006detail10radix_sort29DeviceRadixSortOnesweepKernelINS1_5radix10policy_hubIiiyE10Policy1000ELNS0_9SortOrderE0EiiyiiNS1_21identity_decomposer_tEEEvPT5_SB_PT3_PKSC_PT1_PKSG_PT2_PKSK_T4_iiT6__param_9,
	.param .u32 _ZN3cub18CUB_300001_SM_10006detail10radix_sort29DeviceRadixSortOnesweepKernelINS1_5radix10policy_hubIiiyE10Policy1000ELNS0_9SortOrderE0EiiyiiNS1_21identity_decomposer_tEEEvPT5_SB_PT3_PKSC_PT1_PKSG_PT2_PKSK_T4_iiT6__param_10,
	.param .align 1 .b8 _ZN3cub18CUB_300001_SM_10006detail10radix_sort29DeviceRadixSortOnesweepKernelINS1_5radix10policy_hubIiiyE10Policy1000ELNS0_9SortOrderE0EiiyiiNS1_21identity_decomposer_tEEEvPT5_SB_PT3_PKSC_PT1_PKSG_PT2_PKSK_T4_iiT6__param_11[1]
)
.maxntid 384
{
	.reg .pred 	%p<205>;
	.reg .b32 	%r<2283>;
	.reg .b64 	%rd<457>;
	// demoted variable
	.shared .align 16 .b8 _ZZN3cub18CUB_300001_SM_10006detail10radix_sort29DeviceRadixSortOnesweepKernelINS1_5radix10policy_hubIiiyE10Policy1000ELNS0_9SortOrderE0EiiyiiNS1_21identity_decomposer_tEEEvPT5_SB_PT3_PKSC_PT1_PKSG_PT2_PKSK_T4_iiT6_E1s[28160];
	ld.param.u64 	%rd43, [_ZN3cub18CUB_300001_SM_10006detail10radix_sort29DeviceRadixSortOnesweepKernelINS1_5radix10policy_hubIiiyE10Policy1000ELNS0_9SortOrderE0EiiyiiNS1_21identity_decomposer_tEEEvPT5_SB_PT3_PKSC_PT1_PKSG_PT2_PKSK_T4_iiT6__param_0];
	ld.param.u64 	%rd44, [_ZN3cub18CUB_300001_SM_10006detail10radix_sort29DeviceRadixSortOnesweepKernelINS1_5radix10policy_hubIiiyE10Policy1000ELNS0_9SortOrderE0EiiyiiNS1_21identity_decomposer_tEEEvPT5_SB_PT3_PKSC_PT1_PKSG_PT2_PKSK_T4_iiT6__param_1];
	ld.param.u64 	%rd47, [_ZN3cub18CUB_300001_SM_10006detail10radix_sort29DeviceRadixSortOnesweepKernelINS1_5radix10policy_hubIiiyE10Policy1000ELNS0_9SortOrderE0EiiyiiNS1_21identity_decomposer_tEEEvPT5_SB_PT3_PKSC_PT1_PKSG_PT2_PKSK_T4_iiT6__param_4];
	ld.param.u64 	%rd50, [_ZN3cub18CUB_300001_SM_10006detail10radix_sort29DeviceRadixSortOnesweepKernelINS1_5radix10policy_hubIiiyE10Policy1000ELNS0_9SortOrderE0EiiyiiNS1_21identity_decomposer_tEEEvPT5_SB_PT3_PKSC_PT1_PKSG_PT2_PKSK_T4_iiT6__param_5];
	cvta.to.global.u64 	%rd1, %rd47;
	cvta.to.global.u64 	%rd2, %rd43;
	cvta.to.global.u64 	%rd3, %rd50;
	mov.u32 	%r1, %tid.x;
	// begin inline asm
	mov.u32 %r443, %laneid;
	// end inline asm
	setp.ne.s32 	%p1, %r1, 0;
	@%p1 bra 	$L__BB20_2;
	cvta.to.global.u64 	%rd51, %rd44;
	atom.global.add.u32 	%r444, [%rd51], 1;
	st.shared.u32 	[_ZZN3cub18CUB_300001_SM_10006detail10radix_sort29DeviceRadixSortOnesweepKernelINS1_5radix10policy_hubIiiyE10Policy1000ELNS0_9SortOrderE0EiiyiiNS1_21identity_decomposer_tEEEvPT5_SB_PT3_PKSC_PT1_PKSG_PT2_PKSK_T4_iiT6_E1s+26112], %r444;
$L__BB20_2:
	ld.param.u32 	%r2078, [_ZN3cub18CUB_300001_SM_10006detail10radix_sort29DeviceRadixSortOnesweepKernelINS1_5radix10policy_hubIiiyE10Policy1000ELNS0_9SortOrderE0EiiyiiNS1_21identity_decomposer_tEEEvPT5_SB_PT3_PKSC_PT1_PKSG_PT2_PKSK_T4_iiT6__param_8];
	bar.sync 	0;
	ld.shared.u32 	%r3, [_ZZN3cub18CUB_300001_SM_10006detail10radix_sort29DeviceRadixSortOnesweepKernelINS1_5radix10policy_hubIiiyE10Policy1000ELNS0_9SortOrderE0EiiyiiNS1_21identity_decomposer_tEEEvPT5_SB_PT3_PKSC_PT1_PKSG_PT2_PKSK_T4_iiT6_E1s+26112];
	mul.lo.s32 	%r445, %r3, 6528;
	add.s32 	%r4, %r445, 6528;
	setp.gt.s32 	%p2, %r4, %r2078;
	cvt.s64.s32 	%rd4, %r445;
	@%p2 bra 	$L__BB20_4;
	and.b32  	%r446, %r1, 31;
	and.b32  	%r447, %r1, 992;
	mul.lo.s32 	%r448, %r447, 17;
	or.b32  	%r449, %r448, %r446;
	cvt.u64.u32 	%rd52, %r449;
	add.s64 	%rd53, %rd52, %rd4;
	shl.b64 	%rd54, %rd53, 2;
	add.s64 	%rd55, %rd3, %rd54;
	ld.global.u32 	%r2165, [%rd55];
	ld.global.u32 	%r2164, [%rd55+128];
	ld.global.u32 	%r2163, [%rd55+256];
	ld.global.u32 	%r2162, [%rd55+384];
	ld.global.u32 	%r2161, [%rd55+512];
	ld.global.u32 	%r2160, [%rd55+640];
	ld.global.u32 	%r2159, [%rd55+768];
	ld.global.u32 	%r2158, [%rd55+896];
	ld.global.u32 	%r2157, [%rd55+1024];
	ld.global.u32 	%r2156, [%rd55+1152];
	ld.global.u32 	%r2155, [%rd55+1280];
	ld.global.u32 	%r2154, [%rd55+1408];
	ld.global.u32 	%r2153, [%rd55+1536];
	ld.global.u32 	%r2152, [%rd55+1664];
	ld.global.u32 	%r2151, [%rd55+1792];
	ld.global.u32 	%r2150, [%rd55+1920];
	ld.global.u32 	%r2149, [%rd55+2048];
	bra.uni 	$L__BB20_38;
$L__BB20_4:
	ld.param.u32 	%r2079, [_ZN3cub18CUB_300001_SM_10006detail10radix_sort29DeviceRadixSortOnesweepKernelINS1_5radix10policy_hubIiiyE10Policy1000ELNS0_9SortOrderE0EiiyiiNS1_21identity_decomposer_tEEEvPT5_SB_PT3_PKSC_PT1_PKSG_PT2_PKSK_T4_iiT6__param_8];
	cvt.u32.u64 	%r451, %rd4;
	sub.s32 	%r22, %r2079, %r451;
	and.b32  	%r452, %r1, 31;
	and.b32  	%r453, %r1, 992;
	mul.lo.s32 	%r454, %r453, 17;
	or.b32  	%r23, %r454, %r452;
	setp.ge.s32 	%p3, %r23, %r22;
	cvt.u64.u32 	%rd56, %r23;
	add.s64 	%rd57, %rd56, %rd4;
	shl.b64 	%rd58, %rd57, 2;
	add.s64 	%rd5, %rd3, %rd58;
	mov.b32 	%r2165, 2147483647;
	@%p3 bra 	$L__BB20_6;
	ld.global.u32 	%r2165, [%rd5];
$L__BB20_6:
	add.s32 	%r456, %r23, 32;
	setp.ge.s32 	%p4, %r456, %r22;
	mov.b32 	%r2164, 2147483647;
	@%p4 bra 	$L__BB20_8;
	ld.global.u32 	%r2164, [%rd5+128];
$L__BB20_8:
	add.s32 	%r458, %r23, 64;
	setp.ge.s32 	%p5, %r458, %r22;
	mov.b32 	%r2163, 2147483647;
	@%p5 bra 	$L__BB20_10;
	ld.global.u32 	%r2163, [%rd5+256];
$L__BB20_10:
	add.s32 	%r460, %r23, 96;
	setp.ge.s32 	%p6, %r460, %r22;
	mov.b32 	%r2162, 2147483647;
	@%p6 bra 	$L__BB20_12;
	ld.global.u32 	%r2162, [%rd5+384];
$L__BB20_12:
	add.s32 	%r462, %r23, 128;
	setp.ge.s32 	%p7, %r462, %r22;
	mov.b32 	%r2161, 2147483647;
	@%p7 bra 	$L__BB20_14;
	ld.global.u32 	%r2161, [%rd5+512];
$L__BB20_14:
	add.s32 	%r464, %r23, 160;
	setp.ge.s32 	%p8, %r464, %r22;
	mov.b32 	%r2160, 2147483647;
	@%p8 bra 	$L__BB20_16;
	ld.global.u32 	%r2160, [%rd5+640];
$L__BB20_16:
	add.s32 	%r466, %r23, 192;
	setp.ge.s32 	%p9, %r466, %r22;
	mov.b32 	%r2159, 2147483647;
	@%p9 bra 	$L__BB20_18;
	ld.global.u32 	%r2159, [%rd5+768];
$L__BB20_18:
	add.s32 	%r468, %r23, 224;
	setp.ge.s32 	%p10, %r468, %r22;
	mov.b32 	%r2158, 2147483647;
	@%p10 bra 	$L__BB20_20;
	ld.global.u32 	%r2158, [%rd5+896];
$L__BB20_20:
	add.s32 	%r470, %r23, 256;
	setp.ge.s32 	%p11, %r470, %r22;
	mov.b32 	%r2157, 2147483647;
	@%p11 bra 	$L__BB20_22;
	ld.global.u32 	%r2157, [%rd5+1024];
$L__BB20_22:
	add.s32 	%r472, %r23, 288;
	setp.ge.s32 	%p12, %r472, %r22;
	mov.b32 	%r2156, 2147483647;
	@%p12 bra 	$L__BB20_24;
	ld.global.u32 	%r2156, [%rd5+1152];
$L__BB20_24:
	add.s32 	%r474, %r23, 320;
	setp.ge.s32 	%p13, %r474, %r22;
	mov.b32 	%r2155, 2147483647;
	@%p13 bra 	$L__BB20_26;
	ld.global.u32 	%r2155, [%rd5+1280];
$L__BB20_26:
	add.s32 	%r476, %r23, 352;
	setp.ge.s32 	%p14, %r476, %r22;
	mov.b32 	%r2154, 2147483647;
	@%p14 bra 	$L__BB20_28;
	ld.global.u32 	%r2154, [%rd5+1408];
$L__BB20_28:
	add.s32 	%r478, %r23, 384;
	setp.ge.s32 	%p15, %r478, %r22;
	mov.b32 	%r2153, 2147483647;
	@%p15 bra 	$L__BB20_30;
	ld.global.u32 	%r2153, [%rd5+1536];
$L__BB20_30:
	add.s32 	%r480, %r23, 416;
	setp.ge.s32 	%p16, %r480, %r22;
	mov.b32 	%r2152, 2147483647;
	@%p16 bra 	$L__BB20_32;
	ld.global.u32 	%r2152, [%rd5+1664];
$L__BB20_32:
	add.s32 	%r482, %r23, 448;
	setp.ge.s32 	%p17, %r482, %r22;
	mov.b32 	%r2151, 2147483647;
	@%p17 bra 	$L__BB20_34;
	ld.global.u32 	%r2151, [%rd5+1792];
$L__BB20_34:
	add.s32 	%r484, %r23, 480;
	setp.ge.s32 	%p18, %r484, %r22;
	mov.b32 	%r2150, 2147483647;
	@%p18 bra 	$L__BB20_36;
	ld.global.u32 	%r2150, [%rd5+1920];
$L__BB20_36:
	add.s32 	%r486, %r23, 512;
	setp.ge.s32 	%p19, %r486, %r22;
	mov.b32 	%r2149, 2147483647;
	@%p19 bra 	$L__BB20_38;
	ld.global.u32 	%r2149, [%rd5+2048];
$L__BB20_38:
	ld.param.u32 	%r2131, [_ZN3cub18CUB_300001_SM_10006detail10radix_sort29DeviceRadixSortOnesweepKernelINS1_5radix10policy_hubIiiyE10Policy1000ELNS0_9SortOrderE0EiiyiiNS1_21identity_decomposer_tEEEvPT5_SB_PT3_PKSC_PT1_PKSG_PT2_PKSK_T4_iiT6__param_10];
	mov.b32 	%r487, -1;
	shl.b32 	%r488, %r487, %r2131;
	not.b32 	%r74, %r488;
	shr.u32 	%r75, %r1, 5;
	shl.b32 	%r489, %r75, 10;
	mov.u32 	%r490, _ZZN3cub18CUB_300001_SM_10006detail10radix_sort29DeviceRadixSortOnesweepKernelINS1_5radix10policy_hubIiiyE10Policy1000ELNS0_9SortOrderE0EiiyiiNS1_21identity_decomposer_tEEEvPT5_SB_PT3_PKSC_PT1_PKSG_PT2_PKSK_T4_iiT6_E1s;
	add.s32 	%r76, %r490, %r489;
	setp.gt.s32 	%p20, %r443, 255;
	@%p20 bra 	$L__BB20_51;
	max.s32 	%r491, %r443, 224;
	sub.s32 	%r492, %r491, %r443;
	add.s32 	%r493, %r492, 31;
	shr.u32 	%r494, %r493, 5;
	add.s32 	%r77, %r494, 1;
	and.b32  	%r78, %r77, 15;
	setp.lt.u32 	%p21, %r493, 480;
	mov.u32 	%r2169, %r443;
	@%p21 bra 	$L__BB20_42;
	and.b32  	%r495, %r77, 268435440;
	neg.s32 	%r2167, %r495;
	shl.b32 	%r497, %r443, 2;
	add.s32 	%r498, %r489, %r497;
	add.s32 	%r500, %r498, %r490;
	add.s32 	%r2166, %r500, 1024;
	mov.u32 	%r2169, %r443;
$L__BB20_41:
	.pragma "nounroll";
	mov.b32 	%r501, 0;
	st.shared.u32 	[%r2166+-1024], %r501;
	st.shared.u32 	[%r2166+-896], %r501;
	st.shared.u32 	[%r2166+-768], %r501;
	st.shared.u32 	[%r2166+-640], %r501;
	st.shared.u32 	[%r2166+-512], %r501;
	st.shared.u32 	[%r2166+-384], %r501;
	st.shared.u32 	[%r2166+-256], %r501;
	st.shared.u32 	[%r2166+-128], %r501;
	st.shared.u32 	[%r2166], %r501;
	st.shared.u32 	[%r2166+128], %r501;
	st.shared.u32 	[%r2166+256], %r501;
	st.shared.u32 	[%r2166+384], %r501;
	st.shared.u32 	[%r2166+512], %r501;
	st.shared.u32 	[%r2166+640], %r501;
	st.shared.u32 	[%r2166+768], %r501;
	st.shared.u32 	[%r2166+896], %r501;
	add.s32 	%r2169, %r2169, 512;
	add.s32 	%r2167, %r2167, 16;
	add.s32 	%r2166, %r2166, 2048;
	setp.ne.s32 	%p22, %r2167, 0;
	@%p22 bra 	$L__BB20_41;
$L__BB20_42:
	setp.eq.s32 	%p23, %r78, 0;
	@%p23 bra 	$L__BB20_51;
	and.b32  	%r88, %r77, 7;
	setp.lt.u32 	%p24, %r78, 8;
	@%p24 bra 	$L__BB20_45;
	shl.b32 	%r502, %r2169, 2;
	add.s32 	%r503, %r76, %r502;
	mov.b32 	%r504, 0;
	st.shared.u32 	[%r503], %r504;
	st.shared.u32 	[%r503+128], %r504;
	st.shared.u32 	[%r503+256], %r504;
	st.shared.u32 	[%r503+384], %r504;
	st.shared.u32 	[%r503+512], %r504;
	st.shared.u32 	[%r503+640], %r504;
	st.shared.u32 	[%r503+768], %r504;
	st.shared.u32 	[%r503+896], %r504;
	add.s32 	%r2169, %r2169, 256;
$L__BB20_45:
	setp.eq.s32 	%p25, %r88, 0;
	@%p25 bra 	$L__BB20_51;
	and.b32  	%r91, %r77, 3;
	setp.lt.u32 	%p26, %r88, 4;
	@%p26 bra 	$L__BB20_48;
	shl.b32 	%r505, %r2169, 2;
	add.s32 	%r506, %r76, %r505;
	mov.b32 	%r507, 0;
	st.shared.u32 	[%r506], %r507;
	st.shared.u32 	[%r506+128], %r507;
	st.shared.u32 	[%r506+256], %r507;
	st.shared.u32 	[%r506+384], %r507;
	add.s32 	%r2169, %r2169, 128;
$L__BB20_48:
	setp.eq.s32 	%p27, %r91, 0;
	@%p27 bra 	$L__BB20_51;
	shl.b32 	%r509, %r2169, 2;
	add.s32 	%r510, %r489, %r509;
	add.s32 	%r2173, %r490, %r510;
	neg.s32 	%r2172, %r91;
$L__BB20_50:
	.pragma "nounroll";
	mov.b32 	%r512, 0;
	st.shared.u32 	[%r2173], %r512;
	add.s32 	%r2173, %r2173, 128;
	add.s32 	%r2172, %r2172, 1;
	setp.ne.s32 	%p28, %r2172, 0;
	@%p28 bra 	$L__BB20_50;
$L__BB20_51:
	ld.param.u32 	%r2094, [_ZN3cub18CUB_300001_SM_10006detail10radix_sort29DeviceRadixSortOnesweepKernelINS1_5radix10policy_hubIiiyE10Policy1000ELNS0_9SortOrderE0EiiyiiNS1_21identity_decomposer_tEEEvPT5_SB_PT3_PKSC_PT1_PKSG_PT2_PKSK_T4_iiT6__param_9];
	bar.warp.sync 	-1;
	xor.b32  	%r514, %r2165, -2147483648;
	shr.u32 	%r515, %r514, %r2094;
	and.b32  	%r100, %r515, %r74;
	shl.b32 	%r516, %r100, 2;
	add.s32 	%r517, %r76, %r516;
	atom.shared.add.u32 	%r518, [%r517], 1;
	xor.b32  	%r2227, %r2164, -2147483648;
	shr.u32 	%r520, %r2227, %r2094;
	and.b32  	%r521, %r520, %r74;
	shl.b32 	%r522, %r521, 2;
	add.s32 	%r523, %r76, %r522;
	atom.shared.add.u32 	%r524, [%r523], 1;
	xor.b32  	%r2226, %r2163, -2147483648;
	shr.u32 	%r526, %r2226, %r2094;
	and.b32  	%r527, %r526, %r74;
	shl.b32 	%r528, %r527, 2;
	add.s32 	%r529, %r76, %r528;
	atom.shared.add.u32 	%r530, [%r529], 1;
	xor.b32  	%r2225, %r2162, -2147483648;
	shr.u32 	%r532, %r2225, %r2094;
	and.b32  	%r533, %r532, %r74;
	shl.b32 	%r534, %r533, 2;
	add.s32 	%r535, %r76, %r534;
	atom.shared.add.u32 	%r536, [%r535], 1;
	xor.b32  	%r537, %r2161, -2147483648;
	shr.u32 	%r538, %r537, %r2094;
	and.b32  	%r539, %r538, %r74;
	shl.b32 	%r540, %r539, 2;
	add.s32 	%r541, %r76, %r540;
	atom.shared.add.u32 	%r542, [%r541], 1;
	xor.b32  	%r543, %r2160, -2147483648;
	shr.u32 	%r544, %r543, %r2094;
	and.b32  	%r545, %r544, %r74;
	shl.b32 	%r546, %r545, 2;
	add.s32 	%r547, %r76, %r546;
	atom.shared.add.u32 	%r548, [%r547], 1;
	xor.b32  	%r549, %r2159, -2147483648;
	shr.u32 	%r550, %r549, %r2094;
	and.b32  	%r551, %r550, %r74;
	shl.b32 	%r552, %r551, 2;
	add.s32 	%r553, %r76, %r552;
	atom.shared.add.u32 	%r554, [%r553], 1;
	xor.b32  	%r555, %r2158, -2147483648;
	shr.u32 	%r556, %r555, %r2094;
	and.b32  	%r557, %r556, %r74;
	shl.b32 	%r558, %r557, 2;
	add.s32 	%r559, %r76, %r558;
	atom.shared.add.u32 	%r560, [%r559], 1;
	xor.b32  	%r561, %r2157, -2147483648;
	shr.u32 	%r562, %r561, %r2094;
	and.b32  	%r563, %r562, %r74;
	shl.b32 	%r564, %r563, 2;
	add.s32 	%r565, %r76, %r564;
	atom.shared.add.u32 	%r566, [%r565], 1;
	xor.b32  	%r567, %r2156, -2147483648;
	shr.u32 	%r568, %r567, %r2094;
	and.b32  	%r569, %r568, %r74;
	shl.b32 	%r570, %r569, 2;
	add.s32 	%r571, %r76, %r570;
	atom.shared.add.u32 	%r572, [%r571], 1;
	xor.b32  	%r573, %r2155, -2147483648;
	shr.u32 	%r574, %r573, %r2094;
	and.b32  	%r575, %r574, %r74;
	shl.b32 	%r576, %r575, 2;
	add.s32 	%r577, %r76, %r576;
	atom.shared.add.u32 	%r578, [%r577], 1;
	xor.b32  	%r579, %r2154, -2147483648;
	shr.u32 	%r580, %r579, %r2094;
	and.b32  	%r581, %r580, %r74;
	shl.b32 	%r582, %r581, 2;
	add.s32 	%r583, %r76, %r582;
	atom.shared.add.u32 	%r584, [%r583], 1;
	xor.b32  	%r585, %r2153, -2147483648;
	shr.u32 	%r586, %r585, %r2094;
	and.b32  	%r587, %r586, %r74;
	shl.b32 	%r588, %r587, 2;
	add.s32 	%r589, %r76, %r588;
	atom.shared.add.u32 	%r590, [%r589], 1;
	xor.b32  	%r591, %r2152, -2147483648;
	shr.u32 	%r592, %r591, %r2094;
	and.b32  	%r593, %r592, %r74;
	shl.b32 	%r594, %r593, 2;
	add.s32 	%r595, %r76, %r594;
	atom.shared.add.u32 	%r596, [%r595], 1;
	xor.b32  	%r597, %r2151, -2147483648;
	shr.u32 	%r598, %r597, %r2094;
	and.b32  	%r599, %r598, %r74;
	shl.b32 	%r600, %r599, 2;
	add.s32 	%r601, %r76, %r600;
	atom.shared.add.u32 	%r602, [%r601], 1;
	xor.b32  	%r603, %r2150, -2147483648;
	shr.u32 	%r604, %r603, %r2094;
	and.b32  	%r605, %r604, %r74;
	shl.b32 	%r606, %r605, 2;
	add.s32 	%r607, %r76, %r606;
	atom.shared.add.u32 	%r608, [%r607], 1;
	xor.b32  	%r2212, %r2149, -2147483648;
	shr.u32 	%r610, %r2212, %r2094;
	and.b32  	%r611, %r610, %r74;
	shl.b32 	%r612, %r611, 2;
	add.s32 	%r613, %r76, %r612;
	atom.shared.add.u32 	%r614, [%r613], 1;
	bar.sync 	0;
	setp.gt.u32 	%p29, %r1, 255;
	shl.b32 	%r615, %r1, 2;
	add.s32 	%r101, %r490, %r615;
	mov.b32 	%r2174, 0;
	@%p29 bra 	$L__BB20_53;
	ld.shared.u32 	%r617, [%r101];
	mov.b32 	%r618, 0;
	st.shared.u32 	[%r101], %r618;
	ld.shared.u32 	%r619, [%r101+1024];
	st.shared.u32 	[%r101+1024], %r617;
	add.s32 	%r620, %r619, %r617;
	ld.shared.u32 	%r621, [%r101+2048];
	st.shared.u32 	[%r101+2048], %r620;
	add.s32 	%r622, %r621, %r620;
	ld.shared.u32 	%r623, [%r101+3072];
	st.shared.u32 	[%r101+3072], %r622;
	add.s32 	%r624, %r623, %r622;
	ld.shared.u32 	%r625, [%r101+4096];
	st.shared.u32 	[%r101+4096], %r624;
	add.s32 	%r626, %r625, %r624;
	ld.shared.u32 	%r627, [%r101+5120];
	st.shared.u32 	[%r101+5120], %r626;
	add.s32 	%r628, %r627, %r626;
	ld.shared.u32 	%r629, [%r101+6144];
	st.shared.u32 	[%r101+6144], %r628;
	add.s32 	%r630, %r629, %r628;
	ld.shared.u32 	%r631, [%r101+7168];
	st.shared.u32 	[%r101+7168], %r630;
	add.s32 	%r632, %r631, %r630;
	ld.shared.u32 	%r633, [%r101+8192];
	st.shared.u32 	[%r101+8192], %r632;
	add.s32 	%r634, %r633, %r632;
	ld.shared.u32 	%r635, [%r101+9216];
	st.shared.u32 	[%r101+9216], %r634;
	add.s32 	%r636, %r635, %r634;
	ld.shared.u32 	%r637, [%r101+10240];
	st.shared.u32 	[%r101+10240], %r636;
	add.s32 	%r638, %r637, %r636;
	ld.shared.u32 	%r639, [%r101+11264];
	st.shared.u32 	[%r101+11264], %r638;
	add.s32 	%r2174, %r639, %r638;
$L__BB20_53:
	setp.gt.u32 	%p30, %r1, 255;
	shl.b32 	%r640, %r3, 8;
	add.s32 	%r641, %r640, %r1;
	mul.wide.s32 	%rd59, %r641, 4;
	add.s64 	%rd6, %rd2, %rd59;
	@%p30 bra 	$L__BB20_55;
	or.b32  	%r642, %r2174, 1073741824;
	st.volatile.global.u32 	[%rd6], %r642;
$L__BB20_55:
	ld.param.u64 	%rd442, [_ZN3cub18CUB_300001_SM_10006detail10radix_sort29DeviceRadixSortOnesweepKernelINS1_5radix10policy_hubIiiyE10Policy1000ELNS0_9SortOrderE0EiiyiiNS1_21identity_decomposer_tEEEvPT5_SB_PT3_PKSC_PT1_PKSG_PT2_PKSK_T4_iiT6__param_7];
	xor.b32  	%r2223, %r2160, -2147483648;
	xor.b32  	%r2224, %r2161, -2147483648;
	xor.b32  	%r2222, %r2159, -2147483648;
	xor.b32  	%r2221, %r2158, -2147483648;
	xor.b32  	%r2228, %r2165, -2147483648;
	xor.b32  	%r2218, %r2155, -2147483648;
	xor.b32  	%r2220, %r2157, -2147483648;
	xor.b32  	%r2217, %r2154, -2147483648;
	xor.b32  	%r2219, %r2156, -2147483648;
	xor.b32  	%r2215, %r2152, -2147483648;
	xor.b32  	%r2216, %r2153, -2147483648;
	xor.b32  	%r2213, %r2150, -2147483648;
	xor.b32  	%r2214, %r2151, -2147483648;
	setp.lt.u32 	%p31, %r1, 256;
	setp.eq.s32 	%p32, %r2174, 6528;
	and.pred  	%p33, %p31, %p32;
	selp.u32 	%r643, 1, 0, %p33;
	{ 
	.reg .pred 	%p1; 
	.reg .pred 	%p2; 
	setp.ne.u32 	%p1, %r643, 0; 
	bar.red.or.pred 	%p2, 0, %p1; 
	selp.u32 	%r644, 1, 0, %p2; 
	}
	setp.eq.s32 	%p34, %r644, 0;
	and.b32  	%r645, %r1, 992;
	and.b32  	%r646, %r1, 31;
	mul.lo.s32 	%r647, %r645, 17;
	or.b32  	%r648, %r647, %r646;
	cvt.u64.u32 	%rd7, %r648;
	mul.lo.s32 	%r649, %r3, 6528;
	cvt.s64.s32 	%rd60, %r649;
	add.s64 	%rd61, %rd7, %rd60;
	cvta.to.global.u64 	%rd62, %rd442;
	shl.b64 	%rd63, %rd61, 2;
	add.s64 	%rd8, %rd62, %rd63;
	cvt.u64.u32 	%rd9, %r1;
	@%p34 bra 	$L__BB20_175;
	setp.gt.u32 	%p35, %r1, 255;
	shl.b32 	%r650, %r1, 3;
	mov.u32 	%r651, _ZZN3cub18CUB_300001_SM_10006detail10radix_sort29DeviceRadixSortOnesweepKernelINS1_5radix10policy_hubIiiyE10Policy1000ELNS0_9SortOrderE0EiiyiiNS1_21identity_decomposer_tEEEvPT5_SB_PT3_PKSC_PT1_PKSG_PT2_PKSK_T4_iiT6_E1s;
	add.s32 	%r652, %r651, %r650;
	add.s32 	%r121, %r652, 26112;
	@%p35 bra 	$L__BB20_64;
	ld.param.u64 	%rd436, [_ZN3cub18CUB_300001_SM_10006detail10radix_sort29DeviceRadixSortOnesweepKernelINS1_5radix10policy_hubIiiyE10Policy1000ELNS0_9SortOrderE0EiiyiiNS1_21identity_decomposer_tEEEvPT5_SB_PT3_PKSC_PT1_PKSG_PT2_PKSK_T4_iiT6__param_3];
	cvta.to.global.u64 	%rd64, %rd436;
	shl.b64 	%rd65, %rd9, 3;
	add.s64 	%rd66, %rd64, %rd65;
	ld.global.u64 	%rd67, [%rd66];
	setp.gt.u32 	%p36, %r1, %r100;
	selp.b64 	%rd68, 6528, 0, %p36;
	sub.s64 	%rd455, %rd67, %rd68;
	st.shared.u64 	[%r121], %rd455;
	setp.lt.s32 	%p37, %r3, 1;
	mov.u32 	%r2178, %r2174;
	@%p37 bra 	$L__BB20_63;
	mov.b32 	%r2176, -1;
	mov.u32 	%r2175, %r3;
	mov.u32 	%r2178, %r2174;
$L__BB20_59:
	ld.param.u64 	%rd429, [_ZN3cub18CUB_300001_SM_10006detail10radix_sort29DeviceRadixSortOnesweepKernelINS1_5radix10policy_hubIiiyE10Policy1000ELNS0_9SortOrderE0EiiyiiNS1_21identity_decomposer_tEEEvPT5_SB_PT3_PKSC_PT1_PKSG_PT2_PKSK_T4_iiT6__param_0];
	add.s32 	%r125, %r2175, -1;
	shl.b32 	%r654, %r125, 8;
	add.s32 	%r655, %r654, %r1;
	cvta.to.global.u64 	%rd69, %rd429;
	mul.wide.s32 	%rd70, %r655, 4;
	add.s64 	%rd11, %rd69, %rd70;
$L__BB20_60:
	membar.cta;
	ld.volatile.global.u32 	%r126, [%rd11];
	setp.eq.s32 	%p38, %r126, 0;
	@%p38 bra 	$L__BB20_60;
	and.b32  	%r656, %r126, 1073741823;
	add.s32 	%r2178, %r656, %r2178;
	setp.gt.s32 	%p39, %r126, -1;
	vote.sync.ballot.b32 	%r2176, %p39, %r2176;
	setp.gt.u32 	%p41, %r2175, 1;
	and.pred  	%p42, %p39, %p41;
	mov.u32 	%r2175, %r125;
	@%p42 bra 	$L__BB20_59;
	ld.shared.u64 	%rd455, [%r121];
$L__BB20_63:
	or.b32  	%r657, %r2178, -2147483648;
	st.volatile.global.u32 	[%rd6], %r657;
	sub.s32 	%r658, %r2178, %r2174;
	cvt.s64.s32 	%rd71, %r658;
	add.s64 	%rd72, %rd455, %rd71;
	st.shared.u64 	[%r121], %rd72;
$L__BB20_64:
	ld.param.u32 	%r2080, [_ZN3cub18CUB_300001_SM_10006detail10radix_sort29DeviceRadixSortOnesweepKernelINS1_5radix10policy_hubIiiyE10Policy1000ELNS0_9SortOrderE0EiiyiiNS1_21identity_decomposer_tEEEvPT5_SB_PT3_PKSC_PT1_PKSG_PT2_PKSK_T4_iiT6__param_8];
	ld.param.u64 	%rd432, [_ZN3cub18CUB_300001_SM_10006detail10radix_sort29DeviceRadixSortOnesweepKernelINS1_5radix10policy_hubIiiyE10Policy1000ELNS0_9SortOrderE0EiiyiiNS1_21identity_decomposer_tEEEvPT5_SB_PT3_PKSC_PT1_PKSG_PT2_PKSK_T4_iiT6__param_2];
	setp.gt.u32 	%p43, %r1, 255;
	setp.lt.s32 	%p44, %r4, %r2080;
	setp.eq.s64 	%p45, %rd432, 0;
	or.pred  	%p46, %p45, %p44;
	or.pred  	%p47, %p43, %p46;
	@%p47 bra 	$L__BB20_66;
	ld.param.u64 	%rd433, [_ZN3cub18CUB_300001_SM_10006detail10radix_sort29DeviceRadixSortOnesweepKernelINS1_5radix10policy_hubIiiyE10Policy1000ELNS0_9SortOrderE0EiiyiiNS1_21identity_decomposer_tEEEvPT5_SB_PT3_PKSC_PT1_PKSG_PT2_PKSK_T4_iiT6__param_2];
	ld.shared.u64 	%rd73, [%r121];
	setp.gt.u32 	%p48, %r1, %r100;
	selp.b64 	%rd74, 6528, 0, %p48;
	cvt.s64.s32 	%rd75, %r2174;
	add.s64 	%rd76, %rd74, %rd75;
	add.s64 	%rd77, %rd76, %rd73;
	cvta.to.global.u64 	%rd78, %rd433;
	shl.b64 	%rd79, %rd9, 3;
	add.s64 	%rd80, %rd78, %rd79;
	st.global.u64 	[%rd80], %rd77;
$L__BB20_66:
	ld.param.u32 	%r2081, [_ZN3cub18CUB_300001_SM_10006detail10radix_sort29DeviceRadixSortOnesweepKernelINS1_5radix10policy_hubIiiyE10Policy1000ELNS0_9SortOrderE0EiiyiiNS1_21identity_decomposer_tEEEvPT5_SB_PT3_PKSC_PT1_PKSG_PT2_PKSK_T4_iiT6__param_8];
	setp.gt.s32 	%p49, %r4, %r2081;
	bar.sync 	0;
	shl.b32 	%r659, %r100, 3;
	add.s32 	%r661, %r651, %r659;
	ld.shared.u64 	%rd14, [%r661+26112];
	@%p49 bra 	$L__BB20_68;
	add.s64 	%rd81, %rd14, %rd7;
	shl.b64 	%rd82, %rd81, 2;
	add.s64 	%rd83, %rd1, %rd82;
	st.global.u32 	[%rd83], %r2165;
	st.global.u32 	[%rd83+128], %r2164;
	st.global.u32 	[%rd83+256], %r2163;
	st.global.u32 	[%rd83+384], %r2162;
	st.global.u32 	[%rd83+512], %r2161;
	st.global.u32 	[%rd83+640], %r2160;
	st.global.u32 	[%rd83+768], %r2159;
	st.global.u32 	[%rd83+896], %r2158;
	st.global.u32 	[%rd83+1024], %r2157;
	st.global.u32 	[%rd83+1152], %r2156;
	st.global.u32 	[%rd83+1280], %r2155;
	st.global.u32 	[%rd83+1408], %r2154;
	st.global.u32 	[%rd83+1536], %r2153;
	st.global.u32 	[%rd83+1664], %r2152;
	st.global.u32 	[%rd83+1792], %r2151;
	st.global.u32 	[%rd83+1920], %r2150;
	st.global.u32 	[%rd83+2048], %r2149;
	bra.uni 	$L__BB20_102;
$L__BB20_68:
	ld.param.u32 	%r2082, [_ZN3cub18CUB_300001_SM_10006detail10radix_sort29DeviceRadixSortOnesweepKernelINS1_5radix10policy_hubIiiyE10Policy1000ELNS0_9SortOrderE0EiiyiiNS1_21identity_decomposer_tEEEvPT5_SB_PT3_PKSC_PT1_PKSG_PT2_PKSK_T4_iiT6__param_8];
	cvt.u32.u64 	%r662, %rd7;
	mad.lo.s32 	%r130, %r3, -6528, %r2082;
	setp.ge.s32 	%p50, %r662, %r130;
	add.s64 	%rd84, %rd14, %rd7;
	shl.b64 	%rd85, %rd84, 2;
	add.s64 	%rd15, %rd1, %rd85;
	@%p50 bra 	$L__BB20_70;
	st.global.u32 	[%rd15], %r2165;
$L__BB20_70:
	add.s32 	%r664, %r662, 32;
	setp.ge.s32 	%p51, %r664, %r130;
	@%p51 bra 	$L__BB20_72;
	st.global.u32 	[%rd15+128], %r2164;
$L__BB20_72:
	add.s32 	%r666, %r662, 64;
	setp.ge.s32 	%p52, %r666, %r130;
	@%p52 bra 	$L__BB20_74;
	st.global.u32 	[%rd15+256], %r2163;
$L__BB20_74:
	add.s32 	%r668, %r662, 96;
	setp.ge.s32 	%p53, %r668, %r130;
	@%p53 bra 	$L__BB20_76;
	st.global.u32 	[%rd15+384], %r2162;
$L__BB20_76:
	add.s32 	%r670, %r662, 128;
	setp.ge.s32 	%p54, %r670, %r130;
	@%p54 bra 	$L__BB20_78;
	st.global.u32 	[%rd15+512], %r2161;
$L__BB20_78:
	add.s32 	%r672, %r662, 160;
	setp.ge.s32 	%p55, %r672, %r130;
	@%p55 bra 	$L__BB20_80;
	st.global.u32 	[%rd15+640], %r2160;
$L__BB20_80:
	add.s32 	%r674, %r662, 192;
	setp.ge.s32 	%p56, %r674, %r130;
	@%p56 bra 	$L__BB20_82;
	st.global.u32 	[%rd15+768], %r2159;
$L__BB20_82:
	add.s32 	%r676, %r662, 224;
	setp.ge.s32 	%p57, %r676, %r130;
	@%p57 bra 	$L__BB20_84;
	st.global.u32 	[%rd15+896], %r2158;
$L__BB20_84:
	add.s32 	%r678, %r662, 256;
	setp.ge.s32 	%p58, %r678, %r130;
	@%p58 bra 	$L__BB20_86;
	st.global.u32 	[%rd15+1024], %r2157;
$L__BB20_86:
	add.s32 	%r680, %r662, 288;
	setp.ge.s32 	%p59, %r680, %r130;
	@%p59 bra 	$L__BB20_88;
	st.global.u32 	[%rd15+1152], %r2156;
$L__BB20_88:
	add.s32 	%r682, %r662, 320;
	setp.ge.s32 	%p60, %r682, %r130;
	@%p60 bra 	$L__BB20_90;
	st.global.u32 	[%rd15+1280], %r2155;
$L__BB20_90:
	add.s32 	%r684, %r662, 352;
	setp.ge.s32 	%p61, %r684, %r130;
	@%p61 bra 	$L__BB20_92;
	st.global.u32 	[%rd15+1408], %r2154;
$L__BB20_92:
	add.s32 	%r686, %r662, 384;
	setp.ge.s32 	%p62, %r686, %r130;
	@%p62 bra 	$L__BB20_94;
	st.global.u32 	[%rd15+1536], %r2153;
$L__BB20_94:
	add.s32 	%r688, %r662, 416;
	setp.ge.s32 	%p63, %r688, %r130;
	@%p63 bra 	$L__BB20_96;
	st.global.u32 	[%rd15+1664], %r2152;
$L__BB20_96:
	add.s32 	%r690, %r662, 448;
	setp.ge.s32 	%p64, %r690, %r130;
	@%p64 bra 	$L__BB20_98;
	st.global.u32 	[%rd15+1792], %r2151;
$L__BB20_98:
	add.s32 	%r692, %r662, 480;
	setp.ge.s32 	%p65, %r692, %r130;
	@%p65 bra 	$L__BB20_100;
	st.global.u32 	[%rd15+1920], %r2150;
$L__BB20_100:
	add.s32 	%r694, %r662, 512;
	setp.ge.s32 	%p66, %r694, %r130;
	@%p66 bra 	$L__BB20_102;
	st.global.u32 	[%rd15+2048], %r2149;
$L__BB20_102:
	ld.param.u32 	%r2083, [_ZN3cub18CUB_300001_SM_10006detail10radix_sort29DeviceRadixSortOnesweepKernelINS1_5radix10policy_hubIiiyE10Policy1000ELNS0_9SortOrderE0EiiyiiNS1_21identity_decomposer_tEEEvPT5_SB_PT3_PKSC_PT1_PKSG_PT2_PKSK_T4_iiT6__param_8];
	setp.gt.s32 	%p67, %r4, %r2083;
	@%p67 bra 	$L__BB20_104;
	ld.global.u32 	%r2211, [%rd8];
	ld.global.u32 	%r2210, [%rd8+128];
	ld.global.u32 	%r2209, [%rd8+256];
	ld.global.u32 	%r2208, [%rd8+384];
	ld.global.u32 	%r2207, [%rd8+512];
	ld.global.u32 	%r2206, [%rd8+640];
	ld.global.u32 	%r2205, [%rd8+768];
	ld.global.u32 	%r2204, [%rd8+896];
	ld.global.u32 	%r2203, [%rd8+1024];
	ld.global.u32 	%r2202, [%rd8+1152];
	ld.global.u32 	%r2201, [%rd8+1280];
	ld.global.u32 	%r2200, [%rd8+1408];
	ld.global.u32 	%r2199, [%rd8+1536];
	ld.global.u32 	%r2198, [%rd8+1664];
	ld.global.u32 	%r2197, [%rd8+1792];
	ld.global.u32 	%r2196, [%rd8+1920];
	ld.global.u32 	%r2195, [%rd8+2048];
	bra.uni 	$L__BB20_138;
$L__BB20_104:
	ld.param.u32 	%r2084, [_ZN3cub18CUB_300001_SM_10006detail10radix_sort29DeviceRadixSortOnesweepKernelINS1_5radix10policy_hubIiiyE10Policy1000ELNS0_9SortOrderE0EiiyiiNS1_21identity_decomposer_tEEEvPT5_SB_PT3_PKSC_PT1_PKSG_PT2_PKSK_T4_iiT6__param_8];
	cvt.u32.u64 	%r696, %rd7;
	sub.s32 	%r148, %r2084, %r649;
	setp.ge.s32 	%p68, %r696, %r148;
	@%p68 bra 	$L__BB20_106;
	ld.global.u32 	%r2211, [%rd8];
$L__BB20_106:
	add.s32 	%r700, %r696, 32;
	setp.ge.s32 	%p69, %r700, %r148;
	@%p69 bra 	$L__BB20_108;
	ld.global.u32 	%r2210, [%rd8+128];
$L__BB20_108:
	add.s32 	%r703, %r696, 64;
	setp.ge.s32 	%p70, %r703, %r148;
	@%p70 bra 	$L__BB20_110;
	ld.global.u32 	%r2209, [%rd8+256];
$L__BB20_110:
	add.s32 	%r706, %r696, 96;
	setp.ge.s32 	%p71, %r706, %r148;
	@%p71 bra 	$L__BB20_112;
	ld.global.u32 	%r2208, [%rd8+384];
$L__BB20_112:
	add.s32 	%r709, %r696, 128;
	setp.ge.s32 	%p72, %r709, %r148;
	@%p72 bra 	$L__BB20_114;
	ld.global.u32 	%r2207, [%rd8+512];
$L__BB20_114:
	add.s32 	%r712, %r696, 160;
	setp.ge.s32 	%p73, %r712, %r148;
	@%p73 bra 	$L__BB20_116;
	ld.global.u32 	%r2206, [%rd8+640];
$L__BB20_116:
	add.s32 	%r715, %r696, 192;
	setp.ge.s32 	%p74, %r715, %r148;
	@%p74 bra 	$L__BB20_118;
	ld.global.u32 	%r2205, [%rd8+768];
$L__BB20_118:
	add.s32 	%r718, %r696, 224;
	setp.ge.s32 	%p75, %r718, %r148;
	@%p75 bra 	$L__BB20_120;
	ld.global.u32 	%r2204, [%rd8+896];
$L__BB20_120:
	add.s32 	%r721, %r696, 256;
	setp.ge.s32 	%p76, %r721, %r148;
	@%p76 bra 	$L__BB20_122;
	ld.global.u32 	%r2203, [%rd8+1024];
$L__BB20_122:
	add.s32 	%r724, %r696, 288;
	setp.ge.s32 	%p77, %r724, %r148;
	@%p77 bra 	$L__BB20_124;
	ld.global.u32 	%r2202, [%rd8+1152];
$L__BB20_124:
	add.s32 	%r727, %r696, 320;
	setp.ge.s32 	%p78, %r727, %r148;
	@%p78 bra 	$L__BB20_126;
	ld.global.u32 	%r2201, [%rd8+1280];
$L__BB20_126:
	add.s32 	%r730, %r696, 352;
	setp.ge.s32 	%p79, %r730, %r148;
	@%p79 bra 	$L__BB20_128;
	ld.global.u32 	%r2200, [%rd8+1408];
$L__BB20_128:
	add.s32 	%r733, %r696, 384;
	setp.ge.s32 	%p80, %r733, %r148;
	@%p80 bra 	$L__BB20_130;
	ld.global.u32 	%r2199, [%rd8+1536];
$L__BB20_130:
	add.s32 	%r736, %r696, 416;
	setp.ge.s32 	%p81, %r736, %r148;
	@%p81 bra 	$L__BB20_132;
	ld.global.u32 	%r2198, [%rd8+1664];
$L__BB20_132:
	add.s32 	%r739, %r696, 448;
	setp.ge.s32 	%p82, %r739, %r148;
	@%p82 bra 	$L__BB20_134;
	ld.global.u32 	%r2197, [%rd8+1792];
$L__BB20_134:
	add.s32 	%r742, %r696, 480;
	setp.ge.s32 	%p83, %r742, %r148;
	@%p83 bra 	$L__BB20_136;
	ld.global.u32 	%r2196, [%rd8+1920];
$L__BB20_136:
	add.s32 	%r745, %r696, 512;
	setp.ge.s32 	%p84, %r745, %r148;
	@%p84 bra 	$L__BB20_138;
	ld.global.u32 	%r2195, [%rd8+2048];
$L__BB20_138:
	ld.param.u32 	%r2085, [_ZN3cub18CUB_300001_SM_10006detail10radix_sort29DeviceRadixSortOnesweepKernelINS1_5radix10policy_hubIiiyE10Policy1000ELNS0_9SortOrderE0EiiyiiNS1_21identity_decomposer_tEEEvPT5_SB_PT3_PKSC_PT1_PKSG_PT2_PKSK_T4_iiT6__param_8];
	mad.lo.s32 	%r746, %r3, 6528, 6528;
	setp.gt.s32 	%p85, %r746, %r2085;
	@%p85 bra 	$L__BB20_140;
	ld.param.u64 	%rd439, [_ZN3cub18CUB_300001_SM_10006detail10radix_sort29DeviceRadixSortOnesweepKernelINS1_5radix10policy_hubIiiyE10Policy1000ELNS0_9SortOrderE0EiiyiiNS1_21identity_decomposer_tEEEvPT5_SB_PT3_PKSC_PT1_PKSG_PT2_PKSK_T4_iiT6__param_6];
	add.s64 	%rd86, %rd14, %rd7;
	cvta.to.global.u64 	%rd87, %rd439;
	shl.b64 	%rd88, %rd86, 2;
	add.s64 	%rd89, %rd87, %rd88;
	st.global.u32 	[%rd89], %r2211;
	st.global.u32 	[%rd89+128], %r2210;
	st.global.u32 	[%rd89+256], %r2209;
	st.global.u32 	[%rd89+384], %r2208;
	st.global.u32 	[%rd89+512], %r2207;
	st.global.u32 	[%rd89+640], %r2206;
	st.global.u32 	[%rd89+768], %r2205;
	st.global.u32 	[%rd89+896], %r2204;
	st.global.u32 	[%rd89+1024], %r2203;
	st.global.u32 	[%rd89+1152], %r2202;
	st.global.u32 	[%rd89+1280], %r2201;
	st.global.u32 	[%rd89+1408], %r2200;
	st.global.u32 	[%rd89+1536], %r2199;
	st.global.u32 	[%rd89+1664], %r2198;
	st.global.u32 	[%rd89+1792], %r2197;
	st.global.u32 	[%rd89+1920], %r2196;
	st.global.u32 	[%rd89+2048], %r2195;
	bra.uni 	$L__BB20_174;
$L__BB20_140:
	ld.param.u32 	%r2086, [_ZN3cub18CUB_300001_SM_10006detail10radix_sort29DeviceRadixSortOnesweepKernelINS1_5radix10policy_hubIiiyE10Policy1000ELNS0_9SortOrderE0EiiyiiNS1_21identity_decomposer_tEEEvPT5_SB_PT3_PKSC_PT1_PKSG_PT2_PKSK_T4_iiT6__param_8];
	ld.param.u64 	%rd440, [_ZN3cub18CUB_300001_SM_10006detail10radix_sort29DeviceRadixSortOnesweepKernelINS1_5radix10policy_hubIiiyE10Policy1000ELNS0_9SortOrderE0EiiyiiNS1_21identity_decomposer_tEEEvPT5_SB_PT3_PKSC_PT1_PKSG_PT2_PKSK_T4_iiT6__param_6];
	cvt.u32.u64 	%r747, %rd7;
	mad.lo.s32 	%r199, %r3, -6528, %r2086;
	setp.ge.s32 	%p86, %r747, %r199;
	add.s64 	%rd90, %rd14, %rd7;
	cvta.to.global.u64 	%rd91, %rd440;
	shl.b64 	%rd92, %rd90, 2;
	add.s64 	%rd16, %rd91, %rd92;
	@%p86 bra 	$L__BB20_142;
	st.global.u32 	[%rd16], %r2211;
$L__BB20_142:
	add.s32 	%r749, %r747, 32;
	setp.ge.s32 	%p87, %r749, %r199;
	@%p87 bra 	$L__BB20_144;
	st.global.u32 	[%rd16+128], %r2210;
$L__BB20_144:
	add.s32 	%r751, %r747, 64;
	setp.ge.s32 	%p88, %r751, %r199;
	@%p88 bra 	$L__BB20_146;
	st.global.u32 	[%rd16+256], %r2209;
$L__BB20_146:
	add.s32 	%r753, %r747, 96;
	setp.ge.s32 	%p89, %r753, %r199;
	@%p89 bra 	$L__BB20_148;
	st.global.u32 	[%rd16+384], %r2208;
$L__BB20_148:
	add.s32 	%r755, %r747, 128;
	setp.ge.s32 	%p90, %r755, %r199;
	@%p90 bra 	$L__BB20_150;
	st.global.u32 	[%rd16+512], %r2207;
$L__BB20_150:
	add.s32 	%r757, %r747, 160;
	setp.ge.s32 	%p91, %r757, %r199;
	@%p91 bra 	$L__BB20_152;
	st.global.u32 	[%rd16+640], %r2206;
$L__BB20_152:
	add.s32 	%r759, %r747, 192;
	setp.ge.s32 	%p92, %r759, %r199;
	@%p92 bra 	$L__BB20_154;
	st.global.u32 	[%rd16+768], %r2205;
$L__BB20_154:
	add.s32 	%r761, %r747, 224;
	setp.ge.s32 	%p93, %r761, %r199;
	@%p93 bra 	$L__BB20_156;
	st.global.u32 	[%rd16+896], %r2204;
$L__BB20_156:
	add.s32 	%r763, %r747, 256;
	setp.ge.s32 	%p94, %r763, %r199;
	@%p94 bra 	$L__BB20_158;
	st.global.u32 	[%rd16+1024], %r2203;
$L__BB20_158:
	add.s32 	%r765, %r747, 288;
	setp.ge.s32 	%p95, %r765, %r199;
	@%p95 bra 	$L__BB20_160;
	st.global.u32 	[%rd16+1152], %r2202;
$L__BB20_160:
	add.s32 	%r767, %r747, 320;
	setp.ge.s32 	%p96, %r767, %r199;
	@%p96 bra 	$L__BB20_162;
	st.global.u32 	[%rd16+1280], %r2201;
$L__BB20_162:
	add.s32 	%r769, %r747, 352;
	setp.ge.s32 	%p97, %r769, %r199;
	@%p97 bra 	$L__BB20_164;
	st.global.u32 	[%rd16+1408], %r2200;
$L__BB20_164:
	add.s32 	%r771, %r747, 384;
	setp.ge.s32 	%p98, %r771, %r199;
	@%p98 bra 	$L__BB20_166;
	st.global.u32 	[%rd16+1536], %r2199;
$L__BB20_166:
	add.s32 	%r773, %r747, 416;
	setp.ge.s32 	%p99, %r773, %r199;
	@%p99 bra 	$L__BB20_168;
	st.global.u32 	[%rd16+1664], %r2198;
$L__BB20_168:
	add.s32 	%r775, %r747, 448;
	setp.ge.s32 	%p100, %r775, %r199;
	@%p100 bra 	$L__BB20_170;
	st.global.u32 	[%rd16+1792], %r2197;
$L__BB20_170:
	add.s32 	%r777, %r747, 480;
	setp.ge.s32 	%p101, %r777, %r199;
	@%p101 bra 	$L__BB20_172;
	st.global.u32 	[%rd16+1920], %r2196;
$L__BB20_172:
	add.s32 	%r779, %r747, 512;
	setp.ge.s32 	%p102, %r779, %r199;
	@%p102 bra 	$L__BB20_174;
	st.global.u32 	[%rd16+2048], %r2195;
$L__BB20_174:
	// begin inline asm
	exit;
	// end inline asm
	mov.u32 	%r2212, %r2149;
	mov.u32 	%r2213, %r2150;
	mov.u32 	%r2214, %r2151;
	mov.u32 	%r2215, %r2152;
	mov.u32 	%r2216, %r2153;
	mov.u32 	%r2217, %r2154;
	mov.u32 	%r2218, %r2155;
	mov.u32 	%r2219, %r2156;
	mov.u32 	%r2220, %r2157;
	mov.u32 	%r2221, %r2158;
	mov.u32 	%r2222, %r2159;
	mov.u32 	%r2223, %r2160;
	mov.u32 	%r2224, %r2161;
	mov.u32 	%r2225, %r2162;
	mov.u32 	%r2226, %r2163;
	mov.u32 	%r2227, %r2164;
	mov.u32 	%r2228, %r2165;
$L__BB20_175:
	mul.hi.u32 	%r780, %r1, 357913942;
	add.s32 	%r781, %r780, %r1;
	shl.b32 	%r782, %r781, 2;
	mov.u32 	%r783, _ZZN3cub18CUB_300001_SM_10006detail10radix_sort29DeviceRadixSortOnesweepKernelINS1_5radix10policy_hubIiiyE10Policy1000ELNS0_9SortOrderE0EiiyiiNS1_21identity_decomposer_tEEEvPT5_SB_PT3_PKSC_PT1_PKSG_PT2_PKSK_T4_iiT6_E1s;
	add.s32 	%r784, %r783, %r782;
	add.s32 	%r217, %r784, 13328;
	st.shared.u32 	[%r784+13328], %r2174;
	bar.sync 	0;
	setp.gt.u32 	%p103, %r1, 31;
	@%p103 bra 	$L__BB20_177;
	mad.lo.s32 	%r816, %r1, 52, %r783;
	ld.shared.u32 	%r817, [%r816+13328];
	ld.shared.u32 	%r818, [%r816+13332];
	ld.shared.u32 	%r819, [%r816+13336];
	ld.shared.u32 	%r820, [%r816+13340];
	ld.shared.u32 	%r821, [%r816+13344];
	ld.shared.u32 	%r822, [%r816+13348];
	ld.shared.u32 	%r823, [%r816+13352];
	ld.shared.u32 	%r824, [%r816+13356];
	ld.shared.u32 	%r825, [%r816+13360];
	ld.shared.u32 	%r826, [%r816+13364];
	ld.shared.u32 	%r827, [%r816+13368];
	ld.shared.u32 	%r828, [%r816+13372];
	add.s32 	%r829, %r818, %r817;
	add.s32 	%r830, %r829, %r819;
	add.s32 	%r831, %r830, %r820;
	add.s32 	%r832, %r831, %r821;
	add.s32 	%r833, %r832, %r822;
	add.s32 	%r834, %r833, %r823;
	add.s32 	%r835, %r834, %r824;
	add.s32 	%r836, %r835, %r825;
	add.s32 	%r837, %r836, %r826;
	add.s32 	%r838, %r837, %r827;
	add.s32 	%r789, %r838, %r828;
	mov.b32 	%r787, 1;
	mov.b32 	%r812, 0;
	mov.b32 	%r814, -1;
	// begin inline asm
	{  .reg .s32 r0;  .reg .pred p;  shfl.sync.up.b32 r0|p, %r789, %r787, %r812, %r814;  @p add.s32 r0, r0, %r789;  mov.s32 %r785, r0;}
	// end inline asm
	mov.b32 	%r793, 2;
	// begin inline asm
	{  .reg .s32 r0;  .reg .pred p;  shfl.sync.up.b32 r0|p, %r785, %r793, %r812, %r814;  @p add.s32 r0, r0, %r785;  mov.s32 %r791, r0;}
	// end inline asm
	mov.b32 	%r799, 4;
	// begin inline asm
	{  .reg .s32 r0;  .reg .pred p;  shfl.sync.up.b32 r0|p, %r791, %r799, %r812, %r814;  @p add.s32 r0, r0, %r791;  mov.s32 %r797, r0;}
	// end inline asm
	mov.b32 	%r805, 8;
	// begin inline asm
	{  .reg .s32 r0;  .reg .pred p;  shfl.sync.up.b32 r0|p, %r797, %r805, %r812, %r814;  @p add.s32 r0, r0, %r797;  mov.s32 %r803, r0;}
	// end inline asm
	mov.b32 	%r811, 16;
	// begin inline asm
	{  .reg .s32 r0;  .reg .pred p;  shfl.sync.up.b32 r0|p, %r803, %r811, %r812, %r814;  @p add.s32 r0, r0, %r803;  mov.s32 %r809, r0;}
	// end inline asm
	sub.s32 	%r839, %r809, %r789;
	add.s32 	%r840, %r817, %r839;
	add.s32 	%r841, %r818, %r840;
	add.s32 	%r842, %r819, %r841;
	add.s32 	%r843, %r820, %r842;
	add.s32 	%r844, %r821, %r843;
	add.s32 	%r845, %r822, %r844;
	add.s32 	%r846, %r823, %r845;
	add.s32 	%r847, %r824, %r846;
	add.s32 	%r848, %r825, %r847;
	add.s32 	%r849, %r826, %r848;
	add.s32 	%r850, %r827, %r849;
	st.shared.u32 	[%r816+13328], %r839;
	st.shared.u32 	[%r816+13332], %r840;
	st.shared.u32 	[%r816+13336], %r841;
	st.shared.u32 	[%r816+13340], %r842;
	st.shared.u32 	[%r816+13344], %r843;
	st.shared.u32 	[%r816+13348], %r844;
	st.shared.u32 	[%r816+13352], %r845;
	st.shared.u32 	[%r816+13356], %r846;
	st.shared.u32 	[%r816+13360], %r847;
	st.shared.u32 	[%r816+13364], %r848;
	st.shared.u32 	[%r816+13368], %r849;
	st.shared.u32 	[%r816+13372], %r850;
$L__BB20_177:
	setp.gt.u32 	%p104, %r1, 255;
	bar.sync 	0;
	ld.shared.u32 	%r218, [%r217];
	@%p104 bra 	$L__BB20_179;
	shl.b32 	%r851, %r1, 2;
	add.s32 	%r853, %r783, %r851;
	ld.shared.u32 	%r854, [%r853];
	add.s32 	%r855, %r854, %r218;
	st.shared.u32 	[%r853], %r855;
	ld.shared.u32 	%r856, [%r853+1024];
	add.s32 	%r857, %r856, %r218;
	st.shared.u32 	[%r853+1024], %r857;
	ld.shared.u32 	%r858, [%r853+2048];
	add.s32 	%r859, %r858, %r218;
	st.shared.u32 	[%r853+2048], %r859;
	ld.shared.u32 	%r860, [%r853+3072];
	add.s32 	%r861, %r860, %r218;
	st.shared.u32 	[%r853+3072], %r861;
	ld.shared.u32 	%r862, [%r853+4096];
	add.s32 	%r863, %r862, %r218;
	st.shared.u32 	[%r853+4096], %r863;
	ld.shared.u32 	%r864, [%r853+5120];
	add.s32 	%r865, %r864, %r218;
	st.shared.u32 	[%r853+5120], %r865;
	ld.shared.u32 	%r866, [%r853+6144];
	add.s32 	%r867, %r866, %r218;
	st.shared.u32 	[%r853+6144], %r867;
	ld.shared.u32 	%r868, [%r853+7168];
	add.s32 	%r869, %r868, %r218;
	st.shared.u32 	[%r853+7168], %r869;
	ld.shared.u32 	%r870, [%r853+8192];
	add.s32 	%r871, %r870, %r218;
	st.shared.u32 	[%r853+8192], %r871;
	ld.shared.u32 	%r872, [%r853+9216];
	add.s32 	%r873, %r872, %r218;
	st.shared.u32 	[%r853+9216], %r873;
	ld.shared.u32 	%r874, [%r853+10240];
	add.s32 	%r875, %r874, %r218;
	st.shared.u32 	[%r853+10240], %r875;
	ld.shared.u32 	%r876, [%r853+11264];
	add.s32 	%r877, %r876, %r218;
	st.shared.u32 	[%r853+11264], %r877;
$L__BB20_179:
	ld.param.u32 	%r2132, [_ZN3cub18CUB_300001_SM_10006detail10radix_sort29DeviceRadixSortOnesweepKernelINS1_5radix10policy_hubIiiyE10Policy1000ELNS0_9SortOrderE0EiiyiiNS1_21identity_decomposer_tEEEvPT5_SB_PT3_PKSC_PT1_PKSG_PT2_PKSK_T4_iiT6__param_10];
	ld.param.u32 	%r2095, [_ZN3cub18CUB_300001_SM_10006detail10radix_sort29DeviceRadixSortOnesweepKernelINS1_5radix10policy_hubIiiyE10Policy1000ELNS0_9SortOrderE0EiiyiiNS1_21identity_decomposer_tEEEvPT5_SB_PT3_PKSC_PT1_PKSG_PT2_PKSK_T4_iiT6__param_9];
	shl.b32 	%r904, %r1, 5;
	and.b32  	%r905, %r904, 31744;
	add.s32 	%r219, %r783, %r905;
	bar.sync 	0;
	// begin inline asm
	mov.u32 %r878, %lanemask_le;
	// end inline asm
	shr.u32 	%r907, %r2228, %r2095;
	mov.b32 	%r908, -1;
	shl.b32 	%r909, %r908, %r2132;
	not.b32 	%r221, %r909;
	and.b32  	%r901, %r907, %r221;
	mov.b32 	%r881, 1;
	// begin inline asm
	{
    .reg .pred p;
    and.b32 %r879, %r901, %r881;    setp.ne.u32 p, %r879, 0;
    vote.ballot.sync.b32 %r879, p, 0xffffffff;
    @!p not.b32 %r879, %r879;
}

	// end inline asm
	mov.b32 	%r884, 2;
	// begin inline asm
	{
    .reg .pred p;
    and.b32 %r882, %r901, %r884;    setp.ne.u32 p, %r882, 0;
    vote.ballot.sync.b32 %r882, p, 0xffffffff;
    @!p not.b32 %r882, %r882;
}

	// end inline asm
	and.b32  	%r910, %r882, %r879;
	mov.b32 	%r887, 4;
	// begin inline asm
	{
    .reg .pred p;
    and.b32 %r885, %r901, %r887;    setp.ne.u32 p, %r885, 0;
    vote.ballot.sync.b32 %r885, p, 0xffffffff;
    @!p not.b32 %r885, %r885;
}

	// end inline asm
	and.b32  	%r911, %r885, %r910;
	mov.b32 	%r890, 8;
	// begin inline asm
	{
    .reg .pred p;
    and.b32 %r888, %r901, %r890;    setp.ne.u32 p, %r888, 0;
    vote.ballot.sync.b32 %r888, p, 0xffffffff;
    @!p not.b32 %r888, %r888;
}

	// end inline asm
	and.b32  	%r912, %r888, %r911;
	mov.b32 	%r893, 16;
	// begin inline asm
	{
    .reg .pred p;
    and.b32 %r891, %r901, %r893;    setp.ne.u32 p, %r891, 0;
    vote.ballot.sync.b32 %r891, p, 0xffffffff;
    @!p not.b32 %r891, %r891;
}

	// end inline asm
	and.b32  	%r913, %r891, %r912;
	mov.b32 	%r896, 32;
	// begin inline asm
	{
    .reg .pred p;
    and.b32 %r894, %r901, %r896;    setp.ne.u32 p, %r894, 0;
    vote.ballot.sync.b32 %r894, p, 0xffffffff;
    @!p not.b32 %r894, %r894;
}

	// end inline asm
	and.b32  	%r914, %r894, %r913;
	mov.b32 	%r899, 64;
	// begin inline asm
	{
    .reg .pred p;
    and.b32 %r897, %r901, %r899;    setp.ne.u32 p, %r897, 0;
    vote.ballot.sync.b32 %r897, p, 0xffffffff;
    @!p not.b32 %r897, %r897;
}

	// end inline asm
	and.b32  	%r915, %r897, %r914;
	mov.b32 	%r902, 128;
	// begin inline asm
	{
    .reg .pred p;
    and.b32 %r900, %r901, %r902;    setp.ne.u32 p, %r900, 0;
    vote.ballot.sync.b32 %r900, p, 0xffffffff;
    @!p not.b32 %r900, %r900;
}

	// end inline asm
	and.b32  	%r916, %r900, %r915;
	clz.b32 	%r917, %r916;
	sub.s32 	%r223, 31, %r917;
	and.b32  	%r918, %r878, %r916;
	popc.b32 	%r224, %r918;
	setp.ne.s32 	%p105, %r443, %r223;
	mov.b32 	%r2229, 0;
	@%p105 bra 	$L__BB20_181;
	shl.b32 	%r919, %r901, 2;
	add.s32 	%r920, %r219, %r919;
	atom.shared.add.u32 	%r2229, [%r920], %r224;
$L__BB20_181:
	ld.param.u32 	%r2096, [_ZN3cub18CUB_300001_SM_10006detail10radix_sort29DeviceRadixSortOnesweepKernelINS1_5radix10policy_hubIiiyE10Policy1000ELNS0_9SortOrderE0EiiyiiNS1_21identity_decomposer_tEEEvPT5_SB_PT3_PKSC_PT1_PKSG_PT2_PKSK_T4_iiT6__param_9];
	shfl.sync.idx.b32	%r946|%p106, %r2229, %r223, 31, -1;
	add.s32 	%r227, %r224, %r946;
	shr.u32 	%r947, %r2227, %r2096;
	and.b32  	%r943, %r947, %r221;
	mov.b32 	%r923, 1;
	// begin inline asm
	{
    .reg .pred p;
    and.b32 %r921, %r943, %r923;    setp.ne.u32 p, %r921, 0;
    vote.ballot.sync.b32 %r921, p, 0xffffffff;
    @!p not.b32 %r921, %r921;
}

	// end inline asm
	mov.b32 	%r926, 2;
	// begin inline asm
	{
    .reg .pred p;
    and.b32 %r924, %r943, %r926;    setp.ne.u32 p, %r924, 0;
    vote.ballot.sync.b32 %r924, p, 0xffffffff;
    @!p not.b32 %r924, %r924;
}

	// end inline asm
	and.b32  	%r948, %r924, %r921;
	mov.b32 	%r929, 4;
	// begin inline asm
	{
    .reg .pred p;
    and.b32 %r927, %r943, %r929;    setp.ne.u32 p, %r927, 0;
    vote.ballot.sync.b32 %r927, p, 0xffffffff;
    @!p not.b32 %r927, %r927;
}

	// end inline asm
	and.b32  	%r949, %r927, %r948;
	mov.b32 	%r932, 8;
	// begin inline asm
	{
    .reg .pred p;
    and.b32 %r930, %r943, %r932;    setp.ne.u32 p, %r930, 0;
    vote.ballot.sync.b32 %r930, p, 0xffffffff;
    @!p not.b32 %r930, %r930;
}

	// end inline asm
	and.b32  	%r950, %r930, %r949;
	mov.b32 	%r935, 16;
	// begin inline asm
	{
    .reg .pred p;
    and.b32 %r933, %r943, %r935;    setp.ne.u32 p, %r933, 0;
    vote.ballot.sync.b32 %r933, p, 0xffffffff;
    @!p not.b32 %r933, %r933;
}

	// end inline asm
	and.b32  	%r951, %r933, %r950;
	mov.b32 	%r938, 32;
	// begin inline asm
	{
    .reg .pred p;
    and.b32 %r936, %r943, %r938;    setp.ne.u32 p, %r936, 0;
    vote.ballot.sync.b32 %r936, p, 0xffffffff;
    @!p not.b32 %r936, %r936;
}

	// end inline asm
	and.b32  	%r952, %r936, %r951;
	mov.b32 	%r941, 64;
	// begin inline asm
	{
    .reg .pred p;
    and.b32 %r939, %r943, %r941;    setp.ne.u32 p, %r939, 0;
    vote.ballot.sync.b32 %r939, p, 0xffffffff;
    @!p not.b32 %r939, %r939;
}

	// end inline asm
	and.b32  	%r953, %r939, %r952;
	mov.b32 	%r944, 128;
	// begin inline asm
	{
    .reg .pred p;
    and.b32 %r942, %r943, %r944;    setp.ne.u32 p, %r942, 0;
    vote.ballot.sync.b32 %r942, p, 0xffffffff;
    @!p not.b32 %r942, %r942;
}

	// end inline asm
	and.b32  	%r954, %r942, %r953;
	clz.b32 	%r955, %r954;
	sub.s32 	%r229, 31, %r955;
	and.b32  	%r956, %r878, %r954;
	popc.b32 	%r230, %r956;
	setp.ne.s32 	%p107, %r443, %r229;
	mov.b32 	%r2230, 0;
	@%p107 bra 	$L__BB20_183;
	shl.b32 	%r957, %r943, 2;
	add.s32 	%r958, %r219, %r957;
	atom.shared.add.u32 	%r2230, [%r958], %r230;
$L__BB20_183:
	ld.param.u32 	%r2097, [_ZN3cub18CUB_300001_SM_10006detail10radix_sort29DeviceRadixSortOnesweepKernelINS1_5radix10policy_hubIiiyE10Policy1000ELNS0_9SortOrderE0EiiyiiNS1_21identity_decomposer_tEEEvPT5_SB_PT3_PKSC_PT1_PKSG_PT2_PKSK_T4_iiT6__param_9];
	shfl.sync.idx.b32	%r984|%p108, %r2230, %r229, 31, -1;
	add.s32 	%r233, %r230, %r984;
	shr.u32 	%r985, %r2226, %r2097;
	and.b32  	%r981, %r985, %r221;
	mov.b32 	%r961, 1;
	// begin inline asm
	{
    .reg .pred p;
    and.b32 %r959, %r981, %r961;    setp.ne.u32 p, %r959, 0;
    vote.ballot.sync.b32 %r959, p, 0xffffffff;
    @!p not.b32 %r959, %r959;
}

	// end inline asm
	mov.b32 	%r964, 2;
	// begin inline asm
	{
    .reg .pred p;
    and.b32 %r962, %r981, %r964;    setp.ne.u32 p, %r962, 0;
    vote.ballot.sync.b32 %r962, p, 0xffffffff;
    @!p not.b32 %r962, %r962;
}

	// end inline asm
	and.b32  	%r986, %r962, %r959;
	mov.b32 	%r967, 4;
	// begin inline asm
	{
    .reg .pred p;
    and.b32 %r965, %r981, %r967;    setp.ne.u32 p, %r965, 0;
    vote.ballot.sync.b32 %r965, p, 0xffffffff;
    @!p not.b32 %r965, %r965;
}

	// end inline asm
	and.b32  	%r987, %r965, %r986;
	mov.b32 	%r970, 8;
	// begin inline asm
	{
    .reg .pred p;
    and.b32 %r968, %r981, %r970;    setp.ne.u32 p, %r968, 0;
    vote.ballot.sync.b32 %r968, p, 0xffffffff;
    @!p not.b32 %r968, %r968;
}

	// end inline asm
	and.b32  	%r988, %r968, %r987;
	mov.b32 	%r973, 16;
	// begin inline asm
	{
    .reg .pred p;
    and.b32 %r971, %r981, %r973;    setp.ne.u32 p, %r971, 0;
    vote.ballot.sync.b32 %r971, p, 0xffffffff;
    @!p not.b32 %r971, %r971;
}

	// end inline asm
	and.b32  	%r989, %r971, %r988;
	mov.b32 	%r976, 32;
	// begin inline asm
	{
    .reg .pred p;
    and.b32 %r974, %r981, %r976;    setp.ne.u32 p, %r974, 0;
    vote.ballot.sync.b32 %r974, p, 0xffffffff;
    @!p not.b32 %r974, %r974;
}

	// end inline asm
	and.b32  	%r990, %r974, %r989;
	mov.b32 	%r979, 64;
	// begin inline asm
	{
    .reg .pred p;
    and.b32 %r977, %r981, %r979;    setp.ne.u32 p, %r977, 0;
    vote.ballot.sync.b32 %r977, p, 0xffffffff;
    @!p not.b32 %r977, %r977;
}

	// end inline asm
	and.b32  	%r991, %r977, %r990;
	mov.b32 	%r982, 128;
	// begin inline asm
	{
    .reg .pred p;
    and.b32 %r980, %r981, %r982;    setp.ne.u32 p, %r980, 0;
    vote.ballot.sync.b32 %r980, p, 0xffffffff;
    @!p not.b32 %r980, %r980;
}

	// end inline asm
	and.b32  	%r992, %r980, %r991;
	clz.b32 	%r993, %r992;
	sub.s32 	%r235, 31, %r993;
	and.b32  	%r994, %r878, %r992;
	popc.b32 	%r236, %r994;
	setp.ne.s32 	%p109, %r443, %r235;
	mov.b32 	%r2231, 0;
	@%p109 bra 	$L__BB20_185;
	shl.b32 	%r995, %r981, 2;
	add.s32 	%r996, %r219, %r995;
	atom.shared.add.u32 	%r2231, [%r996], %r236;
$L__BB20_185:
	ld.param.u32 	%r2098, [_ZN3cub18CUB_300001_SM_10006detail10radix_sort29DeviceRadixSortOnesweepKernelINS1_5radix10policy_hubIiiyE10Policy1000ELNS0_9SortOrderE0EiiyiiNS1_21identity_decomposer_tEEEvPT5_SB_PT3_PKSC_PT1_PKSG_PT2_PKSK_T4_iiT6__param_9];
	shfl.sync.idx.b32	%r1022|%p110, %r2231, %r235, 31, -1;
	add.s32 	%r239, %r236, %r1022;
	shr.u32 	%r1023, %r2225, %r2098;
	and.b32  	%r1019, %r1023, %r221;
	mov.b32 	%r999, 1;
	// begin inline asm
	{
    .reg .pred p;
    and.b32 %r997, %r1019, %r999;    setp.ne.u32 p, %r997, 0;
    vote.ballot.sync.b32 %r997, p, 0xffffffff;
    @!p not.b32 %r997, %r997;
}

	// end inline asm
	mov.b32 	%r1002, 2;
	// begin inline asm
	{
    .reg .pred p;
    and.b32 %r1000, %r1019, %r1002;    setp.ne.u32 p, %r1000, 0;
    vote.ballot.sync.b32 %r1000, p, 0xffffffff;
    @!p not.b32 %r1000, %r1000;
}

	// end inline asm
	and.b32  	%r1024, %r1000, %r997;
	mov.b32 	%r1005, 4;
	// begin inline asm
	{
    .reg .pred p;
    and.b32 %r1003, %r1019, %r1005;    setp.ne.u32 p, %r1003, 0;
    vote.ballot.sync.b32 %r1003, p, 0xffffffff;
    @!p not.b32 %r1003, %r1003;
}

	// end inline asm
	and.b32  	%r1025, %r1003, %r1024;
	mov.b32 	%r1008, 8;
	// begin inline asm
	{
    .reg .pred p;
    and.b32 %r1006, %r1019, %r1008;    setp.ne.u32 p, %r1006, 0;
    vote.ballot.sync.b32 %r1006, p, 0xffffffff;
    @!p not.b32 %r1006, %r1006;
}

	// end inline asm
	and.b32  	%r1026, %r1006, %r1025;
	mov.b32 	%r1011, 16;
	// begin inline asm
	{
    .reg .pred p;
    and.b32 %r1009, %r1019, %r1011;    setp.ne.u32 p, %r1009, 0;
    vote.ballot.sync.b32 %r1009, p, 0xffffffff;
    @!p not.b32 %r1009, %r1009;
}

	// end inline asm
	and.b32  	%r1027, %r1009, %r1026;
	mov.b32 	%r1014, 32;
	// begin inline asm
	{
    .reg .pred p;
    and.b32 %r1012, %r1019, %r1014;    setp.ne.u32 p, %r1012, 0;
    vote.ballot.sync.b32 %r1012, p, 0xffffffff;
    @!p not.b32 %r1012, %r1012;
}

	// end inline asm
	and.b32  	%r1028, %r1012, %r1027;
	mov.b32 	%r1017, 64;
	// begin inline asm
	{
    .reg .pred p;
    and.b32 %r1015, %r1019, %r1017;    setp.ne.u32 p, %r1015, 0;
    vote.ballot.sync.b32 %r1015, p, 0xffffffff;
    @!p not.b32 %r1015, %r1015;
}

	// end inline asm
	and.b32  	%r1029, %r1015, %r1028;
	mov.b32 	%r1020, 128;
	// begin inline asm
	{
    .reg .pred p;
    and.b32 %r1018, %r1019, %r1020;    setp.ne.u32 p, %r1018, 0;
    vote.ballot.sync.b32 %r1018, p, 0xffffffff;
    @!p not.b32 %r1018, %r1018;
}

	// end inline asm
	and.b32  	%r1030, %r1018, %r1029;
	clz.b32 	%r1031, %r1030;
	sub.s32 	%r241, 31, %r1031;
	and.b32  	%r1032, %r878, %r1030;
	popc.b32 	%r242, %r1032;
	setp.ne.s32 	%p111, %r443, %r241;
	mov.b32 	%r2232, 0;
	@%p111 bra 	$L__BB20_187;
	shl.b32 	%r1033, %r1019, 2;
	add.s32 	%r1034, %r219, %r1033;
	atom.shared.add.u32 	%r2232, [%r1034], %r242;
$L__BB20_187:
	ld.param.u32 	%r2099, [_ZN3cub18CUB_300001_SM_10006detail10radix_sort29DeviceRadixSortOnesweepKernelINS1_5radix10policy_hubIiiyE10Policy1000ELNS0_9SortOrderE0EiiyiiNS1_21identity_decomposer_tEEEvPT5_SB_PT3_PKSC_PT1_PKSG_PT2_PKSK_T4_iiT6__param_9];
	shfl.sync.idx.b32	%r1060|%p112, %r2232, %r241, 31, -1;
	add.s32 	%r245, %r242, %r1060;
	shr.u32 	%r1061, %r2224, %r2099;
	and.b32  	%r1057, %r1061, %r221;
	mov.b32 	%r1037, 1;
	// begin inline asm
	{
    .reg .pred p;
    and.b32 %r1035, %r1057, %r1037;    setp.ne.u32 p, %r1035, 0;
    vote.ballot.sync.b32 %r1035, p, 0xffffffff;
    @!p not.b32 %r1035, %r1035;
}

	// end inline asm
	mov.b32 	%r1040, 2;
	// begin inline asm
	{
    .reg .pred p;
    and.b32 %r1038, %r1057, %r1040;    setp.ne.u32 p, %r1038, 0;
    vote.ballot.sync.b32 %r1038, p, 0xffffffff;
    @!p not.b32 %r1038, %r1038;
}

	// end inline asm
	and.b32  	%r1062, %r1038, %r1035;
	mov.b32 	%r1043, 4;
	// begin inline asm
	{
    .reg .pred p;
    and.b32 %r1041, %r1057, %r1043;    setp.ne.u32 p, %r1041, 0;
    vote.ballot.sync.b32 %r1041, p, 0xffffffff;
    @!p not.b32 %r1041, %r1041;
}

	// end inline asm
	and.b32  	%r1063, %r1041, %r1062;
	mov.b32 	%r1046, 8;
	// begin inline asm
	{
    .reg .pred p;
    and.b32 %r1044, %r1057, %r1046;    setp.ne.u32 p, %r1044, 0;
    vote.ballot.sync.b32 %r1044, p, 0xffffffff;
    @!p not.b32 %r1044, %r1044;
}

	// end inline asm
	and.b32  	%r1064, %r1044, %r1063;
	mov.b32 	%r1049, 16;
	// begin inline asm
	{
    .reg .pred p;
    and.b32 %r1047, %r1057, %r1049;    setp.ne.u32 p, %r1047, 0;
    vote.ballot.sync.b32 %r1047, p, 0xffffffff;
    @!p not.b32 %r1047, %r1047;
}

	// end inline asm
	and.b32  	%r1065, %r1047, %r1064;
	mov.b32 	%r1052, 32;
	// begin inline asm
	{
    .reg .pred p;
    and.b32 %r1050, %r1057, %r1052;    setp.ne.u32 p, %r1050, 0;
    vote.ballot.sync.b32 %r1050, p, 0xffffffff;
    @!p not.b32 %r1050, %r1050;
}

	// end inline asm
	and.b32  	%r1066, %r1050, %r1065;
	mov.b32 	%r1055, 64;
	// begin inline asm
	{
    .reg .pred p;
    and.b32 %r1053, %r1057, %r1055;    setp.ne.u32 p, %r1053, 0;
    vote.ballot.sync.b32 %r1053, p, 0xffffffff;
    @!p not.b32 %r1053, %r1053;
}

	// end inline asm
	and.b32  	%r1067, %r1053, %r1066;
	mov.b32 	%r1058, 128;
	// begin inline asm
	{
    .reg .pred p;
    and.b32 %r1056, %r1057, %r1058;    setp.ne.u32 p, %r1056, 0;
    vote.ballot.sync.b32 %r1056, p, 0xffffffff;
    @!p not.b32 %r1056, %r1056;
}

	// end inline asm
	and.b32  	%r1068, %r1056, %r1067;
	clz.b32 	%r1069, %r1068;
	sub.s32 	%r247, 31, %r1069;
	and.b32  	%r1070, %r878, %r1068;
	popc.b32 	%r248, %r1070;
	setp.ne.s32 	%p113, %r443, %r247;
	mov.b32 	%r2233, 0;
	@%p113 bra 	$L__BB20_189;
	shl.b32 	%r1071, %r1057, 2;
	add.s32 	%r1072, %r219, %r1071;
	atom.shared.add.u32 	%r2233, [%r1072], %r248;
$L__BB20_189:
	ld.param.u32 	%r2100, [_ZN3cub18CUB_300001_SM_10006detail10radix_sort29DeviceRadixSortOnesweepKernelINS1_5radix10policy_hubIiiyE10Policy1000ELNS0_9SortOrderE0EiiyiiNS1_21identity_decomposer_tEEEvPT5_SB_PT3_PKSC_PT1_PKSG_PT2_PKSK_T4_iiT6__param_9];
	shfl.sync.idx.b32	%r1098|%p114, %r2233, %r247, 31, -1;
	add.s32 	%r251, %r248, %r1098;
	shr.u32 	%r1099, %r2223, %r2100;
	and.b32  	%r1095, %r1099, %r221;
	mov.b32 	%r1075, 1;
	// begin inline asm
	{
    .reg .pred p;
    and.b32 %r1073, %r1095, %r1075;    setp.ne.u32 p, %r1073, 0;
    vote.ballot.sync.b32 %r1073, p, 0xffffffff;
    @!p not.b32 %r1073, %r1073;
}

	// end inline asm
	mov.b32 	%r1078, 2;
	// begin inline asm
	{
    .reg .pred p;
    and.b32 %r1076, %r1095, %r1078;    setp.ne.u32 p, %r1076, 0;
    vote.ballot.sync.b32 %r1076, p, 0xffffffff;
    @!p not.b32 %r1076, %r1076;
}

	// end inline asm
	and.b32  	%r1100, %r1076, %r1073;
	mov.b32 	%r1081, 4;
	// begin inline asm
	{
    .reg .pred p;
    and.b32 %r1079, %r1095, %r1081;    setp.ne.u32 p, %r1079, 0;
    vote.ballot.sync.b32 %r1079, p, 0xffffffff;
    @!p not.b32 %r1079, %r1079;
}

	// end inline asm
	and.b32  	%r1101, %r1079, %r1100;
	mov.b32 	%r1084, 8;
	// begin inline asm
	{
    .reg .pred p;
    and.b32 %r1082, %r1095, %r1084;    setp.ne.u32 p, %r1082, 0;
    vote.ballot.sync.b32 %r1082, p, 0xffffffff;
    @!p not.b32 %r1082, %r1082;
}

	// end inline asm
	and.b32  	%r1102, %r1082, %r1101;
	mov.b32 	%r1087, 16;
	// begin inline asm
	{
    .reg .pred p;
    and.b32 %r1085, %r1095, %r1087;    setp.ne.u32 p, %r1085, 0;
    vote.ballot.sync.b32 %r1085, p, 0xffffffff;
    @!p not.b32 %r1085, %r1085;
}

	// end inline asm
	and.b32  	%r1103, %r1085, %r1102;
	mov.b32 	%r1090, 32;
	// begin inline asm
	{
    .reg .pred p;
    and.b32 %r1088, %r1095, %r1090;    setp.ne.u32 p, %r1088, 0;
    vote.ballot.sync.b32 %r1088, p, 0xffffffff;
    @!p not.b32 %r1088, %r1088;
}

	// end inline asm
	and.b32  	%r1104, %r1088, %r1103;
	mov.b32 	%r1093, 64;
	// begin inline asm
	{
    .reg .pred p;
    and.b32 %r1091, %r1095, %r1093;    setp.ne.u32 p, %r1091, 0;
    vote.ballot.sync.b32 %r1091, p, 0xffffffff;
    @!p not.b32 %r1091, %r1091;
}

	// end inline asm
	and.b32  	%r1105, %r1091, %r1104;
	mov.b32 	%r1096, 128;
	// begin inline asm
	{
    .reg .pred p;
    and.b32 %r1094, %r1095, %r1096;    setp.ne.u32 p, %r1094, 0;
    vote.ballot.sync.b32 %r1094, p, 0xffffffff;
    @!p not.b32 %r1094, %r1094;
}

	// end inline asm
	and.b32  	%r1106, %r1094, %r1105;
	clz.b32 	%r1107, %r1106;
	sub.s32 	%r253, 31, %r1107;
	and.b32  	%r1108, %r878, %r1106;
	popc.b32 	%r254, %r1108;
	setp.ne.s32 	%p115, %r443, %r253;
	mov.b32 	%r2234, 0;
	@%p115 bra 	$L__BB20_191;
	shl.b32 	%r1109, %r1095, 2;
	add.s32 	%r1110, %r219, %r1109;
	atom.shared.add.u32 	%r2234, [%r1110], %r254;
$L__BB20_191:
	ld.param.u32 	%r2101, [_ZN3cub18CUB_300001_SM_10006detail10radix_sort29DeviceRadixSortOnesweepKernelINS1_5radix10policy_hubIiiyE10Policy1000ELNS0_9SortOrderE0EiiyiiNS1_21identity_decomposer_tEEEvPT5_SB_PT3_PKSC_PT1_PKSG_PT2_PKSK_T4_iiT6__param_9];
	shfl.sync.idx.b32	%r1136|%p116, %r2234, %r253, 31, -1;
	add.s32 	%r257, %r254, %r1136;
	shr.u32 	%r1137, %r2222, %r2101;
	and.b32  	%r1133, %r1137, %r221;
	mov.b32 	%r1113, 1;
	// begin inline asm
	{
    .reg .pred p;
    and.b32 %r1111, %r1133, %r1113;    setp.ne.u32 p, %r1111, 0;
    vote.ballot.sync.b32 %r1111, p, 0xffffffff;
    @!p not.b32 %r1111, %r1111;
}

	// end inline asm
	mov.b32 	%r1116, 2;
	// begin inline asm
	{
    .reg .pred p;
    and.b32 %r1114, %r1133, %r1116;    setp.ne.u32 p, %r1114, 0;
    vote.ballot.sync.b32 %r1114, p, 0xffffffff;
    @!p not.b32 %r1114, %r1114;
}

	// end inline asm
	and.b32  	%r1138, %r1114, %r1111;
	mov.b32 	%r1119, 4;
	// begin inline asm
	{
    .reg .pred p;
    and.b32 %r1117, %r1133, %r1119;    setp.ne.u32 p, %r1117, 0;
    vote.ballot.sync.b32 %r1117, p, 0xffffffff;
    @!p not.b32 %r1117, %r1117;
}

	// end inline asm
	and.b32  	%r1139, %r1117, %r1138;
	mov.b32 	%r1122, 8;
	// begin inline asm
	{
    .reg .pred p;
    and.b32 %r1120, %r1133, %r1122;    setp.ne.u32 p, %r1120, 0;
    vote.ballot.sync.b32 %r1120, p, 0xffffffff;
    @!p not.b32 %r1120, %r1120;
}

	// end inline asm
	and.b32  	%r1140, %r1120, %r1139;
	mov.b32 	%r1125, 16;
	// begin inline asm
	{
    .reg .pred p;
    and.b32 %r1123, %r1133, %r1125;    setp.ne.u32 p, %r1123, 0;
    vote.ballot.sync.b32 %r1123, p, 0xffffffff;
    @!p not.b32 %r1123, %r1123;
}

	// end inline asm
	and.b32  	%r1141, %r1123, %r1140;
	mov.b32 	%r1128, 32;
	// begin inline asm
	{
    .reg .pred p;
    and.b32 %r1126, %r1133, %r1128;    setp.ne.u32 p, %r1126, 0;
    vote.ballot.sync.b32 %r1126, p, 0xffffffff;
    @!p not.b32 %r1126, %r1126;
}

	// end inline asm
	and.b32  	%r1142, %r1126, %r1141;
	mov.b32 	%r1131, 64;
	// begin inline asm
	{
    .reg .pred p;
    and.b32 %r1129, %r1133, %r1131;    setp.ne.u32 p, %r1129, 0;
    vote.ballot.sync.b32 %r1129, p, 0xffffffff;
    @!p not.b32 %r1129, %r1129;
}

	// end inline asm
	and.b32  	%r1143, %r1129, %r1142;
	mov.b32 	%r1134, 128;
	// begin inline asm
	{
    .reg .pred p;
    and.b32 %r1132, %r1133, %r1134;    setp.ne.u32 p, %r1132, 0;
    vote.ballot.sync.b32 %r1132, p, 0xffffffff;
    @!p not.b32 %r1132, %r1132;
}

	// end inline asm
	and.b32  	%r1144, %r1132, %r1143;
	clz.b32 	%r1145, %r1144;
	sub.s32 	%r259, 31, %r1145;
	and.b32  	%r1146, %r878, %r1144;
	popc.b32 	%r260, %r1146;
	setp.ne.s32 	%p117, %r443, %r259;
	mov.b32 	%r2235, 0;
	@%p117 bra 	$L__BB20_193;
	shl.b32 	%r1147, %r1133, 2;
	add.s32 	%r1148, %r219, %r1147;
	atom.shared.add.u32 	%r2235, [%r1148], %r260;
$L__BB20_193:
	ld.param.u32 	%r2102, [_ZN3cub18CUB_300001_SM_10006detail10radix_sort29DeviceRadixSortOnesweepKernelINS1_5radix10policy_hubIiiyE10Policy1000ELNS0_9SortOrderE0EiiyiiNS1_21identity_decomposer_tEEEvPT5_SB_PT3_PKSC_PT1_PKSG_PT2_PKSK_T4_iiT6__param_9];
	shfl.sync.idx.b32	%r1174|%p118, %r2235, %r259, 31, -1;
	add.s32 	%r263, %r260, %r1174;
	shr.u32 	%r1175, %r2221, %r2102;
	and.b32  	%r1171, %r1175, %r221;
	mov.b32 	%r1151, 1;
	// begin inline asm
	{
    .reg .pred p;
    and.b32 %r1149, %r1171, %r1151;    setp.ne.u32 p, %r1149, 0;
    vote.ballot.sync.b32 %r1149, p, 0xffffffff;
    @!p not.b32 %r1149, %r1149;
}

	// end inline asm
	mov.b32 	%r1154, 2;
	// begin inline asm
	{
    .reg .pred p;
    and.b32 %r1152, %r1171, %r1154;    setp.ne.u32 p, %r1152, 0;
    vote.ballot.sync.b32 %r1152, p, 0xffffffff;
    @!p not.b32 %r1152, %r1152;
}

	// end inline asm
	and.b32  	%r1176, %r1152, %r1149;
	mov.b32 	%r1157, 4;
	// begin inline asm
	{
    .reg .pred p;
    and.b32 %r1155, %r1171, %r1157;    setp.ne.u32 p, %r1155, 0;
    vote.ballot.sync.b32 %r1155, p, 0xffffffff;
    @!p not.b32 %r1155, %r1155;
}

	// end inline asm
	and.b32  	%r1177, %r1155, %r1176;
	mov.b32 	%r1160, 8;
	// begin inline asm
	{
    .reg .pred p;
    and.b32 %r1158, %r1171, %r1160;    setp.ne.u32 p, %r1158, 0;
    vote.ballot.sync.b32 %r1158, p, 0xffffffff;
    @!p not.b32 %r1158, %r1158;
}

	// end inline asm
	and.b32  	%r1178, %r1158, %r1177;
	mov.b32 	%r1163, 16;
	// begin inline asm
	{
    .reg .pred p;
    and.b32 %r1161, %r1171, %r1163;    setp.ne.u32 p, %r1161, 0;
    vote.ballot.sync.b32 %r1161, p, 0xffffffff;
    @!p not.b32 %r1161, %r1161;
}

	// end inline asm
	and.b32  	%r1179, %r1161, %r1178;
	mov.b32 	%r1166, 32;
	// begin inline asm
	{
    .reg .pred p;
    and.b32 %r1164, %r1171, %r1166;    setp.ne.u32 p, %r1164, 0;
    vote.ballot.sync.b32 %r1164, p, 0xffffffff;
    @!p not.b32 %r1164, %r1164;
}

	// end inline asm
	and.b32  	%r1180, %r1164, %r1179;
	mov.b32 	%r1169, 64;
	// begin inline asm
	{
    .reg .pred p;
    and.b32 %r1167, %r1171, %r1169;    setp.ne.u32 p, %r1167, 0;
    vote.ballot.sync.b32 %r1167, p, 0xffffffff;
    @!p not.b32 %r1167, %r1167;
}

	// end inline asm
	and.b32  	%r1181, %r1167, %r1180;
	mov.b32 	%r1172, 128;
	// begin inline asm
	{
    .reg .pred p;
    and.b32 %r1170, %r1171, %r1172;    setp.ne.u32 p, %r1170, 0;
    vote.ballot.sync.b32 %r1170, p, 0xffffffff;
    @!p not.b32 %r1170, %r1170;
}

	// end inline asm
	and.b32  	%r1182, %r1170, %r1181;
	clz.b32 	%r1183, %r1182;
	sub.s32 	%r265, 31, %r1183;
	and.b32  	%r1184, %r878, %r1182;
	popc.b32 	%r266, %r1184;
	setp.ne.s32 	%p119, %r443, %r265;
	mov.b32 	%r2236, 0;
	@%p119 bra 	$L__BB20_195;
	shl.b32 	%r1185, %r1171, 2;
	add.s32 	%r1186, %r219, %r1185;
	atom.shared.add.u32 	%r2236, [%r1186], %r266;
$L__BB20_195:
	ld.param.u32 	%r2103, [_ZN3cub18CUB_300001_SM_10006detail10radix_sort29DeviceRadixSortOnesweepKernelINS1_5radix10policy_hubIiiyE10Policy1000ELNS0_9SortOrderE0EiiyiiNS1_21identity_decomposer_tEEEvPT5_SB_PT3_PKSC_PT1_PKSG_PT2_PKSK_T4_iiT6__param_9];
	shfl.sync.idx.b32	%r1212|%p120, %r2236, %r265, 31, -1;
	add.s32 	%r269, %r266, %r1212;
	shr.u32 	%r1213, %r2220, %r2103;
	and.b32  	%r1209, %r1213, %r221;
	mov.b32 	%r1189, 1;
	// begin inline asm
	{
    .reg .pred p;
    and.b32 %r1187, %r1209, %r1189;    setp.ne.u32 p, %r1187, 0;
    vote.ballot.sync.b32 %r1187, p, 0xffffffff;
    @!p not.b32 %r1187, %r1187;
}

	// end inline asm
	mov.b32 	%r1192, 2;
	// begin inline asm
	{
    .reg .pred p;
    and.b32 %r1190, %r1209, %r1192;    setp.ne.u32 p, %r1190, 0;
    vote.ballot.sync.b32 %r1190, p, 0xffffffff;
    @!p not.b32 %r1190, %r1190;
}

	// end inline asm
	and.b32  	%r1214, %r1190, %r1187;
	mov.b32 	%r1195, 4;
	// begin inline asm
	{
    .reg .pred p;
    and.b32 %r1193, %r1209, %r1195;    setp.ne.u32 p, %r1193, 0;
    vote.ballot.sync.b32 %r1193, p, 0xffffffff;
    @!p not.b32 %r1193, %r1193;
}

	// end inline asm
	and.b32  	%r1215, %r1193, %r1214;
	mov.b32 	%r1198, 8;
	// begin inline asm
	{
    .reg .pred p;
    and.b32 %r1196, %r1209, %r1198;    setp.ne.u32 p, %r1196, 0;
    vote.ballot.sync.b32 %r1196, p, 0xffffffff;
    @!p not.b32 %r1196, %r1196;
}

	// end inline asm
	and.b32  	%r1216, %r1196, %r1215;
	mov.b32 	%r1201, 16;
	// begin inline asm
	{
    .reg .pred p;
    and.b32 %r1199, %r1209, %r1201;    setp.ne.u32 p, %r1199, 0;
    vote.ballot.sync.b32 %r1199, p, 0xffffffff;
    @!p not.b32 %r1199, %r1199;
}

	// end inline asm
	and.b32  	%r1217, %r1199, %r1216;
	mov.b32 	%r1204, 32;
	// begin inline asm
	{
    .reg .pred p;
    and.b32 %r1202, %r1209, %r1204;    setp.ne.u32 p, %r1202, 0;
    vote.ballot.sync.b32 %r1202, p, 0xffffffff;
    @!p not.b32 %r1202, %r1202;
}

	// end inline asm
	and.b32  	%r1218, %r1202, %r1217;
	mov.b32 	%r1207, 64;
	// begin inline asm
	{
    .reg .pred p;
    and.b32 %r1205, %r1209, %r1207;    setp.ne.u32 p, %r1205, 0;
    vote.ballot.sync.b32 %r1205, p, 0xffffffff;
    @!p not.b32 %r1205, %r1205;
}

	// end inline asm
	and.b32  	%r1219, %r1205, %r1218;
	mov.b32 	%r1210, 128;
	// begin inline asm
	{
    .reg .pred p;
    and.b32 %r1208, %r1209, %r1210;    setp.ne.u32 p, %r1208, 0;
    vote.ballot.sync.b32 %r1208, p, 0xffffffff;
    @!p not.b32 %r1208, %r1208;
}

	// end inline asm
	and.b32  	%r1220, %r1208, %r1219;
	clz.b32 	%r1221, %r1220;
	sub.s32 	%r271, 31, %r1221;
	and.b32  	%r1222, %r878, %r1220;
	popc.b32 	%r272, %r1222;
	setp.ne.s32 	%p121, %r443, %r271;
	mov.b32 	%r2237, 0;
	@%p121 bra 	$L__BB20_197;
	shl.b32 	%r1223, %r1209, 2;
	add.s32 	%r1224, %r219, %r1223;
	atom.shared.add.u32 	%r2237, [%r1224], %r272;
$L__BB20_197:
	ld.param.u32 	%r2104, [_ZN3cub18CUB_300001_SM_10006detail10radix_sort29DeviceRadixSortOnesweepKernelINS1_5radix10policy_hubIiiyE10Policy1000ELNS0_9SortOrderE0EiiyiiNS1_21identity_decomposer_tEEEvPT5_SB_PT3_PKSC_PT1_PKSG_PT2_PKSK_T4_iiT6__param_9];
	shfl.sync.idx.b32	%r1250|%p122, %r2237, %r271, 31, -1;
	add.s32 	%r275, %r272, %r1250;
	shr.u32 	%r1251, %r2219, %r2104;
	and.b32  	%r1247, %r1251, %r221;
	mov.b32 	%r1227, 1;
	// begin inline asm
	{
    .reg .pred p;
    and.b32 %r1225, %r1247, %r1227;    setp.ne.u32 p, %r1225, 0;
    vote.ballot.sync.b32 %r1225, p, 0xffffffff;
    @!p not.b32 %r1225, %r1225;
}

	// end inline asm
	mov.b32 	%r1230, 2;
	// begin inline asm
	{
    .reg .pred p;
    and.b32 %r1228, %r1247, %r1230;    setp.ne.u32 p, %r1228, 0;
    vote.ballot.sync.b32 %r1228, p, 0xffffffff;
    @!p not.b32 %r1228, %r1228;
}

	// end inline asm
	and.b32  	%r1252, %r1228, %r1225;
	mov.b32 	%r1233, 4;
	// begin inline asm
	{
    .reg .pred p;
    and.b32 %r1231, %r1247, %r1233;    setp.ne.u32 p, %r1231, 0;
    vote.ballot.sync.b32 %r1231, p, 0xffffffff;
    @!p not.b32 %r1231, %r1231;
}

	// end inline asm
	and.b32  	%r1253, %r1231, %r1252;
	mov.b32 	%r1236, 8;
	// begin inline asm
	{
    .reg .pred p;
    and.b32 %r1234, %r1247, %r1236;    setp.ne.u32 p, %r1234, 0;
    vote.ballot.sync.b32 %r1234, p, 0xffffffff;
    @!p not.b32 %r1234, %r1234;
}

	// end inline asm
	and.b32  	%r1254, %r1234, %r1253;
	mov.b32 	%r1239, 16;
	// begin inline asm
	{
    .reg .pred p;
    and.b32 %r1237, %r1247, %r1239;    setp.ne.u32 p, %r1237, 0;
    vote.ballot.sync.b32 %r1237, p, 0xffffffff;
    @!p not.b32 %r1237, %r1237;
}

	// end inline asm
	and.b32  	%r1255, %r1237, %r1254;
	mov.b32 	%r1242, 32;
	// begin inline asm
	{
    .reg .pred p;
    and.b32 %r1240, %r1247, %r1242;    setp.ne.u32 p, %r1240, 0;
    vote.ballot.sync.b32 %r1240, p, 0xffffffff;
    @!p not.b32 %r1240, %r1240;
}

	// end inline asm
	and.b32  	%r1256, %r1240, %r1255;
	mov.b32 	%r1245, 64;
	// begin inline asm
	{
    .reg .pred p;
    and.b32 %r1243, %r1247, %r1245;    setp.ne.u32 p, %r1243, 0;
    vote.ballot.sync.b32 %r1243, p, 0xffffffff;
    @!p not.b32 %r1243, %r1243;
}

	// end inline asm
	and.b32  	%r1257, %r1243, %r1256;
	mov.b32 	%r1248, 128;
	// begin inline asm
	{
    .reg .pred p;
    and.b32 %r1246, %r1247, %r1248;    setp.ne.u32 p, %r1246, 0;
    vote.ballot.sync.b32 %r1246, p, 0xffffffff;
    @!p not.b32 %r1246, %r1246;
}

	// end inline asm
	and.b32  	%r1258, %r1246, %r1257;
	clz.b32 	%r1259, %r1258;
	sub.s32 	%r277, 31, %r1259;
	and.b32  	%r1260, %r878, %r1258;
	popc.b32 	%r278, %r1260;
	setp.ne.s32 	%p123, %r443, %r277;
	mov.b32 	%r2238, 0;
	@%p123 bra 	$L__BB20_199;
	shl.b32 	%r1265, %r1247, 2;
	add.s32 	%r1266, %r219, %r1265;
	atom.shared.add.u32 	%r2238, [%r1266], %r278;
$L__BB20_199:
	ld.param.u32 	%r2105, [_ZN3cub18CUB_300001_SM_10006detail10radix_sort29DeviceRadixSortOnesweepKernelINS1_5radix10policy_hubIiiyE10Policy1000ELNS0_9SortOrderE0EiiyiiNS1_21identity_decomposer_tEEEvPT5_SB_PT3_PKSC_PT1_PKSG_PT2_PKSK_T4_iiT6__param_9];
	shfl.sync.idx.b32	%r1292|%p124, %r2238, %r277, 31, -1;
	add.s32 	%r281, %r278, %r1292;
	shr.u32 	%r1293, %r2218, %r2105;
	and.b32  	%r1289, %r1293, %r221;
	mov.b32 	%r1269, 1;
	// begin inline asm
	{
    .reg .pred p;
    and.b32 %r1267, %r1289, %r1269;    setp.ne.u32 p, %r1267, 0;
    vote.ballot.sync.b32 %r1267, p, 0xffffffff;
    @!p not.b32 %r1267, %r1267;
}

	// end inline asm
	mov.b32 	%r1272, 2;
	// begin inline asm
	{
    .reg .pred p;
    and.b32 %r1270, %r1289, %r1272;    setp.ne.u32 p, %r1270, 0;
    vote.ballot.sync.b32 %r1270, p, 0xffffffff;
    @!p not.b32 %r1270, %r1270;
}

	// end inline asm
	and.b32  	%r1294, %r1270, %r1267;
	mov.b32 	%r1275, 4;
	// begin inline asm
	{
    .reg .pred p;
    and.b32 %r1273, %r1289, %r1275;    setp.ne.u32 p, %r1273, 0;
    vote.ballot.sync.b32 %r1273, p, 0xffffffff;
    @!p not.b32 %r1273, %r1273;
}

	// end inline asm
	and.b32  	%r1295, %r1273, %r1294;
	mov.b32 	%r1278, 8;
	// begin inline asm
	{
    .reg .pred p;
    and.b32 %r1276, %r1289, %r1278;    setp.ne.u32 p, %r1276, 0;
    vote.ballot.sync.b32 %r1276, p, 0xffffffff;
    @!p not.b32 %r1276, %r1276;
}

	// end inline asm
	and.b32  	%r1296, %r1276, %r1295;
	mov.b32 	%r1281, 16;
	// begin inline asm
	{
    .reg .pred p;
    and.b32 %r1279, %r1289, %r1281;    setp.ne.u32 p, %r1279, 0;
    vote.ballot.sync.b32 %r1279, p, 0xffffffff;
    @!p not.b32 %r1279, %r1279;
}

	// end inline asm
	and.b32  	%r1297, %r1279, %r1296;
	mov.b32 	%r1284, 32;
	// begin inline asm
	{
    .reg .pred p;
    and.b32 %r1282, %r1289, %r1284;    setp.ne.u32 p, %r1282, 0;
    vote.ballot.sync.b32 %r1282, p, 0xffffffff;
    @!p not.b32 %r1282, %r1282;
}

	// end inline asm
	and.b32  	%r1298, %r1282, %r1297;
	mov.b32 	%r1287, 64;
	// begin inline asm
	{
    .reg .pred p;
    and.b32 %r1285, %r1289, %r1287;    setp.ne.u32 p, %r1285, 0;
    vote.ballot.sync.b32 %r1285, p, 0xffffffff;
    @!p not.b32 %r1285, %r1285;
}

	// end inline asm
	and.b32  	%r1299, %r1285, %r1298;
	mov.b32 	%r1290, 128;
	// begin inline asm
	{
    .reg .pred p;
    and.b32 %r1288, %r1289, %r1290;    setp.ne.u32 p, %r1288, 0;
    vote.ballot.sync.b32 %r1288, p, 0xffffffff;
    @!p not.b32 %r1288, %r1288;
}

	// end inline asm
	and.b32  	%r1300, %r1288, %r1299;
	clz.b32 	%r1301, %r1300;
	sub.s32 	%r283, 31, %r1301;
	and.b32  	%r1302, %r878, %r1300;
	popc.b32 	%r284, %r1302;
	setp.ne.s32 	%p125, %r443, %r283;
	mov.b32 	%r2239, 0;
	@%p125 bra 	$L__BB20_201;
	shl.b32 	%r1307, %r1289, 2;
	add.s32 	%r1308, %r219, %r1307;
	atom.shared.add.u32 	%r2239, [%r1308], %r284;
$L__BB20_201:
	ld.param.u32 	%r2106, [_ZN3cub18CUB_300001_SM_10006detail10radix_sort29DeviceRadixSortOnesweepKernelINS1_5radix10policy_hubIiiyE10Policy1000ELNS0_9SortOrderE0EiiyiiNS1_21identity_decomposer_tEEEvPT5_SB_PT3_PKSC_PT1_PKSG_PT2_PKSK_T4_iiT6__param_9];
	shfl.sync.idx.b32	%r1334|%p126, %r2239, %r283, 31, -1;
	add.s32 	%r287, %r284, %r1334;
	shr.u32 	%r1335, %r2217, %r2106;
	and.b32  	%r1331, %r1335, %r221;
	mov.b32 	%r1311, 1;
	// begin inline asm
	{
    .reg .pred p;
    and.b32 %r1309, %r1331, %r1311;    setp.ne.u32 p, %r1309, 0;
    vote.ballot.sync.b32 %r1309, p, 0xffffffff;
    @!p not.b32 %r1309, %r1309;
}

	// end inline asm
	mov.b32 	%r1314, 2;
	// begin inline asm
	{
    .reg .pred p;
    and.b32 %r1312, %r1331, %r1314;    setp.ne.u32 p, %r1312, 0;
    vote.ballot.sync.b32 %r1312, p, 0xffffffff;
    @!p not.b32 %r1312, %r1312;
}

	// end inline asm
	and.b32  	%r1336, %r1312, %r1309;
	mov.b32 	%r1317, 4;
	// begin inline asm
	{
    .reg .pred p;
    and.b32 %r1315, %r1331, %r1317;    setp.ne.u32 p, %r1315, 0;
    vote.ballot.sync.b32 %r1315, p, 0xffffffff;
    @!p not.b32 %r1315, %r1315;
}

	// end inline asm
	and.b32  	%r1337, %r1315, %r1336;
	mov.b32 	%r1320, 8;
	// begin inline asm
	{
    .reg .pred p;
    and.b32 %r1318, %r1331, %r1320;    setp.ne.u32 p, %r1318, 0;
    vote.ballot.sync.b32 %r1318, p, 0xffffffff;
    @!p not.b32 %r1318, %r1318;
}

	// end inline asm
	and.b32  	%r1338, %r1318, %r1337;
	mov.b32 	%r1323, 16;
	// begin inline asm
	{
    .reg .pred p;
    and.b32 %r1321, %r1331, %r1323;    setp.ne.u32 p, %r1321, 0;
    vote.ballot.sync.b32 %r1321, p, 0xffffffff;
    @!p not.b32 %r1321, %r1321;
}

	// end inline asm
	and.b32  	%r1339, %r1321, %r1338;
	mov.b32 	%r1326, 32;
	// begin inline asm
	{
    .reg .pred p;
    and.b32 %r1324, %r1331, %r1326;    setp.ne.u32 p, %r1324, 0;
    vote.ballot.sync.b32 %r1324, p, 0xffffffff;
    @!p not.b32 %r1324, %r1324;
}

	// end inline asm
	and.b32  	%r1340, %r1324, %r1339;
	mov.b32 	%r1329, 64;
	// begin inline asm
	{
    .reg .pred p;
    and.b32 %r1327, %r1331, %r1329;    setp.ne.u32 p, %r1327, 0;
    vote.ballot.sync.b32 %r1327, p, 0xffffffff;
    @!p not.b32 %r1327, %r1327;
}

	// end inline asm
	and.b32  	%r1341, %r1327, %r1340;
	mov.b32 	%r1332, 128;
	// begin inline asm
	{
    .reg .pred p;
    and.b32 %r1330, %r1331, %r1332;    setp.ne.u32 p, %r1330, 0;
    vote.ballot.sync.b32 %r1330, p, 0xffffffff;
    @!p not.b32 %r1330, %r1330;
}

	// end inline asm
	and.b32  	%r1342, %r1330, %r1341;
	clz.b32 	%r1343, %r1342;
	sub.s32 	%r289, 31, %r1343;
	and.b32  	%r1344, %r878, %r1342;
	popc.b32 	%r290, %r1344;
	setp.ne.s32 	%p127, %r443, %r289;
	mov.b32 	%r2240, 0;
	@%p127 bra 	$L__BB20_203;
	shl.b32 	%r1349, %r1331, 2;
	add.s32 	%r1350, %r219, %r1349;
	atom.shared.add.u32 	%r2240, [%r1350], %r290;
$L__BB20_203:
	ld.param.u32 	%r2107, [_ZN3cub18CUB_300001_SM_10006detail10radix_sort29DeviceRadixSortOnesweepKernelINS1_5radix10policy_hubIiiyE10Policy1000ELNS0_9SortOrderE0EiiyiiNS1_21identity_decomposer_tEEEvPT5_SB_PT3_PKSC_PT1_PKSG_PT2_PKSK_T4_iiT6__param_9];
	shfl.sync.idx.b32	%r1376|%p128, %r2240, %r289, 31, -1;
	add.s32 	%r293, %r290, %r1376;
	shr.u32 	%r1377, %r2216, %r2107;
	and.b32  	%r1373, %r1377, %r221;
	mov.b32 	%r1353, 1;
	// begin inline asm
	{
    .reg .pred p;
    and.b32 %r1351, %r1373, %r1353;    setp.ne.u32 p, %r1351, 0;
    vote.ballot.sync.b32 %r1351, p, 0xffffffff;
    @!p not.b32 %r1351, %r1351;
}

	// end inline asm
	mov.b32 	%r1356, 2;
	// begin inline asm
	{
    .reg .pred p;
    and.b32 %r1354, %r1373, %r1356;    setp.ne.u32 p, %r1354, 0;
    vote.ballot.sync.b32 %r1354, p, 0xffffffff;
    @!p not.b32 %r1354, %r1354;
}

	// end inline asm
	and.b32  	%r1378, %r1354, %r1351;
	mov.b32 	%r1359, 4;
	// begin inline asm
	{
    .reg .pred p;
    and.b32 %r1357, %r1373, %r1359;    setp.ne.u32 p, %r1357, 0;
    vote.ballot.sync.b32 %r1357, p, 0xffffffff;
    @!p not.b32 %r1357, %r1357;
}

	// end inline asm
	and.b32  	%r1379, %r1357, %r1378;
	mov.b32 	%r1362, 8;
	// begin inline asm
	{
    .reg .pred p;
    and.b32 %r1360, %r1373, %r1362;    setp.ne.u32 p, %r1360, 0;
    vote.ballot.sync.b32 %r1360, p, 0xffffffff;
    @!p not.b32 %r1360, %r1360;
}

	// end inline asm
	and.b32  	%r1380, %r1360, %r1379;
	mov.b32 	%r1365, 16;
	// begin inline asm
	{
    .reg .pred p;
    and.b32 %r1363, %r1373, %r1365;    setp.ne.u32 p, %r1363, 0;
    vote.ballot.sync.b32 %r1363, p, 0xffffffff;
    @!p not.b32 %r1363, %r1363;
}

	// end inline asm
	and.b32  	%r1381, %r1363, %r1380;
	mov.b32 	%r1368, 32;
	// begin inline asm
	{
    .reg .pred p;
    and.b32 %r1366, %r1373, %r1368;    setp.ne.u32 p, %r1366, 0;
    vote.ballot.sync.b32 %r1366, p, 0xffffffff;
    @!p not.b32 %r1366, %r1366;
}

	// end inline asm
	and.b32  	%r1382, %r1366, %r1381;
	mov.b32 	%r1371, 64;
	// begin inline asm
	{
    .reg .pred p;
    and.b32 %r1369, %r1373, %r1371;    setp.ne.u32 p, %r1369, 0;
    vote.ballot.sync.b32 %r1369, p, 0xffffffff;
    @!p not.b32 %r1369, %r1369;
}

	// end inline asm
	and.b32  	%r1383, %r1369, %r1382;
	mov.b32 	%r1374, 128;
	// begin inline asm
	{
    .reg .pred p;
    and.b32 %r1372, %r1373, %r1374;    setp.ne.u32 p, %r1372, 0;
    vote.ballot.sync.b32 %r1372, p, 0xffffffff;
    @!p not.b32 %r1372, %r1372;
}

	// end inline asm
	and.b32  	%r1384, %r1372, %r1383;
	clz.b32 	%r1385, %r1384;
	sub.s32 	%r295, 31, %r1385;
	and.b32  	%r1386, %r878, %r1384;
	popc.b32 	%r296, %r1386;
	setp.ne.s32 	%p129, %r443, %r295;
	mov.b32 	%r2241, 0;
	@%p129 bra 	$L__BB20_205;
	shl.b32 	%r1391, %r1373, 2;
	add.s32 	%r1392, %r219, %r1391;
	atom.shared.add.u32 	%r2241, [%r1392], %r296;
$L__BB20_205:
	ld.param.u32 	%r2108, [_ZN3cub18CUB_300001_SM_10006detail10radix_sort29DeviceRadixSortOnesweepKernelINS1_5radix10policy_hubIiiyE10Policy1000ELNS0_9SortOrderE0EiiyiiNS1_21identity_decomposer_tEEEvPT5_SB_PT3_PKSC_PT1_PKSG_PT2_PKSK_T4_iiT6__param_9];
	shfl.sync.idx.b32	%r1418|%p130, %r2241, %r295, 31, -1;
	add.s32 	%r299, %r296, %r1418;
	shr.u32 	%r1419, %r2215, %r2108;
	and.b32  	%r1415, %r1419, %r221;
	mov.b32 	%r1395, 1;
	// begin inline asm
	{
    .reg .pred p;
    and.b32 %r1393, %r1415, %r1395;    setp.ne.u32 p, %r1393, 0;
    vote.ballot.sync.b32 %r1393, p, 0xffffffff;
    @!p not.b32 %r1393, %r1393;
}

	// end inline asm
	mov.b32 	%r1398, 2;
	// begin inline asm
	{
    .reg .pred p;
    and.b32 %r1396, %r1415, %r1398;    setp.ne.u32 p, %r1396, 0;
    vote.ballot.sync.b32 %r1396, p, 0xffffffff;
    @!p not.b32 %r1396, %r1396;
}

	// end inline asm
	and.b32  	%r1420, %r1396, %r1393;
	mov.b32 	%r1401, 4;
	// begin inline asm
	{
    .reg .pred p;
    and.b32 %r1399, %r1415, %r1401;    setp.ne.u32 p, %r1399, 0;
    vote.ballot.sync.b32 %r1399, p, 0xffffffff;
    @!p not.b32 %r1399, %r1399;
}

	// end inline asm
	and.b32  	%r1421, %r1399, %r1420;
	mov.b32 	%r1404, 8;
	// begin inline asm
	{
    .reg .pred p;
    and.b32 %r1402, %r1415, %r1404;    setp.ne.u32 p, %r1402, 0;
    vote.ballot.sync.b32 %r1402, p, 0xffffffff;
    @!p not.b32 %r1402, %r1402;
}

	// end inline asm
	and.b32  	%r1422, %r1402, %r1421;
	mov.b32 	%r1407, 16;
	// begin inline asm
	{
    .reg .pred p;
    and.b32 %r1405, %r1415, %r1407;    setp.ne.u32 p, %r1405, 0;
    vote.ballot.sync.b32 %r1405, p, 0xffffffff;
    @!p not.b32 %r1405, %r1405;
}

	// end inline asm
	and.b32  	%r1423, %r1405, %r1422;
	mov.b32 	%r1410, 32;
	// begin inline asm
	{
    .reg .pred p;
    and.b32 %r1408, %r1415, %r1410;    setp.ne.u32 p, %r1408, 0;
    vote.ballot.sync.b32 %r1408, p, 0xffffffff;
    @!p not.b32 %r1408, %r1408;
}

	// end inline asm
	and.b32  	%r1424, %r1408, %r1423;
	mov.b32 	%r1413, 64;
	// begin inline asm
	{
    .reg .pred p;
    and.b32 %r1411, %r1415, %r1413;    setp.ne.u32 p, %r1411, 0;
    vote.ballot.sync.b32 %r1411, p, 0xffffffff;
    @!p not.b32 %r1411, %r1411;
}

	// end inline asm
	and.b32  	%r1425, %r1411, %r1424;
	mov.b32 	%r1416, 128;
	// begin inline asm
	{
    .reg .pred p;
    and.b32 %r1414, %r1415, %r1416;    setp.ne.u32 p, %r1414, 0;
    vote.ballot.sync.b32 %r1414, p, 0xffffffff;
    @!p not.b32 %r1414, %r1414;
}

	// end inline asm
	and.b32  	%r1426, %r1414, %r1425;
	clz.b32 	%r1427, %r1426;
	sub.s32 	%r301, 31, %r1427;
	and.b32  	%r1428, %r878, %r1426;
	popc.b32 	%r302, %r1428;
	setp.ne.s32 	%p131, %r443, %r301;
	mov.b32 	%r2242, 0;
	@%p131 bra 	$L__BB20_207;
	shl.b32 	%r1433, %r1415, 2;
	add.s32 	%r1434, %r219, %r1433;
	atom.shared.add.u32 	%r2242, [%r1434], %r302;
$L__BB20_207:
	ld.param.u32 	%r2109, [_ZN3cub18CUB_300001_SM_10006detail10radix_sort29DeviceRadixSortOnesweepKernelINS1_5radix10policy_hubIiiyE10Policy1000ELNS0_9SortOrderE0EiiyiiNS1_21identity_decomposer_tEEEvPT5_SB_PT3_PKSC_PT1_PKSG_PT2_PKSK_T4_iiT6__param_9];
	shfl.sync.idx.b32	%r1460|%p132, %r2242, %r301, 31, -1;
	add.s32 	%r305, %r302, %r1460;
	shr.u32 	%r1461, %r2214, %r2109;
	and.b32  	%r1457, %r1461, %r221;
	mov.b32 	%r1437, 1;
	// begin inline asm
	{
    .reg .pred p;
    and.b32 %r1435, %r1457, %r1437;    setp.ne.u32 p, %r1435, 0;
    vote.ballot.sync.b32 %r1435, p, 0xffffffff;
    @!p not.b32 %r1435, %r1435;
}

	// end inline asm
	mov.b32 	%r1440, 2;
	// begin inline asm
	{
    .reg .pred p;
    and.b32 %r1438, %r1457, %r1440;    setp.ne.u32 p, %r1438, 0;
    vote.ballot.sync.b32 %r1438, p, 0xffffffff;
    @!p not.b32 %r1438, %r1438;
}

	// end inline asm
	and.b32  	%r1462, %r1438, %r1435;
	mov.b32 	%r1443, 4;
	// begin inline asm
	{
    .reg .pred p;
    and.b32 %r1441, %r1457, %r1443;    setp.ne.u32 p, %r1441, 0;
    vote.ballot.sync.b32 %r1441, p, 0xffffffff;
    @!p not.b32 %r1441, %r1441;
}

	// end inline asm
	and.b32  	%r1463, %r1441, %r1462;
	mov.b32 	%r1446, 8;
	// begin inline asm
	{
    .reg .pred p;
    and.b32 %r1444, %r1457, %r1446;    setp.ne.u32 p, %r1444, 0;
    vote.ballot.sync.b32 %r1444, p, 0xffffffff;
    @!p not.b32 %r1444, %r1444;
}

	// end inline asm
	and.b32  	%r1464, %r1444, %r1463;
	mov.b32 	%r1449, 16;
	// begin inline asm
	{
    .reg .pred p;
    and.b32 %r1447, %r1457, %r1449;    setp.ne.u32 p, %r1447, 0;
    vote.ballot.sync.b32 %r1447, p, 0xffffffff;
    @!p not.b32 %r1447, %r1447;
}

	// end inline asm
	and.b32  	%r1465, %r1447, %r1464;
	mov.b32 	%r1452, 32;
	// begin inline asm
	{
    .reg .pred p;
    and.b32 %r1450, %r1457, %r1452;    setp.ne.u32 p, %r1450, 0;
    vote.ballot.sync.b32 %r1450, p, 0xffffffff;
    @!p not.b32 %r1450, %r1450;
}

	// end inline asm
	and.b32  	%r1466, %r1450, %r1465;
	mov.b32 	%r1455, 64;
	// begin inline asm
	{
    .reg .pred p;
    and.b32 %r1453, %r1457, %r1455;    setp.ne.u32 p, %r1453, 0;
    vote.ballot.sync.b32 %r1453, p, 0xffffffff;
    @!p not.b32 %r1453, %r1453;
}

	// end inline asm
	and.b32  	%r1467, %r1453, %r1466;
	mov.b32 	%r1458, 128;
	// begin inline asm
	{
    .reg .pred p;
    and.b32 %r1456, %r1457, %r1458;    setp.ne.u32 p, %r1456, 0;
    vote.ballot.sync.b32 %r1456, p, 0xffffffff;
    @!p not.b32 %r1456, %r1456;
}

	// end inline asm
	and.b32  	%r1468, %r1456, %r1467;
	clz.b32 	%r1469, %r1468;
	sub.s32 	%r307, 31, %r1469;
	and.b32  	%r1470, %r878, %r1468;
	popc.b32 	%r308, %r1470;
	setp.ne.s32 	%p133, %r443, %r307;
	mov.b32 	%r2243, 0;
	@%p133 bra 	$L__BB20_209;
	shl.b32 	%r1475, %r1457, 2;
	add.s32 	%r1476, %r219, %r1475;
	atom.shared.add.u32 	%r2243, [%r1476], %r308;
$L__BB20_209:
	ld.param.u32 	%r2110, [_ZN3cub18CUB_300001_SM_10006detail10radix_sort29DeviceRadixSortOnesweepKernelINS1_5radix10policy_hubIiiyE10Policy1000ELNS0_9SortOrderE0EiiyiiNS1_21identity_decomposer_tEEEvPT5_SB_PT3_PKSC_PT1_PKSG_PT2_PKSK_T4_iiT6__param_9];
	shfl.sync.idx.b32	%r1502|%p134, %r2243, %r307, 31, -1;
	add.s32 	%r311, %r308, %r1502;
	shr.u32 	%r1503, %r2213, %r2110;
	and.b32  	%r1499, %r1503, %r221;
	mov.b32 	%r1479, 1;
	// begin inline asm
	{
    .reg .pred p;
    and.b32 %r1477, %r1499, %r1479;    setp.ne.u32 p, %r1477, 0;
    vote.ballot.sync.b32 %r1477, p, 0xffffffff;
    @!p not.b32 %r1477, %r1477;
}

	// end inline asm
	mov.b32 	%r1482, 2;
	// begin inline asm
	{
    .reg .pred p;
    and.b32 %r1480, %r1499, %r1482;    setp.ne.u32 p, %r1480, 0;
    vote.ballot.sync.b32 %r1480, p, 0xffffffff;
    @!p not.b32 %r1480, %r1480;
}

	// end inline asm
	and.b32  	%r1504, %r1480, %r1477;
	mov.b32 	%r1485, 4;
	// begin inline asm
	{
    .reg .pred p;
    and.b32 %r1483, %r1499, %r1485;    setp.ne.u32 p, %r1483, 0;
    vote.ballot.sync.b32 %r1483, p, 0xffffffff;
    @!p not.b32 %r1483, %r1483;
}

	// end inline asm
	and.b32  	%r1505, %r1483, %r1504;
	mov.b32 	%r1488, 8;
	// begin inline asm
	{
    .reg .pred p;
    and.b32 %r1486, %r1499, %r1488;    setp.ne.u32 p, %r1486, 0;
    vote.ballot.sync.b32 %r1486, p, 0xffffffff;
    @!p not.b32 %r1486, %r1486;
}

	// end inline asm
	and.b32  	%r1506, %r1486, %r1505;
	mov.b32 	%r1491, 16;
	// begin inline asm
	{
    .reg .pred p;
    and.b32 %r1489, %r1499, %r1491;    setp.ne.u32 p, %r1489, 0;
    vote.ballot.sync.b32 %r1489, p, 0xffffffff;
    @!p not.b32 %r1489, %r1489;
}

	// end inline asm
	and.b32  	%r1507, %r1489, %r1506;
	mov.b32 	%r1494, 32;
	// begin inline asm
	{
    .reg .pred p;
    and.b32 %r1492, %r1499, %r1494;    setp.ne.u32 p, %r1492, 0;
    vote.ballot.sync.b32 %r1492, p, 0xffffffff;
    @!p not.b32 %r1492, %r1492;
}

	// end inline asm
	and.b32  	%r1508, %r1492, %r1507;
	mov.b32 	%r1497, 64;
	// begin inline asm
	{
    .reg .pred p;
    and.b32 %r1495, %r1499, %r1497;    setp.ne.u32 p, %r1495, 0;
    vote.ballot.sync.b32 %r1495, p, 0xffffffff;
    @!p not.b32 %r1495, %r1495;
}

	// end inline asm
	and.b32  	%r1509, %r1495, %r1508;
	mov.b32 	%r1500, 128;
	// begin inline asm
	{
    .reg .pred p;
    and.b32 %r1498, %r1499, %r1500;    setp.ne.u32 p, %r1498, 0;
    vote.ballot.sync.b32 %r1498, p, 0xffffffff;
    @!p not.b32 %r1498, %r1498;
}

	// end inline asm
	and.b32  	%r1510, %r1498, %r1509;
	clz.b32 	%r1511, %r1510;
	sub.s32 	%r313, 31, %r1511;
	and.b32  	%r1512, %r878, %r1510;
	popc.b32 	%r314, %r1512;
	setp.ne.s32 	%p135, %r443, %r313;
	mov.b32 	%r2244, 0;
	@%p135 bra 	$L__BB20_211;
	shl.b32 	%r1517, %r1499, 2;
	add.s32 	%r1518, %r219, %r1517;
	atom.shared.add.u32 	%r2244, [%r1518], %r314;
$L__BB20_211:
	ld.param.u32 	%r2111, [_ZN3cub18CUB_300001_SM_10006detail10radix_sort29DeviceRadixSortOnesweepKernelINS1_5radix10policy_hubIiiyE10Policy1000ELNS0_9SortOrderE0EiiyiiNS1_21identity_decomposer_tEEEvPT5_SB_PT3_PKSC_PT1_PKSG_PT2_PKSK_T4_iiT6__param_9];
	shfl.sync.idx.b32	%r1544|%p136, %r2244, %r313, 31, -1;
	add.s32 	%r317, %r314, %r1544;
	shr.u32 	%r1545, %r2212, %r2111;
	and.b32  	%r1541, %r1545, %r221;
	mov.b32 	%r1521, 1;
	// begin inline asm
	{
    .reg .pred p;
    and.b32 %r1519, %r1541, %r1521;    setp.ne.u32 p, %r1519, 0;
    vote.ballot.sync.b32 %r1519, p, 0xffffffff;
    @!p not.b32 %r1519, %r1519;
}

	// end inline asm
	mov.b32 	%r1524, 2;
	// begin inline asm
	{
    .reg .pred p;
    and.b32 %r1522, %r1541, %r1524;    setp.ne.u32 p, %r1522, 0;
    vote.ballot.sync.b32 %r1522, p, 0xffffffff;
    @!p not.b32 %r1522, %r1522;
}

	// end inline asm
	and.b32  	%r1546, %r1522, %r1519;
	mov.b32 	%r1527, 4;
	// begin inline asm
	{
    .reg .pred p;
    and.b32 %r1525, %r1541, %r1527;    setp.ne.u32 p, %r1525, 0;
    vote.ballot.sync.b32 %r1525, p, 0xffffffff;
    @!p not.b32 %r1525, %r1525;
}

	// end inline asm
	and.b32  	%r1547, %r1525, %r1546;
	mov.b32 	%r1530, 8;
	// begin inline asm
	{
    .reg .pred p;
    and.b32 %r1528, %r1541, %r1530;    setp.ne.u32 p, %r1528, 0;
    vote.ballot.sync.b32 %r1528, p, 0xffffffff;
    @!p not.b32 %r1528, %r1528;
}

	// end inline asm
	and.b32  	%r1548, %r1528, %r1547;
	mov.b32 	%r1533, 16;
	// begin inline asm
	{
    .reg .pred p;
    and.b32 %r1531, %r1541, %r1533;    setp.ne.u32 p, %r1531, 0;
    vote.ballot.sync.b32 %r1531, p, 0xffffffff;
    @!p not.b32 %r1531, %r1531;
}

	// end inline asm
	and.b32  	%r1549, %r1531, %r1548;
	mov.b32 	%r1536, 32;
	// begin inline asm
	{
    .reg .pred p;
    and.b32 %r1534, %r1541, %r1536;    setp.ne.u32 p, %r1534, 0;
    vote.ballot.sync.b32 %r1534, p, 0xffffffff;
    @!p not.b32 %r1534, %r1534;
}

	// end inline asm
	and.b32  	%r1550, %r1534, %r1549;
	mov.b32 	%r1539, 64;
	// begin inline asm
	{
    .reg .pred p;
    and.b32 %r1537, %r1541, %r1539;    setp.ne.u32 p, %r1537, 0;
    vote.ballot.sync.b32 %r1537, p, 0xffffffff;
    @!p not.b32 %r1537, %r1537;
}

	// end inline asm
	and.b32  	%r1551, %r1537, %r1550;
	mov.b32 	%r1542, 128;
	// begin inline asm
	{
    .reg .pred p;
    and.b32 %r1540, %r1541, %r1542;    setp.ne.u32 p, %r1540, 0;
    vote.ballot.sync.b32 %r1540, p, 0xffffffff;
    @!p not.b32 %r1540, %r1540;
}

	// end inline asm
	and.b32  	%r1552, %r1540, %r1551;
	clz.b32 	%r1553, %r1552;
	sub.s32 	%r319, 31, %r1553;
	and.b32  	%r1554, %r878, %r1552;
	popc.b32 	%r320, %r1554;
	setp.ne.s32 	%p137, %r443, %r319;
	mov.b32 	%r2245, 0;
	@%p137 bra 	$L__BB20_213;
	shl.b32 	%r1559, %r1541, 2;
	add.s32 	%r1560, %r219, %r1559;
	atom.shared.add.u32 	%r2245, [%r1560], %r320;
$L__BB20_213:
	setp.gt.u32 	%p138, %r1, 255;
	shfl.sync.idx.b32	%r1561|%p139, %r2245, %r319, 31, -1;
	add.s32 	%r1562, %r320, %r1561;
	bar.sync 	0;
	shl.b32 	%r1563, %r227, 2;
	add.s32 	%r323, %r783, %r1563;
	st.shared.u32 	[%r323+-4], %r2228;
	shl.b32 	%r1565, %r233, 2;
	add.s32 	%r324, %r783, %r1565;
	st.shared.u32 	[%r324+-4], %r2227;
	shl.b32 	%r1566, %r239, 2;
	add.s32 	%r325, %r783, %r1566;
	st.shared.u32 	[%r325+-4], %r2226;
	shl.b32 	%r1567, %r245, 2;
	add.s32 	%r326, %r783, %r1567;
	st.shared.u32 	[%r326+-4], %r2225;
	shl.b32 	%r1568, %r251, 2;
	add.s32 	%r327, %r783, %r1568;
	st.shared.u32 	[%r327+-4], %r2224;
	shl.b32 	%r1569, %r257, 2;
	add.s32 	%r328, %r783, %r1569;
	st.shared.u32 	[%r328+-4], %r2223;
	shl.b32 	%r1570, %r263, 2;
	add.s32 	%r329, %r783, %r1570;
	st.shared.u32 	[%r329+-4], %r2222;
	shl.b32 	%r1571, %r269, 2;
	add.s32 	%r330, %r783, %r1571;
	st.shared.u32 	[%r330+-4], %r2221;
	shl.b32 	%r1572, %r275, 2;
	add.s32 	%r331, %r783, %r1572;
	st.shared.u32 	[%r331+-4], %r2220;
	shl.b32 	%r1573, %r281, 2;
	add.s32 	%r332, %r783, %r1573;
	st.shared.u32 	[%r332+-4], %r2219;
	shl.b32 	%r1574, %r287, 2;
	add.s32 	%r333, %r783, %r1574;
	st.shared.u32 	[%r333+-4], %r2218;
	shl.b32 	%r1575, %r293, 2;
	add.s32 	%r334, %r783, %r1575;
	st.shared.u32 	[%r334+-4], %r2217;
	shl.b32 	%r1576, %r299, 2;
	add.s32 	%r335, %r783, %r1576;
	st.shared.u32 	[%r335+-4], %r2216;
	shl.b32 	%r1577, %r305, 2;
	add.s32 	%r336, %r783, %r1577;
	st.shared.u32 	[%r336+-4], %r2215;
	shl.b32 	%r1578, %r311, 2;
	add.s32 	%r337, %r783, %r1578;
	st.shared.u32 	[%r337+-4], %r2214;
	shl.b32 	%r1579, %r317, 2;
	add.s32 	%r338, %r783, %r1579;
	st.shared.u32 	[%r338+-4], %r2213;
	shl.b32 	%r1580, %r1562, 2;
	add.s32 	%r339, %r783, %r1580;
	st.shared.u32 	[%r339+-4], %r2212;
	shl.b32 	%r1581, %r1, 3;
	add.s32 	%r1582, %r783, %r1581;
	add.s32 	%r340, %r1582, 26112;
	@%p138 bra 	$L__BB20_221;
	ld.param.u64 	%rd437, [_ZN3cub18CUB_300001_SM_10006detail10radix_sort29DeviceRadixSortOnesweepKernelINS1_5radix10policy_hubIiiyE10Policy1000ELNS0_9SortOrderE0EiiyiiNS1_21identity_decomposer_tEEEvPT5_SB_PT3_PKSC_PT1_PKSG_PT2_PKSK_T4_iiT6__param_3];
	cvta.to.global.u64 	%rd93, %rd437;
	shl.b64 	%rd94, %rd9, 3;
	add.s64 	%rd95, %rd93, %rd94;
	ld.global.u64 	%rd96, [%rd95];
	cvt.s64.s32 	%rd97, %r218;
	sub.s64 	%rd456, %rd96, %rd97;
	st.shared.u64 	[%r340], %rd456;
	setp.lt.s32 	%p140, %r3, 1;
	mov.u32 	%r2249, %r2174;
	@%p140 bra 	$L__BB20_220;
	mov.b32 	%r2247, -1;
	mov.u32 	%r2246, %r3;
	mov.u32 	%r2249, %r2174;
$L__BB20_216:
	ld.param.u64 	%rd430, [_ZN3cub18CUB_300001_SM_10006detail10radix_sort29DeviceRadixSortOnesweepKernelINS1_5radix10policy_hubIiiyE10Policy1000ELNS0_9SortOrderE0EiiyiiNS1_21identity_decomposer_tEEEvPT5_SB_PT3_PKSC_PT1_PKSG_PT2_PKSK_T4_iiT6__param_0];
	add.s32 	%r344, %r2246, -1;
	shl.b32 	%r1584, %r344, 8;
	add.s32 	%r1585, %r1584, %r1;
	cvta.to.global.u64 	%rd98, %rd430;
	mul.wide.s32 	%rd99, %r1585, 4;
	add.s64 	%rd19, %rd98, %rd99;
$L__BB20_217:
	membar.cta;
	ld.volatile.global.u32 	%r345, [%rd19];
	setp.eq.s32 	%p141, %r345, 0;
	@%p141 bra 	$L__BB20_217;
	and.b32  	%r1586, %r345, 1073741823;
	add.s32 	%r2249, %r1586, %r2249;
	setp.gt.s32 	%p142, %r345, -1;
	vote.sync.ballot.b32 	%r2247, %p142, %r2247;
	setp.gt.u32 	%p144, %r2246, 1;
	and.pred  	%p145, %p142, %p144;
	mov.u32 	%r2246, %r344;
	@%p145 bra 	$L__BB20_216;
	ld.shared.u64 	%rd456, [%r340];
$L__BB20_220:
	ld.param.u64 	%rd431, [_ZN3cub18CUB_300001_SM_10006detail10radix_sort29DeviceRadixSortOnesweepKernelINS1_5radix10policy_hubIiiyE10Policy1000ELNS0_9SortOrderE0EiiyiiNS1_21identity_decomposer_tEEEvPT5_SB_PT3_PKSC_PT1_PKSG_PT2_PKSK_T4_iiT6__param_0];
	or.b32  	%r1587, %r2249, -2147483648;
	cvta.to.global.u64 	%rd100, %rd431;
	shl.b32 	%r1588, %r3, 8;
	add.s32 	%r1589, %r1588, %r1;
	mul.wide.s32 	%rd101, %r1589, 4;
	add.s64 	%rd102, %rd100, %rd101;
	st.volatile.global.u32 	[%rd102], %r1587;
	sub.s32 	%r1590, %r2249, %r2174;
	cvt.s64.s32 	%rd103, %r1590;
	add.s64 	%rd104, %rd456, %rd103;
	st.shared.u64 	[%r340], %rd104;
$L__BB20_221:
	ld.param.u32 	%r2087, [_ZN3cub18CUB_300001_SM_10006detail10radix_sort29DeviceRadixSortOnesweepKernelINS1_5radix10policy_hubIiiyE10Policy1000ELNS0_9SortOrderE0EiiyiiNS1_21identity_decomposer_tEEEvPT5_SB_PT3_PKSC_PT1_PKSG_PT2_PKSK_T4_iiT6__param_8];
	ld.param.u64 	%rd434, [_ZN3cub18CUB_300001_SM_10006detail10radix_sort29DeviceRadixSortOnesweepKernelINS1_5radix10policy_hubIiiyE10Policy1000ELNS0_9SortOrderE0EiiyiiNS1_21identity_decomposer_tEEEvPT5_SB_PT3_PKSC_PT1_PKSG_PT2_PKSK_T4_iiT6__param_2];
	setp.gt.u32 	%p146, %r1, 255;
	mad.lo.s32 	%r349, %r3, 6528, 6528;
	setp.lt.s32 	%p147, %r349, %r2087;
	setp.eq.s64 	%p148, %rd434, 0;
	or.pred  	%p149, %p148, %p147;
	or.pred  	%p150, %p146, %p149;
	@%p150 bra 	$L__BB20_223;
	ld.param.u64 	%rd435, [_ZN3cub18CUB_300001_SM_10006detail10radix_sort29DeviceRadixSortOnesweepKernelINS1_5radix10policy_hubIiiyE10Policy1000ELNS0_9SortOrderE0EiiyiiNS1_21identity_decomposer_tEEEvPT5_SB_PT3_PKSC_PT1_PKSG_PT2_PKSK_T4_iiT6__param_2];
	ld.shared.u64 	%rd105, [%r340];
	cvt.s64.s32 	%rd106, %r2174;
	cvt.s64.s32 	%rd107, %r218;
	add.s64 	%rd108, %rd107, %rd106;
	add.s64 	%rd109, %rd108, %rd105;
	cvta.to.global.u64 	%rd110, %rd435;
	shl.b64 	%rd111, %rd9, 3;
	add.s64 	%rd112, %rd110, %rd111;
	st.global.u64 	[%rd112], %rd109;
$L__BB20_223:
	ld.param.u32 	%r2088, [_ZN3cub18CUB_300001_SM_10006detail10radix_sort29DeviceRadixSortOnesweepKernelINS1_5radix10policy_hubIiiyE10Policy1000ELNS0_9SortOrderE0EiiyiiNS1_21identity_decomposer_tEEEvPT5_SB_PT3_PKSC_PT1_PKSG_PT2_PKSK_T4_iiT6__param_8];
	ld.param.u64 	%rd438, [_ZN3cub18CUB_300001_SM_10006detail10radix_sort29DeviceRadixSortOnesweepKernelINS1_5radix10policy_hubIiiyE10Policy1000ELNS0_9SortOrderE0EiiyiiNS1_21identity_decomposer_tEEEvPT5_SB_PT3_PKSC_PT1_PKSG_PT2_PKSK_T4_iiT6__param_4];
	cvta.to.global.u64 	%rd22, %rd438;
	shl.b32 	%r1591, %r1, 2;
	add.s32 	%r350, %r783, %r1591;
	setp.gt.s32 	%p151, %r349, %r2088;
	bar.sync 	0;
	@%p151 bra 	$L__BB20_225;
	ld.param.u32 	%r2112, [_ZN3cub18CUB_300001_SM_10006detail10radix_sort29DeviceRadixSortOnesweepKernelINS1_5radix10policy_hubIiiyE10Policy1000ELNS0_9SortOrderE0EiiyiiNS1_21identity_decomposer_tEEEvPT5_SB_PT3_PKSC_PT1_PKSG_PT2_PKSK_T4_iiT6__param_9];
	ld.shared.u32 	%r1593, [%r350];
	shr.u32 	%r1594, %r1593, %r2112;
	and.b32  	%r1595, %r1594, %r221;
	shl.b32 	%r1596, %r1595, 3;
	add.s32 	%r1598, %r783, 26112;
	add.s32 	%r1599, %r1598, %r1596;
	ld.shared.u64 	%rd113, [%r1599];
	add.s64 	%rd114, %rd113, %rd9;
	xor.b32  	%r1600, %r1593, -2147483648;
	shl.b64 	%rd115, %rd114, 2;
	add.s64 	%rd116, %rd22, %rd115;
	st.global.u32 	[%rd116], %r1600;
	bar.warp.sync 	-1;
	ld.shared.u32 	%r1601, [%r350+1536];
	shr.u32 	%r1602, %r1601, %r2112;
	and.b32  	%r1603, %r1602, %r221;
	shl.b32 	%r1604, %r1603, 3;
	add.s32 	%r1605, %r1598, %r1604;
	ld.shared.u64 	%rd117, [%r1605];
	add.s64 	%rd118, %rd117, %rd9;
	xor.b32  	%r1606, %r1601, -2147483648;
	shl.b64 	%rd119, %rd118, 2;
	add.s64 	%rd120, %rd22, %rd119;
	st.global.u32 	[%rd120+1536], %r1606;
	bar.warp.sync 	-1;
	ld.shared.u32 	%r1607, [%r350+3072];
	shr.u32 	%r1608, %r1607, %r2112;
	and.b32  	%r1609, %r1608, %r221;
	shl.b32 	%r1610, %r1609, 3;
	add.s32 	%r1611, %r1598, %r1610;
	ld.shared.u64 	%rd121, [%r1611];
	add.s64 	%rd122, %rd121, %rd9;
	xor.b32  	%r1612, %r1607, -2147483648;
	shl.b64 	%rd123, %rd122, 2;
	add.s64 	%rd124, %rd22, %rd123;
	st.global.u32 	[%rd124+3072], %r1612;
	bar.warp.sync 	-1;
	ld.shared.u32 	%r1613, [%r350+4608];
	shr.u32 	%r1614, %r1613, %r2112;
	and.b32  	%r1615, %r1614, %r221;
	shl.b32 	%r1616, %r1615, 3;
	add.s32 	%r1617, %r1598, %r1616;
	ld.shared.u64 	%rd125, [%r1617];
	add.s64 	%rd126, %rd125, %rd9;
	xor.b32  	%r1618, %r1613, -2147483648;
	shl.b64 	%rd127, %rd126, 2;
	add.s64 	%rd128, %rd22, %rd127;
	st.global.u32 	[%rd128+4608], %r1618;
	bar.warp.sync 	-1;
	ld.shared.u32 	%r1619, [%r350+6144];
	shr.u32 	%r1620, %r1619, %r2112;
	and.b32  	%r1621, %r1620, %r221;
	shl.b32 	%r1622, %r1621, 3;
	add.s32 	%r1623, %r1598, %r1622;
	ld.shared.u64 	%rd129, [%r1623];
	add.s64 	%rd130, %rd129, %rd9;
	xor.b32  	%r1624, %r1619, -2147483648;
	shl.b64 	%rd131, %rd130, 2;
	add.s64 	%rd132, %rd22, %rd131;
	st.global.u32 	[%rd132+6144], %r1624;
	bar.warp.sync 	-1;
	ld.shared.u32 	%r1625, [%r350+7680];
	shr.u32 	%r1626, %r1625, %r2112;
	and.b32  	%r1627, %r1626, %r221;
	shl.b32 	%r1628, %r1627, 3;
	add.s32 	%r1629, %r1598, %r1628;
	ld.shared.u64 	%rd133, [%r1629];
	add.s64 	%rd134, %rd133, %rd9;
	xor.b32  	%r1630, %r1625, -2147483648;
	shl.b64 	%rd135, %rd134, 2;
	add.s64 	%rd136, %rd22, %rd135;
	st.global.u32 	[%rd136+7680], %r1630;
	bar.warp.sync 	-1;
	ld.shared.u32 	%r1631, [%r350+9216];
	shr.u32 	%r1632, %r1631, %r2112;
	and.b32  	%r1633, %r1632, %r221;
	shl.b32 	%r1634, %r1633, 3;
	add.s32 	%r1635, %r1598, %r1634;
	ld.shared.u64 	%rd137, [%r1635];
	add.s64 	%rd138, %rd137, %rd9;
	xor.b32  	%r1636, %r1631, -2147483648;
	shl.b64 	%rd139, %rd138, 2;
	add.s64 	%rd140, %rd22, %rd139;
	st.global.u32 	[%rd140+9216], %r1636;
	bar.warp.sync 	-1;
	ld.shared.u32 	%r1637, [%r350+10752];
	shr.u32 	%r1638, %r1637, %r2112;
	and.b32  	%r1639, %r1638, %r221;
	shl.b32 	%r1640, %r1639, 3;
	add.s32 	%r1641, %r1598, %r1640;
	ld.shared.u64 	%rd141, [%r1641];
	add.s64 	%rd142, %rd141, %rd9;
	xor.b32  	%r1642, %r1637, -2147483648;
	shl.b64 	%rd143, %rd142, 2;
	add.s64 	%rd144, %rd22, %rd143;
	st.global.u32 	[%rd144+10752], %r1642;
	bar.warp.sync 	-1;
	ld.shared.u32 	%r1643, [%r350+12288];
	shr.u32 	%r1644, %r1643, %r2112;
	and.b32  	%r1645, %r1644, %r221;
	shl.b32 	%r1646, %r1645, 3;
	add.s32 	%r1647, %r1598, %r1646;
	ld.shared.u64 	%rd145, [%r1647];
	add.s64 	%rd146, %rd145, %rd9;
	xor.b32  	%r1648, %r1643, -2147483648;
	shl.b64 	%rd147, %rd146, 2;
	add.s64 	%rd148, %rd22, %rd147;
	st.global.u32 	[%rd148+12288], %r1648;
	bar.warp.sync 	-1;
	ld.shared.u32 	%r1649, [%r350+13824];
	shr.u32 	%r1650, %r1649, %r2112;
	and.b32  	%r1651, %r1650, %r221;
	shl.b32 	%r1652, %r1651, 3;
	add.s32 	%r1653, %r1598, %r1652;
	ld.shared.u64 	%rd149, [%r1653];
	add.s64 	%rd150, %rd149, %rd9;
	xor.b32  	%r1654, %r1649, -2147483648;
	shl.b64 	%rd151, %rd150, 2;
	add.s64 	%rd152, %rd22, %rd151;
	st.global.u32 	[%rd152+13824], %r1654;
	bar.warp.sync 	-1;
	ld.shared.u32 	%r1655, [%r350+15360];
	shr.u32 	%r1656, %r1655, %r2112;
	and.b32  	%r1657, %r1656, %r221;
	shl.b32 	%r1658, %r1657, 3;
	add.s32 	%r1659, %r1598, %r1658;
	ld.shared.u64 	%rd153, [%r1659];
	add.s64 	%rd154, %rd153, %rd9;
	xor.b32  	%r1660, %r1655, -2147483648;
	shl.b64 	%rd155, %rd154, 2;
	add.s64 	%rd156, %rd22, %rd155;
	st.global.u32 	[%rd156+15360], %r1660;
	bar.warp.sync 	-1;
	ld.shared.u32 	%r1661, [%r350+16896];
	shr.u32 	%r1662, %r1661, %r2112;
	and.b32  	%r1663, %r1662, %r221;
	shl.b32 	%r1664, %r1663, 3;
	add.s32 	%r1665, %r1598, %r1664;
	ld.shared.u64 	%rd157, [%r1665];
	add.s64 	%rd158, %rd157, %rd9;
	xor.b32  	%r1666, %r1661, -2147483648;
	shl.b64 	%rd159, %rd158, 2;
	add.s64 	%rd160, %rd22, %rd159;
	st.global.u32 	[%rd160+16896], %r1666;
	bar.warp.sync 	-1;
	ld.shared.u32 	%r1667, [%r350+18432];
	shr.u32 	%r1668, %r1667, %r2112;
	and.b32  	%r1669, %r1668, %r221;
	shl.b32 	%r1670, %r1669, 3;
	add.s32 	%r1671, %r1598, %r1670;
	ld.shared.u64 	%rd161, [%r1671];
	add.s64 	%rd162, %rd161, %rd9;
	xor.b32  	%r1672, %r1667, -2147483648;
	shl.b64 	%rd163, %rd162, 2;
	add.s64 	%rd164, %rd22, %rd163;
	st.global.u32 	[%rd164+18432], %r1672;
	bar.warp.sync 	-1;
	ld.shared.u32 	%r1673, [%r350+19968];
	shr.u32 	%r1674, %r1673, %r2112;
	and.b32  	%r1675, %r1674, %r221;
	shl.b32 	%r1676, %r1675, 3;
	add.s32 	%r1677, %r1598, %r1676;
	ld.shared.u64 	%rd165, [%r1677];
	add.s64 	%rd166, %rd165, %rd9;
	xor.b32  	%r1678, %r1673, -2147483648;
	shl.b64 	%rd167, %rd166, 2;
	add.s64 	%rd168, %rd22, %rd167;
	st.global.u32 	[%rd168+19968], %r1678;
	bar.warp.sync 	-1;
	ld.shared.u32 	%r1679, [%r350+21504];
	shr.u32 	%r1680, %r1679, %r2112;
	and.b32  	%r1681, %r1680, %r221;
	shl.b32 	%r1682, %r1681, 3;
	add.s32 	%r1683, %r1598, %r1682;
	ld.shared.u64 	%rd169, [%r1683];
	add.s64 	%rd170, %rd169, %rd9;
	xor.b32  	%r1684, %r1679, -2147483648;
	shl.b64 	%rd171, %rd170, 2;
	add.s64 	%rd172, %rd22, %rd171;
	st.global.u32 	[%rd172+21504], %r1684;
	bar.warp.sync 	-1;
	ld.shared.u32 	%r1685, [%r350+23040];
	shr.u32 	%r1686, %r1685, %r2112;
	and.b32  	%r1687, %r1686, %r221;
	shl.b32 	%r1688, %r1687, 3;
	add.s32 	%r1689, %r1598, %r1688;
	ld.shared.u64 	%rd173, [%r1689];
	add.s64 	%rd174, %rd173, %rd9;
	xor.b32  	%r1690, %r1685, -2147483648;
	shl.b64 	%rd175, %rd174, 2;
	add.s64 	%rd176, %rd22, %rd175;
	st.global.u32 	[%rd176+23040], %r1690;
	bar.warp.sync 	-1;
	ld.shared.u32 	%r1691, [%r350+24576];
	shr.u32 	%r1692, %r1691, %r2112;
	and.b32  	%r1693, %r1692, %r221;
	shl.b32 	%r1694, %r1693, 3;
	add.s32 	%r1695, %r1598, %r1694;
	ld.shared.u64 	%rd177, [%r1695];
	add.s64 	%rd178, %rd177, %rd9;
	xor.b32  	%r1696, %r1691, -2147483648;
	shl.b64 	%rd179, %rd178, 2;
	add.s64 	%rd180, %rd22, %rd179;
	st.global.u32 	[%rd180+24576], %r1696;
	bar.warp.sync 	-1;
	bra.uni 	$L__BB20_260;
$L__BB20_225:
	ld.param.u32 	%r2089, [_ZN3cub18CUB_300001_SM_10006detail10radix_sort29DeviceRadixSortOnesweepKernelINS1_5radix10policy_hubIiiyE10Policy1000ELNS0_9SortOrderE0EiiyiiNS1_21identity_decomposer_tEEEvPT5_SB_PT3_PKSC_PT1_PKSG_PT2_PKSK_T4_iiT6__param_8];
	mad.lo.s32 	%r351, %r3, -6528, %r2089;
	setp.ge.s32 	%p152, %r1, %r351;
	@%p152 bra 	$L__BB20_227;
	ld.param.u32 	%r2113, [_ZN3cub18CUB_300001_SM_10006detail10radix_sort29DeviceRadixSortOnesweepKernelINS1_5radix10policy_hubIiiyE10Policy1000ELNS0_9SortOrderE0EiiyiiNS1_21identity_decomposer_tEEEvPT5_SB_PT3_PKSC_PT1_PKSG_PT2_PKSK_T4_iiT6__param_9];
	ld.shared.u32 	%r1697, [%r350];
	shr.u32 	%r1698, %r1697, %r2113;
	and.b32  	%r1699, %r1698, %r221;
	shl.b32 	%r1700, %r1699, 3;
	add.s32 	%r1702, %r783, %r1700;
	ld.shared.u64 	%rd181, [%r1702+26112];
	xor.b32  	%r1703, %r1697, -2147483648;
	add.s64 	%rd182, %rd181, %rd9;
	shl.b64 	%rd183, %rd182, 2;
	add.s64 	%rd184, %rd22, %rd183;
	st.global.u32 	[%rd184], %r1703;
$L__BB20_227:
	bar.warp.sync 	-1;
	add.s32 	%r1704, %r1, 384;
	setp.ge.s32 	%p153, %r1704, %r351;
	@%p153 bra 	$L__BB20_229;
	ld.param.u32 	%r2114, [_ZN3cub18CUB_300001_SM_10006detail10radix_sort29DeviceRadixSortOnesweepKernelINS1_5radix10policy_hubIiiyE10Policy1000ELNS0_9SortOrderE0EiiyiiNS1_21identity_decomposer_tEEEvPT5_SB_PT3_PKSC_PT1_PKSG_PT2_PKSK_T4_iiT6__param_9];
	ld.shared.u32 	%r1705, [%r350+1536];
	shr.u32 	%r1706, %r1705, %r2114;
	and.b32  	%r1707, %r1706, %r221;
	shl.b32 	%r1708, %r1707, 3;
	add.s32 	%r1710, %r783, %r1708;
	ld.shared.u64 	%rd185, [%r1710+26112];
	xor.b32  	%r1711, %r1705, -2147483648;
	add.s64 	%rd186, %rd185, %rd9;
	shl.b64 	%rd187, %rd186, 2;
	add.s64 	%rd188, %rd22, %rd187;
	st.global.u32 	[%rd188+1536], %r1711;
$L__BB20_229:
	bar.warp.sync 	-1;
	add.s32 	%r1712, %r1, 768;
	setp.ge.s32 	%p154, %r1712, %r351;
	@%p154 bra 	$L__BB20_231;
	ld.param.u32 	%r2115, [_ZN3cub18CUB_300001_SM_10006detail10radix_sort29DeviceRadixSortOnesweepKernelINS1_5radix10policy_hubIiiyE10Policy1000ELNS0_9SortOrderE0EiiyiiNS1_21identity_decomposer_tEEEvPT5_SB_PT3_PKSC_PT1_PKSG_PT2_PKSK_T4_iiT6__param_9];
	ld.shared.u32 	%r1713, [%r350+3072];
	shr.u32 	%r1714, %r1713, %r2115;
	and.b32  	%r1715, %r1714, %r221;
	shl.b32 	%r1716, %r1715, 3;
	add.s32 	%r1718, %r783, %r1716;
	ld.shared.u64 	%rd189, [%r1718+26112];
	xor.b32  	%r1719, %r1713, -2147483648;
	add.s64 	%rd190, %rd189, %rd9;
	shl.b64 	%rd191, %rd190, 2;
	add.s64 	%rd192, %rd22, %rd191;
	st.global.u32 	[%rd192+3072], %r1719;
$L__BB20_231:
	bar.warp.sync 	-1;
	add.s32 	%r1720, %r1, 1152;
	setp.ge.s32 	%p155, %r1720, %r351;
	@%p155 bra 	$L__BB20_233;
	ld.param.u32 	%r2116, [_ZN3cub18CUB_300001_SM_10006detail10radix_sort29DeviceRadixSortOnesweepKernelINS1_5radix10policy_hubIiiyE10Policy1000ELNS0_9SortOrderE0EiiyiiNS1_21identity_decomposer_tEEEvPT5_SB_PT3_PKSC_PT1_PKSG_PT2_PKSK_T4_iiT6__param_9];
	ld.shared.u32 	%r1721, [%r350+4608];
	shr.u32 	%r1722, %r1721, %r2116;
	and.b32  	%r1723, %r1722, %r221;
	shl.b32 	%r1724, %r1723, 3;
	add.s32 	%r1726, %r783, %r1724;
	ld.shared.u64 	%rd193, [%r1726+26112];
	xor.b32  	%r1727, %r1721, -2147483648;
	add.s64 	%rd194, %rd193, %rd9;
	shl.b64 	%rd195, %rd194, 2;
	add.s64 	%rd196, %rd22, %rd195;
	st.global.u32 	[%rd196+4608], %r1727;
$L__BB20_233:
	bar.warp.sync 	-1;
	add.s32 	%r1728, %r1, 1536;
	setp.ge.s32 	%p156, %r1728, %r351;
	@%p156 bra 	$L__BB20_235;
	ld.param.u32 	%r2117, [_ZN3cub18CUB_300001_SM_10006detail10radix_sort29DeviceRadixSortOnesweepKernelINS1_5radix10policy_hubIiiyE10Policy1000ELNS0_9SortOrderE0EiiyiiNS1_21identity_decomposer_tEEEvPT5_SB_PT3_PKSC_PT1_PKSG_PT2_PKSK_T4_iiT6__param_9];
	ld.shared.u32 	%r1729, [%r350+6144];
	shr.u32 	%r1730, %r1729, %r2117;
	and.b32  	%r1731, %r1730, %r221;
	shl.b32 	%r1732, %r1731, 3;
	add.s32 	%r1734, %r783, %r1732;
	ld.shared.u64 	%rd197, [%r1734+26112];
	xor.b32  	%r1735, %r1729, -2147483648;
	add.s64 	%rd198, %rd197, %rd9;
	shl.b64 	%rd199, %rd198, 2;
	add.s64 	%rd200, %rd22, %rd199;
	st.global.u32 	[%rd200+6144], %r1735;
$L__BB20_235:
	bar.warp.sync 	-1;
	add.s32 	%r1736, %r1, 1920;
	setp.ge.s32 	%p157, %r1736, %r351;
	@%p157 bra 	$L__BB20_237;
	ld.param.u32 	%r2118, [_ZN3cub18CUB_300001_SM_10006detail10radix_sort29DeviceRadixSortOnesweepKernelINS1_5radix10policy_hubIiiyE10Policy1000ELNS0_9SortOrderE0EiiyiiNS1_21identity_decomposer_tEEEvPT5_SB_PT3_PKSC_PT1_PKSG_PT2_PKSK_T4_iiT6__param_9];
	ld.shared.u32 	%r1737, [%r350+7680];
	shr.u32 	%r1738, %r1737, %r2118;
	and.b32  	%r1739, %r1738, %r221;
	shl.b32 	%r1740, %r1739, 3;
	add.s32 	%r1742, %r783, %r1740;
	ld.shared.u64 	%rd201, [%r1742+26112];
	xor.b32  	%r1743, %r1737, -2147483648;
	add.s64 	%rd202, %rd201, %rd9;
	shl.b64 	%rd203, %rd202, 2;
	add.s64 	%rd204, %rd22, %rd203;
	st.global.u32 	[%rd204+7680], %r1743;
$L__BB20_237:
	bar.warp.sync 	-1;
	add.s32 	%r1744, %r1, 2304;
	setp.ge.s32 	%p158, %r1744, %r351;
	@%p158 bra 	$L__BB20_239;
	ld.param.u32 	%r2119, [_ZN3cub18CUB_300001_SM_10006detail10radix_sort29DeviceRadixSortOnesweepKernelINS1_5radix10policy_hubIiiyE10Policy1000ELNS0_9SortOrderE0EiiyiiNS1_21identity_decomposer_tEEEvPT5_SB_PT3_PKSC_PT1_PKSG_PT2_PKSK_T4_iiT6__param_9];
	ld.shared.u32 	%r1745, [%r350+9216];
	shr.u32 	%r1746, %r1745, %r2119;
	and.b32  	%r1747, %r1746, %r221;
	shl.b32 	%r1748, %r1747, 3;
	add.s32 	%r1750, %r783, %r1748;
	ld.shared.u64 	%rd205, [%r1750+26112];
	xor.b32  	%r1751, %r1745, -2147483648;
	add.s64 	%rd206, %rd205, %rd9;
	shl.b64 	%rd207, %rd206, 2;
	add.s64 	%rd208, %rd22, %rd207;
	st.global.u32 	[%rd208+9216], %r1751;
$L__BB20_239:
	bar.warp.sync 	-1;
	add.s32 	%r1752, %r1, 2688;
	setp.ge.s32 	%p159, %r1752, %r351;
	@%p159 bra 	$L__BB20_241;
	ld.param.u32 	%r2120, [_ZN3cub18CUB_300001_SM_10006detail10radix_sort29DeviceRadixSortOnesweepKernelINS1_5radix10policy_hubIiiyE10Policy1000ELNS0_9SortOrderE0EiiyiiNS1_21identity_decomposer_tEEEvPT5_SB_PT3_PKSC_PT1_PKSG_PT2_PKSK_T4_iiT6__param_9];
	ld.shared.u32 	%r1753, [%r350+10752];
	shr.u32 	%r1754, %r1753, %r2120;
	and.b32  	%r1755, %r1754, %r221;
	shl.b32 	%r1756, %r1755, 3;
	add.s32 	%r1758, %r783, %r1756;
	ld.shared.u64 	%rd209, [%r1758+26112];
	xor.b32  	%r1759, %r1753, -2147483648;
	add.s64 	%rd210, %rd209, %rd9;
	shl.b64 	%rd211, %rd210, 2;
	add.s64 	%rd212, %rd22, %rd211;
	st.global.u32 	[%rd212+10752], %r1759;
$L__BB20_241:
	bar.warp.sync 	-1;
	or.b32  	%r1760, %r1, 3072;
	setp.ge.s32 	%p160, %r1760, %r351;
	@%p160 bra 	$L__BB20_243;
	ld.param.u32 	%r2121, [_ZN3cub18CUB_300001_SM_10006detail10radix_sort29DeviceRadixSortOnesweepKernelINS1_5radix10policy_hubIiiyE10Policy1000ELNS0_9SortOrderE0EiiyiiNS1_21identity_decomposer_tEEEvPT5_SB_PT3_PKSC_PT1_PKSG_PT2_PKSK_T4_iiT6__param_9];
	ld.shared.u32 	%r1761, [%r350+12288];
	shr.u32 	%r1762, %r1761, %r2121;
	and.b32  	%r1763, %r1762, %r221;
	shl.b32 	%r1764, %r1763, 3;
	add.s32 	%r1766, %r783, %r1764;
	ld.shared.u64 	%rd213, [%r1766+26112];
	xor.b32  	%r1767, %r1761, -2147483648;
	add.s64 	%rd214, %rd213, %rd9;
	shl.b64 	%rd215, %rd214, 2;
	add.s64 	%rd216, %rd22, %rd215;
	st.global.u32 	[%rd216+12288], %r1767;
$L__BB20_243:
	bar.warp.sync 	-1;
	add.s32 	%r1768, %r1, 3456;
	setp.ge.s32 	%p161, %r1768, %r351;
	@%p161 bra 	$L__BB20_245;
	ld.param.u32 	%r2122, [_ZN3cub18CUB_300001_SM_10006detail10radix_sort29DeviceRadixSortOnesweepKernelINS1_5radix10policy_hubIiiyE10Policy1000ELNS0_9SortOrderE0EiiyiiNS1_21identity_decomposer_tEEEvPT5_SB_PT3_PKSC_PT1_PKSG_PT2_PKSK_T4_iiT6__param_9];
	ld.shared.u32 	%r1769, [%r350+13824];
	shr.u32 	%r1770, %r1769, %r2122;
	and.b32  	%r1771, %r1770, %r221;
	shl.b32 	%r1772, %r1771, 3;
	add.s32 	%r1774, %r783, %r1772;
	ld.shared.u64 	%rd217, [%r1774+26112];
	xor.b32  	%r1775, %r1769, -2147483648;
	add.s64 	%rd218, %rd217, %rd9;
	shl.b64 	%rd219, %rd218, 2;
	add.s64 	%rd220, %rd22, %rd219;
	st.global.u32 	[%rd220+13824], %r1775;
$L__BB20_245:
	bar.warp.sync 	-1;
	add.s32 	%r1776, %r1, 3840;
	setp.ge.s32 	%p162, %r1776, %r351;
	@%p162 bra 	$L__BB20_247;
	ld.param.u32 	%r2123, [_ZN3cub18CUB_300001_SM_10006detail10radix_sort29DeviceRadixSortOnesweepKernelINS1_5radix10policy_hubIiiyE10Policy1000ELNS0_9SortOrderE0EiiyiiNS1_21identity_decomposer_tEEEvPT5_SB_PT3_PKSC_PT1_PKSG_PT2_PKSK_T4_iiT6__param_9];
	ld.shared.u32 	%r1777, [%r350+15360];
	shr.u32 	%r1778, %r1777, %r2123;
	and.b32  	%r1779, %r1778, %r221;
	shl.b32 	%r1780, %r1779, 3;
	add.s32 	%r1782, %r783, %r1780;
	ld.shared.u64 	%rd221, [%r1782+26112];
	xor.b32  	%r1783, %r1777, -2147483648;
	add.s64 	%rd222, %rd221, %rd9;
	shl.b64 	%rd223, %rd222, 2;
	add.s64 	%rd224, %rd22, %rd223;
	st.global.u32 	[%rd224+15360], %r1783;
$L__BB20_247:
	bar.warp.sync 	-1;
	add.s32 	%r1784, %r1, 4224;
	setp.ge.s32 	%p163, %r1784, %r351;
	@%p163 bra 	$L__BB20_249;
	ld.param.u32 	%r2124, [_ZN3cub18CUB_300001_SM_10006detail10radix_sort29DeviceRadixSortOnesweepKernelINS1_5radix10policy_hubIiiyE10Policy1000ELNS0_9SortOrderE0EiiyiiNS1_21identity_decomposer_tEEEvPT5_SB_PT3_PKSC_PT1_PKSG_PT2_PKSK_T4_iiT6__param_9];
	ld.shared.u32 	%r1785, [%r350+16896];
	shr.u32 	%r1786, %r1785, %r2124;
	and.b32  	%r1787, %r1786, %r221;
	shl.b32 	%r1788, %r1787, 3;
	add.s32 	%r1790, %r783, %r1788;
	ld.shared.u64 	%rd225, [%r1790+26112];
	xor.b32  	%r1791, %r1785, -2147483648;
	add.s64 	%rd226, %rd225, %rd9;
	shl.b64 	%rd227, %rd226, 2;
	add.s64 	%rd228, %rd22, %rd227;
	st.global.u32 	[%rd228+16896], %r1791;
$L__BB20_249:
	bar.warp.sync 	-1;
	add.s32 	%r1792, %r1, 4608;
	setp.ge.s32 	%p164, %r1792, %r351;
	@%p164 bra 	$L__BB20_251;
	ld.param.u32 	%r2125, [_ZN3cub18CUB_300001_SM_10006detail10radix_sort29DeviceRadixSortOnesweepKernelINS1_5radix10policy_hubIiiyE10Policy1000ELNS0_9SortOrderE0EiiyiiNS1_21identity_decomposer_tEEEvPT5_SB_PT3_PKSC_PT1_PKSG_PT2_PKSK_T4_iiT6__param_9];
	ld.shared.u32 	%r1793, [%r350+18432];
	shr.u32 	%r1794, %r1793, %r2125;
	and.b32  	%r1795, %r1794, %r221;
	shl.b32 	%r1796, %r1795, 3;
	add.s32 	%r1798, %r783, %r1796;
	ld.shared.u64 	%rd229, [%r1798+26112];
	xor.b32  	%r1799, %r1793, -2147483648;
	add.s64 	%rd230, %rd229, %rd9;
	shl.b64 	%rd231, %rd230, 2;
	add.s64 	%rd232, %rd22, %rd231;
	st.global.u32 	[%rd232+18432], %r1799;
$L__BB20_251:
	bar.warp.sync 	-1;
	add.s32 	%r1800, %r1, 4992;
	setp.ge.s32 	%p165, %r1800, %r351;
	@%p165 bra 	$L__BB20_253;
	ld.param.u32 	%r2126, [_ZN3cub18CUB_300001_SM_10006detail10radix_sort29DeviceRadixSortOnesweepKernelINS1_5radix10policy_hubIiiyE10Policy1000ELNS0_9SortOrderE0EiiyiiNS1_21identity_decomposer_tEEEvPT5_SB_PT3_PKSC_PT1_PKSG_PT2_PKSK_T4_iiT6__param_9];
	ld.shared.u32 	%r1801, [%r350+19968];
	shr.u32 	%r1802, %r1801, %r2126;
	and.b32  	%r1803, %r1802, %r221;
	shl.b32 	%r1804, %r1803, 3;
	add.s32 	%r1806, %r783, %r1804;
	ld.shared.u64 	%rd233, [%r1806+26112];
	xor.b32  	%r1807, %r1801, -2147483648;
	add.s64 	%rd234, %rd233, %rd9;
	shl.b64 	%rd235, %rd234, 2;
	add.s64 	%rd236, %rd22, %rd235;
	st.global.u32 	[%rd236+19968], %r1807;
$L__BB20_253:
	bar.warp.sync 	-1;
	add.s32 	%r1808, %r1, 5376;
	setp.ge.s32 	%p166, %r1808, %r351;
	@%p166 bra 	$L__BB20_255;
	ld.param.u32 	%r2127, [_ZN3cub18CUB_300001_SM_10006detail10radix_sort29DeviceRadixSortOnesweepKernelINS1_5radix10policy_hubIiiyE10Policy1000ELNS0_9SortOrderE0EiiyiiNS1_21identity_decomposer_tEEEvPT5_SB_PT3_PKSC_PT1_PKSG_PT2_PKSK_T4_iiT6__param_9];
	ld.shared.u32 	%r1809, [%r350+21504];
	shr.u32 	%r1810, %r1809, %r2127;
	and.b32  	%r1811, %r1810, %r221;
	shl.b32 	%r1812, %r1811, 3;
	add.s32 	%r1814, %r783, %r1812;
	ld.shared.u64 	%rd237, [%r1814+26112];
	xor.b32  	%r1815, %r1809, -2147483648;
	add.s64 	%rd238, %rd237, %rd9;
	shl.b64 	%rd239, %rd238, 2;
	add.s64 	%rd240, %rd22, %rd239;
	st.global.u32 	[%rd240+21504], %r1815;
$L__BB20_255:
	bar.warp.sync 	-1;
	add.s32 	%r1816, %r1, 5760;
	setp.ge.s32 	%p167, %r1816, %r351;
	@%p167 bra 	$L__BB20_257;
	ld.param.u32 	%r2128, [_ZN3cub18CUB_300001_SM_10006detail10radix_sort29DeviceRadixSortOnesweepKernelINS1_5radix10policy_hubIiiyE10Policy1000ELNS0_9SortOrderE0EiiyiiNS1_21identity_decomposer_tEEEvPT5_SB_PT3_PKSC_PT1_PKSG_PT2_PKSK_T4_iiT6__param_9];
	ld.shared.u32 	%r1817, [%r350+23040];
	shr.u32 	%r1818, %r1817, %r2128;
	and.b32  	%r1819, %r1818, %r221;
	shl.b32 	%r1820, %r1819, 3;
	add.s32 	%r1822, %r783, %r1820;
	ld.shared.u64 	%rd241, [%r1822+26112];
	xor.b32  	%r1823, %r1817, -2147483648;
	add.s64 	%rd242, %rd241, %rd9;
	shl.b64 	%rd243, %rd242, 2;
	add.s64 	%rd244, %rd22, %rd243;
	st.global.u32 	[%rd244+23040], %r1823;
$L__BB20_257:
	bar.warp.sync 	-1;
	or.b32  	%r1824, %r1, 6144;
	setp.ge.s32 	%p168, %r1824, %r351;
	@%p168 bra 	$L__BB20_259;
	ld.param.u32 	%r2129, [_ZN3cub18CUB_300001_SM_10006detail10radix_sort29DeviceRadixSortOnesweepKernelINS1_5radix10policy_hubIiiyE10Policy1000ELNS0_9SortOrderE0EiiyiiNS1_21identity_decomposer_tEEEvPT5_SB_PT3_PKSC_PT1_PKSG_PT2_PKSK_T4_iiT6__param_9];
	ld.shared.u32 	%r1825, [%r350+24576];
	shr.u32 	%r1826, %r1825, %r2129;
	and.b32  	%r1827, %r1826, %r221;
	shl.b32 	%r1828, %r1827, 3;
	add.s32 	%r1830, %r783, %r1828;
	ld.shared.u64 	%rd245, [%r1830+26112];
	xor.b32  	%r1831, %r1825, -2147483648;
	add.s64 	%rd246, %rd245, %rd9;
	shl.b64 	%rd247, %rd246, 2;
	add.s64 	%rd248, %rd22, %rd247;
	st.global.u32 	[%rd248+24576], %r1831;
$L__BB20_259:
	bar.warp.sync 	-1;
$L__BB20_260:
	ld.param.u32 	%r2130, [_ZN3cub18CUB_300001_SM_10006detail10radix_sort29DeviceRadixSortOnesweepKernelINS1_5radix10policy_hubIiiyE10Policy1000ELNS0_9SortOrderE0EiiyiiNS1_21identity_decomposer_tEEEvPT5_SB_PT3_PKSC_PT1_PKSG_PT2_PKSK_T4_iiT6__param_9];
	ld.param.u32 	%r2090, [_ZN3cub18CUB_300001_SM_10006detail10radix_sort29DeviceRadixSortOnesweepKernelINS1_5radix10policy_hubIiiyE10Policy1000ELNS0_9SortOrderE0EiiyiiNS1_21identity_decomposer_tEEEvPT5_SB_PT3_PKSC_PT1_PKSG_PT2_PKSK_T4_iiT6__param_8];
	setp.gt.s32 	%p169, %r349, %r2090;
	ld.shared.u32 	%r1832, [%r350];
	shr.u32 	%r1833, %r1832, %r2130;
	and.b32  	%r352, %r1833, %r221;
	ld.shared.u32 	%r1834, [%r350+1536];
	shr.u32 	%r1835, %r1834, %r2130;
	and.b32  	%r353, %r1835, %r221;
	ld.shared.u32 	%r1836, [%r350+3072];
	shr.u32 	%r1837, %r1836, %r2130;
	and.b32  	%r354, %r1837, %r221;
	ld.shared.u32 	%r1838, [%r350+4608];
	shr.u32 	%r1839, %r1838, %r2130;
	and.b32  	%r355, %r1839, %r221;
	ld.shared.u32 	%r1840, [%r350+6144];
	shr.u32 	%r1841, %r1840, %r2130;
	and.b32  	%r356, %r1841, %r221;
	ld.shared.u32 	%r1842, [%r350+7680];
	shr.u32 	%r1843, %r1842, %r2130;
	and.b32  	%r357, %r1843, %r221;
	ld.shared.u32 	%r1844, [%r350+9216];
	shr.u32 	%r1845, %r1844, %r2130;
	and.b32  	%r358, %r1845, %r221;
	ld.shared.u32 	%r1846, [%r350+10752];
	shr.u32 	%r1847, %r1846, %r2130;
	and.b32  	%r359, %r1847, %r221;
	ld.shared.u32 	%r1848, [%r350+12288];
	shr.u32 	%r1849, %r1848, %r2130;
	and.b32  	%r360, %r1849, %r221;
	ld.shared.u32 	%r1850, [%r350+13824];
	shr.u32 	%r1851, %r1850, %r2130;
	and.b32  	%r361, %r1851, %r221;
	ld.shared.u32 	%r1852, [%r350+15360];
	shr.u32 	%r1853, %r1852, %r2130;
	and.b32  	%r362, %r1853, %r221;
	ld.shared.u32 	%r1854, [%r350+16896];
	shr.u32 	%r1855, %r1854, %r2130;
	and.b32  	%r363, %r1855, %r221;
	ld.shared.u32 	%r1856, [%r350+18432];
	shr.u32 	%r1857, %r1856, %r2130;
	and.b32  	%r364, %r1857, %r221;
	ld.shared.u32 	%r1858, [%r350+19968];
	shr.u32 	%r1859, %r1858, %r2130;
	and.b32  	%r365, %r1859, %r221;
	ld.shared.u32 	%r1860, [%r350+21504];
	shr.u32 	%r1861, %r1860, %r2130;
	and.b32  	%r366, %r1861, %r221;
	ld.shared.u32 	%r1862, [%r350+23040];
	shr.u32 	%r1863, %r1862, %r2130;
	and.b32  	%r367, %r1863, %r221;
	ld.shared.u32 	%r1864, [%r350+24576];
	shr.u32 	%r1865, %r1864, %r2130;
	and.b32  	%r368, %r1865, %r221;
	@%p169 bra 	$L__BB20_262;
	ld.param.u64 	%rd443, [_ZN3cub18CUB_300001_SM_10006detail10radix_sort29DeviceRadixSortOnesweepKernelINS1_5radix10policy_hubIiiyE10Policy1000ELNS0_9SortOrderE0EiiyiiNS1_21identity_decomposer_tEEEvPT5_SB_PT3_PKSC_PT1_PKSG_PT2_PKSK_T4_iiT6__param_7];
	cvta.to.global.u64 	%rd249, %rd443;
	and.b32  	%r1869, %r1, 31;
	or.b32  	%r1870, %r647, %r1869;
	cvt.u64.u32 	%rd250, %r1870;
	mul.lo.s32 	%r1871, %r3, 6528;
	cvt.s64.s32 	%rd251, %r1871;
	add.s64 	%rd252, %rd250, %rd251;
	shl.b64 	%rd253, %rd252, 2;
	add.s64 	%rd254, %rd249, %rd253;
	ld.global.u32 	%r2266, [%rd254];
	ld.global.u32 	%r2267, [%rd254+128];
	ld.global.u32 	%r2268, [%rd254+256];
	ld.global.u32 	%r2269, [%rd254+384];
	ld.global.u32 	%r2270, [%rd254+512];
	ld.global.u32 	%r2271, [%rd254+640];
	ld.global.u32 	%r2272, [%rd254+768];
	ld.global.u32 	%r2273, [%rd254+896];
	ld.global.u32 	%r2274, [%rd254+1024];
	ld.global.u32 	%r2275, [%rd254+1152];
	ld.global.u32 	%r2276, [%rd254+1280];
	ld.global.u32 	%r2277, [%rd254+1408];
	ld.global.u32 	%r2278, [%rd254+1536];
	ld.global.u32 	%r2279, [%rd254+1664];
	ld.global.u32 	%r2280, [%rd254+1792];
	ld.global.u32 	%r2281, [%rd254+1920];
	ld.global.u32 	%r2282, [%rd254+2048];
	bra.uni 	$L__BB20_296;
$L__BB20_262:
	ld.param.u32 	%r2091, [_ZN3cub18CUB_300001_SM_10006detail10radix_sort29DeviceRadixSortOnesweepKernelINS1_5radix10policy_hubIiiyE10Policy1000ELNS0_9SortOrderE0EiiyiiNS1_21identity_decomposer_tEEEvPT5_SB_PT3_PKSC_PT1_PKSG_PT2_PKSK_T4_iiT6__param_8];
	ld.param.u64 	%rd444, [_ZN3cub18CUB_300001_SM_10006detail10radix_sort29DeviceRadixSortOnesweepKernelINS1_5radix10policy_hubIiiyE10Policy1000ELNS0_9SortOrderE0EiiyiiNS1_21identity_decomposer_tEEEvPT5_SB_PT3_PKSC_PT1_PKSG_PT2_PKSK_T4_iiT6__param_7];
	cvta.to.global.u64 	%rd255, %rd444;
	add.s64 	%rd23, %rd255, %rd63;
	cvt.u32.u64 	%r1874, %rd7;
	sub.s32 	%r386, %r2091, %r649;
	setp.ge.s32 	%p170, %r1874, %r386;
	@%p170 bra 	$L__BB20_264;
	ld.global.u32 	%r2266, [%rd23];
$L__BB20_264:
	add.s32 	%r1877, %r1874, 32;
	setp.ge.s32 	%p171, %r1877, %r386;
	@%p171 bra 	$L__BB20_266;
	ld.global.u32 	%r2267, [%rd23+128];
$L__BB20_266:
	add.s32 	%r1880, %r1874, 64;
	setp.ge.s32 	%p172, %r1880, %r386;
	@%p172 bra 	$L__BB20_268;
	ld.global.u32 	%r2268, [%rd23+256];
$L__BB20_268:
	add.s32 	%r1883, %r1874, 96;
	setp.ge.s32 	%p173, %r1883, %r386;
	@%p173 bra 	$L__BB20_270;
	ld.global.u32 	%r2269, [%rd23+384];
$L__BB20_270:
	add.s32 	%r1886, %r1874, 128;
	setp.ge.s32 	%p174, %r1886, %r386;
	@%p174 bra 	$L__BB20_272;
	ld.global.u32 	%r2270, [%rd23+512];
$L__BB20_272:
	add.s32 	%r1889, %r1874, 160;
	setp.ge.s32 	%p175, %r1889, %r386;
	@%p175 bra 	$L__BB20_274;
	ld.global.u32 	%r2271, [%rd23+640];
$L__BB20_274:
	add.s32 	%r1892, %r1874, 192;
	setp.ge.s32 	%p176, %r1892, %r386;
	@%p176 bra 	$L__BB20_276;
	ld.global.u32 	%r2272, [%rd23+768];
$L__BB20_276:
	add.s32 	%r1895, %r1874, 224;
	setp.ge.s32 	%p177, %r1895, %r386;
	@%p177 bra 	$L__BB20_278;
	ld.param.u64 	%rd445, [_ZN3cub18CUB_300001_SM_10006detail10radix_sort29DeviceRadixSortOnesweepKernelINS1_5radix10policy_hubIiiyE10Policy1000ELNS0_9SortOrderE0EiiyiiNS1_21identity_decomposer_tEEEvPT5_SB_PT3_PKSC_PT1_PKSG_PT2_PKSK_T4_iiT6__param_7];
	cvta.to.global.u64 	%rd259, %rd445;
	cvt.s64.s32 	%rd260, %r649;
	add.s64 	%rd261, %rd7, %rd260;
	shl.b64 	%rd262, %rd261, 2;
	add.s64 	%rd263, %rd259, %rd262;
	ld.global.u32 	%r2273, [%rd263+896];
$L__BB20_278:
	add.s32 	%r1899, %r1874, 256;
	setp.ge.s32 	%p178, %r1899, %r386;
	@%p178 bra 	$L__BB20_280;
	ld.param.u64 	%rd446, [_ZN3cub18CUB_300001_SM_10006detail10radix_sort29DeviceRadixSortOnesweepKernelINS1_5radix10policy_hubIiiyE10Policy1000ELNS0_9SortOrderE0EiiyiiNS1_21identity_decomposer_tEEEvPT5_SB_PT3_PKSC_PT1_PKSG_PT2_PKSK_T4_iiT6__param_7];
	cvta.to.global.u64 	%rd264, %rd446;
	cvt.s64.s32 	%rd265, %r649;
	add.s64 	%rd266, %rd7, %rd265;
	shl.b64 	%rd267, %rd266, 2;
	add.s64 	%rd268, %rd264, %rd267;
	ld.global.u32 	%r2274, [%rd268+1024];
$L__BB20_280:
	add.s32 	%r1903, %r1874, 288;
	setp.ge.s32 	%p179, %r1903, %r386;
	@%p179 bra 	$L__BB20_282;
	ld.param.u64 	%rd447, [_ZN3cub18CUB_300001_SM_10006detail10radix_sort29DeviceRadixSortOnesweepKernelINS1_5radix10policy_hubIiiyE10Policy1000ELNS0_9SortOrderE0EiiyiiNS1_21identity_decomposer_tEEEvPT5_SB_PT3_PKSC_PT1_PKSG_PT2_PKSK_T4_iiT6__param_7];
	cvta.to.global.u64 	%rd269, %rd447;
	cvt.s64.s32 	%rd270, %r649;
	add.s64 	%rd271, %rd7, %rd270;
	shl.b64 	%rd272, %rd271, 2;
	add.s64 	%rd273, %rd269, %rd272;
	ld.global.u32 	%r2275, [%rd273+1152];
$L__BB20_282:
	add.s32 	%r1907, %r1874, 320;
	setp.ge.s32 	%p180, %r1907, %r386;
	@%p180 bra 	$L__BB20_284;
	ld.param.u64 	%rd448, [_ZN3cub18CUB_300001_SM_10006detail10radix_sort29DeviceRadixSortOnesweepKernelINS1_5radix10policy_hubIiiyE10Policy1000ELNS0_9SortOrderE0EiiyiiNS1_21identity_decomposer_tEEEvPT5_SB_PT3_PKSC_PT1_PKSG_PT2_PKSK_T4_iiT6__param_7];
	cvta.to.global.u64 	%rd274, %rd448;
	cvt.s64.s32 	%rd275, %r649;
	add.s64 	%rd276, %rd7, %rd275;
	shl.b64 	%rd277, %rd276, 2;
	add.s64 	%rd278, %rd274, %rd277;
	ld.global.u32 	%r2276, [%rd278+1280];
$L__BB20_284:
	add.s32 	%r1911, %r1874, 352;
	setp.ge.s32 	%p181, %r1911, %r386;
	@%p181 bra 	$L__BB20_286;
	ld.param.u64 	%rd449, [_ZN3cub18CUB_300001_SM_10006detail10radix_sort29DeviceRadixSortOnesweepKernelINS1_5radix10policy_hubIiiyE10Policy1000ELNS0_9SortOrderE0EiiyiiNS1_21identity_decomposer_tEEEvPT5_SB_PT3_PKSC_PT1_PKSG_PT2_PKSK_T4_iiT6__param_7];
	cvta.to.global.u64 	%rd279, %rd449;
	mul.lo.s32 	%r1912, %r3, 6528;
	cvt.s64.s32 	%rd280, %r1912;
	add.s64 	%rd281, %rd7, %rd280;
	shl.b64 	%rd282, %rd281, 2;
	add.s64 	%rd283, %rd279, %rd282;
	ld.global.u32 	%r2277, [%rd283+1408];
$L__BB20_286:
	add.s32 	%r1915, %r1874, 384;
	setp.ge.s32 	%p182, %r1915, %r386;
	@%p182 bra 	$L__BB20_288;
	ld.param.u64 	%rd450, [_ZN3cub18CUB_300001_SM_10006detail10radix_sort29DeviceRadixSortOnesweepKernelINS1_5radix10policy_hubIiiyE10Policy1000ELNS0_9SortOrderE0EiiyiiNS1_21identity_decomposer_tEEEvPT5_SB_PT3_PKSC_PT1_PKSG_PT2_PKSK_T4_iiT6__param_7];
	cvta.to.global.u64 	%rd284, %rd450;
	mul.lo.s32 	%r1916, %r3, 6528;
	cvt.s64.s32 	%rd285, %r1916;
	add.s64 	%rd286, %rd7, %rd285;
	shl.b64 	%rd287, %rd286, 2;
	add.s64 	%rd288, %rd284, %rd287;
	ld.global.u32 	%r2278, [%rd288+1536];
$L__BB20_288:
	cvt.u32.u64 	%r1918, %rd7;
	add.s32 	%r1919, %r1918, 416;
	setp.ge.s32 	%p183, %r1919, %r386;
	@%p183 bra 	$L__BB20_290;
	ld.param.u64 	%rd451, [_ZN3cub18CUB_300001_SM_10006detail10radix_sort29DeviceRadixSortOnesweepKernelINS1_5radix10policy_hubIiiyE10Policy1000ELNS0_9SortOrderE0EiiyiiNS1_21identity_decomposer_tEEEvPT5_SB_PT3_PKSC_PT1_PKSG_PT2_PKSK_T4_iiT6__param_7];
	cvta.to.global.u64 	%rd289, %rd451;
	mul.lo.s32 	%r1920, %r3, 6528;
	cvt.s64.s32 	%rd290, %r1920;
	add.s64 	%rd291, %rd7, %rd290;
	shl.b64 	%rd292, %rd291, 2;
	add.s64 	%rd293, %rd289, %rd292;
	ld.global.u32 	%r2279, [%rd293+1664];
$L__BB20_290:
	cvt.u32.u64 	%r1922, %rd7;
	add.s32 	%r1923, %r1922, 448;
	setp.ge.s32 	%p184, %r1923, %r386;
	@%p184 bra 	$L__BB20_292;
	ld.param.u64 	%rd452, [_ZN3cub18CUB_300001_SM_10006detail10radix_sort29DeviceRadixSortOnesweepKernelINS1_5radix10policy_hubIiiyE10Policy1000ELNS0_9SortOrderE0EiiyiiNS1_21identity_decomposer_tEEEvPT5_SB_PT3_PKSC_PT1_PKSG_PT2_PKSK_T4_iiT6__param_7];
	cvta.to.global.u64 	%rd294, %rd452;
	mul.lo.s32 	%r1924, %r3, 6528;
	cvt.s64.s32 	%rd295, %r1924;
	add.s64 	%rd296, %rd7, %rd295;
	shl.b64 	%rd297, %rd296, 2;
	add.s64 	%rd298, %rd294, %rd297;
	ld.global.u32 	%r2280, [%rd298+1792];
$L__BB20_292:
	cvt.u32.u64 	%r1926, %rd7;
	add.s32 	%r1927, %r1926, 480;
	setp.ge.s32 	%p185, %r1927, %r386;
	@%p185 bra 	$L__BB20_294;
	ld.param.u64 	%rd453, [_ZN3cub18CUB_300001_SM_10006detail10radix_sort29DeviceRadixSortOnesweepKernelINS1_5radix10policy_hubIiiyE10Policy1000ELNS0_9SortOrderE0EiiyiiNS1_21identity_decomposer_tEEEvPT5_SB_PT3_PKSC_PT1_PKSG_PT2_PKSK_T4_iiT6__param_7];
	cvta.to.global.u64 	%rd299, %rd453;
	mul.lo.s32 	%r1928, %r3, 6528;
	cvt.s64.s32 	%rd300, %r1928;
	add.s64 	%rd301, %rd7, %rd300;
	shl.b64 	%rd302, %rd301, 2;
	add.s64 	%rd303, %rd299, %rd302;
	ld.global.u32 	%r2281, [%rd303+1920];
$L__BB20_294:
	cvt.u32.u64 	%r1930, %rd7;
	add.s32 	%r1931, %r1930, 512;
	setp.ge.s32 	%p186, %r1931, %r386;
	@%p186 bra 	$L__BB20_296;
	ld.param.u64 	%rd454, [_ZN3cub18CUB_300001_SM_10006detail10radix_sort29DeviceRadixSortOnesweepKernelINS1_5radix10policy_hubIiiyE10Policy1000ELNS0_9SortOrderE0EiiyiiNS1_21identity_decomposer_tEEEvPT5_SB_PT3_PKSC_PT1_PKSG_PT2_PKSK_T4_iiT6__param_7];
	cvta.to.global.u64 	%rd304, %rd454;
	mov.u32 	%r1932, %tid.x;
	and.b32  	%r1933, %r1932, 992;
	mul.lo.s32 	%r1934, %r1933, 17;
	and.b32  	%r1935, %r1932, 31;
	or.b32  	%r1936, %r1934, %r1935;
	cvt.u64.u32 	%rd305, %r1936;
	mul.lo.s32 	%r1937, %r3, 6528;
	cvt.s64.s32 	%rd306, %r1937;
	add.s64 	%rd307, %rd305, %rd306;
	shl.b64 	%rd308, %rd307, 2;
	add.s64 	%rd309, %rd304, %rd308;
	ld.global.u32 	%r2282, [%rd309+2048];
$L__BB20_296:
	ld.param.u32 	%r2092, [_ZN3cub18CUB_300001_SM_10006detail10radix_sort29DeviceRadixSortOnesweepKernelINS1_5radix10policy_hubIiiyE10Policy1000ELNS0_9SortOrderE0EiiyiiNS1_21identity_decomposer_tEEEvPT5_SB_PT3_PKSC_PT1_PKSG_PT2_PKSK_T4_iiT6__param_8];
	ld.param.u64 	%rd441, [_ZN3cub18CUB_300001_SM_10006detail10radix_sort29DeviceRadixSortOnesweepKernelINS1_5radix10policy_hubIiiyE10Policy1000ELNS0_9SortOrderE0EiiyiiNS1_21identity_decomposer_tEEEvPT5_SB_PT3_PKSC_PT1_PKSG_PT2_PKSK_T4_iiT6__param_6];
	cvta.to.global.u64 	%rd24, %rd441;
	mov.u32 	%r437, %tid.x;
	cvt.u64.u32 	%rd25, %r437;
	shl.b32 	%r1938, %r437, 2;
	mov.u32 	%r1939, _ZZN3cub18CUB_300001_SM_10006detail10radix_sort29DeviceRadixSortOnesweepKernelINS1_5radix10policy_hubIiiyE10Policy1000ELNS0_9SortOrderE0EiiyiiNS1_21identity_decomposer_tEEEvPT5_SB_PT3_PKSC_PT1_PKSG_PT2_PKSK_T4_iiT6_E1s;
	add.s32 	%r438, %r1939, %r1938;
	mad.lo.s32 	%r1940, %r3, 6528, 6528;
	setp.gt.s32 	%p187, %r1940, %r2092;
	bar.sync 	0;
	st.shared.u32 	[%r323+-4], %r2266;
	st.shared.u32 	[%r324+-4], %r2267;
	st.shared.u32 	[%r325+-4], %r2268;
	st.shared.u32 	[%r326+-4], %r2269;
	st.shared.u32 	[%r327+-4], %r2270;
	st.shared.u32 	[%r328+-4], %r2271;
	st.shared.u32 	[%r329+-4], %r2272;
	st.shared.u32 	[%r330+-4], %r2273;
	st.shared.u32 	[%r331+-4], %r2274;
	st.shared.u32 	[%r332+-4], %r2275;
	st.shared.u32 	[%r333+-4], %r2276;
	st.shared.u32 	[%r334+-4], %r2277;
	st.shared.u32 	[%r335+-4], %r2278;
	st.shared.u32 	[%r336+-4], %r2279;
	st.shared.u32 	[%r337+-4], %r2280;
	st.shared.u32 	[%r338+-4], %r2281;
	st.shared.u32 	[%r339+-4], %r2282;
	bar.sync 	0;
	@%p187 bra 	$L__BB20_298;
	ld.shared.u32 	%r1941, [%r438];
	shl.b32 	%r1942, %r352, 3;
	add.s32 	%r1944, %r1939, 26112;
	add.s32 	%r1945, %r1944, %r1942;
	ld.shared.u64 	%rd310, [%r1945];
	add.s64 	%rd311, %rd310, %rd25;
	shl.b64 	%rd312, %rd311, 2;
	add.s64 	%rd313, %rd24, %rd312;
	st.global.u32 	[%rd313], %r1941;
	bar.warp.sync 	-1;
	ld.shared.u32 	%r1946, [%r438+1536];
	shl.b32 	%r1947, %r353, 3;
	add.s32 	%r1948, %r1944, %r1947;
	ld.shared.u64 	%rd314, [%r1948];
	add.s64 	%rd315, %rd314, %rd25;
	shl.b64 	%rd316, %rd315, 2;
	add.s64 	%rd317, %rd24, %rd316;
	st.global.u32 	[%rd317+1536], %r1946;
	bar.warp.sync 	-1;
	ld.shared.u32 	%r1949, [%r438+3072];
	shl.b32 	%r1950, %r354, 3;
	add.s32 	%r1951, %r1944, %r1950;
	ld.shared.u64 	%rd318, [%r1951];
	add.s64 	%rd319, %rd318, %rd25;
	shl.b64 	%rd320, %rd319, 2;
	add.s64 	%rd321, %rd24, %rd320;
	st.global.u32 	[%rd321+3072], %r1949;
	bar.warp.sync 	-1;
	ld.shared.u32 	%r1952, [%r438+4608];
	shl.b32 	%r1953, %r355, 3;
	add.s32 	%r1954, %r1944, %r1953;
	ld.shared.u64 	%rd322, [%r1954];
	add.s64 	%rd323, %rd322, %rd25;
	shl.b64 	%rd324, %rd323, 2;
	add.s64 	%rd325, %rd24, %rd324;
	st.global.u32 	[%rd325+4608], %r1952;
	bar.warp.sync 	-1;
	ld.shared.u32 	%r1955, [%r438+6144];
	shl.b32 	%r1956, %r356, 3;
	add.s32 	%r1957, %r1944, %r1956;
	ld.shared.u64 	%rd326, [%r1957];
	add.s64 	%rd327, %rd326, %rd25;
	shl.b64 	%rd328, %rd327, 2;
	add.s64 	%rd329, %rd24, %rd328;
	st.global.u32 	[%rd329+6144], %r1955;
	bar.warp.sync 	-1;
	ld.shared.u32 	%r1958, [%r438+7680];
	shl.b32 	%r1959, %r357, 3;
	add.s32 	%r1960, %r1944, %r1959;
	ld.shared.u64 	%rd330, [%r1960];
	add.s64 	%rd331, %rd330, %rd25;
	shl.b64 	%rd332, %rd331, 2;
	add.s64 	%rd333, %rd24, %rd332;
	st.global.u32 	[%rd333+7680], %r1958;
	bar.warp.sync 	-1;
	ld.shared.u32 	%r1961, [%r438+9216];
	shl.b32 	%r1962, %r358, 3;
	add.s32 	%r1963, %r1944, %r1962;
	ld.shared.u64 	%rd334, [%r1963];
	add.s64 	%rd335, %rd334, %rd25;
	shl.b64 	%rd336, %rd335, 2;
	add.s64 	%rd337, %rd24, %rd336;
	st.global.u32 	[%rd337+9216], %r1961;
	bar.warp.sync 	-1;
	ld.shared.u32 	%r1964, [%r438+10752];
	shl.b32 	%r1965, %r359, 3;
	add.s32 	%r1966, %r1944, %r1965;
	ld.shared.u64 	%rd338, [%r1966];
	add.s64 	%rd339, %rd338, %rd25;
	shl.b64 	%rd340, %rd339, 2;
	add.s64 	%rd341, %rd24, %rd340;
	st.global.u32 	[%rd341+10752], %r1964;
	bar.warp.sync 	-1;
	ld.shared.u32 	%r1967, [%r438+12288];
	shl.b32 	%r1968, %r360, 3;
	add.s32 	%r1969, %r1944, %r1968;
	ld.shared.u64 	%rd342, [%r1969];
	add.s64 	%rd343, %rd342, %rd25;
	shl.b64 	%rd344, %rd343, 2;
	add.s64 	%rd345, %rd24, %rd344;
	st.global.u32 	[%rd345+12288], %r1967;
	bar.warp.sync 	-1;
	ld.shared.u32 	%r1970, [%r438+13824];
	shl.b32 	%r1971, %r361, 3;
	add.s32 	%r1972, %r1944, %r1971;
	ld.shared.u64 	%rd346, [%r1972];
	add.s64 	%rd347, %rd346, %rd25;
	shl.b64 	%rd348, %rd347, 2;
	add.s64 	%rd349, %rd24, %rd348;
	st.global.u32 	[%rd349+13824], %r1970;
	bar.warp.sync 	-1;
	ld.shared.u32 	%r1973, [%r438+15360];
	shl.b32 	%r1974, %r362, 3;
	add.s32 	%r1975, %r1944, %r1974;
	ld.shared.u64 	%rd350, [%r1975];
	add.s64 	%rd351, %rd350, %rd25;
	shl.b64 	%rd352, %rd351, 2;
	add.s64 	%rd353, %rd24, %rd352;
	st.global.u32 	[%rd353+15360], %r1973;
	bar.warp.sync 	-1;
	ld.shared.u32 	%r1976, [%r438+16896];
	shl.b32 	%r1977, %r363, 3;
	add.s32 	%r1978, %r1944, %r1977;
	ld.shared.u64 	%rd354, [%r1978];
	add.s64 	%rd355, %rd354, %rd25;
	shl.b64 	%rd356, %rd355, 2;
	add.s64 	%rd357, %rd24, %rd356;
	st.global.u32 	[%rd357+16896], %r1976;
	bar.warp.sync 	-1;
	ld.shared.u32 	%r1979, [%r438+18432];
	shl.b32 	%r1980, %r364, 3;
	add.s32 	%r1981, %r1944, %r1980;
	ld.shared.u64 	%rd358, [%r1981];
	add.s64 	%rd359, %rd358, %rd25;
	shl.b64 	%rd360, %rd359, 2;
	add.s64 	%rd361, %rd24, %rd360;
	st.global.u32 	[%rd361+18432], %r1979;
	bar.warp.sync 	-1;
	ld.shared.u32 	%r1982, [%r438+19968];
	shl.b32 	%r1983, %r365, 3;
	add.s32 	%r1984, %r1944, %r1983;
	ld.shared.u64 	%rd362, [%r1984];
	add.s64 	%rd363, %rd362, %rd25;
	shl.b64 	%rd364, %rd363, 2;
	add.s64 	%rd365, %rd24, %rd364;
	st.global.u32 	[%rd365+19968], %r1982;
	bar.warp.sync 	-1;
	ld.shared.u32 	%r1985, [%r438+21504];
	shl.b32 	%r1986, %r366, 3;
	add.s32 	%r1987, %r1944, %r1986;
	ld.shared.u64 	%rd366, [%r1987];
	add.s64 	%rd367, %rd366, %rd25;
	shl.b64 	%rd368, %rd367, 2;
	add.s64 	%rd369, %rd24, %rd368;
	st.global.u32 	[%rd369+21504], %r1985;
	bar.warp.sync 	-1;
	ld.shared.u32 	%r1988, [%r438+23040];
	shl.b32 	%r1989, %r367, 3;
	add.s32 	%r1990, %r1944, %r1989;
	ld.shared.u64 	%rd370, [%r1990];
	add.s64 	%rd371, %rd370, %rd25;
	shl.b64 	%rd372, %rd371, 2;
	add.s64 	%rd373, %rd24, %rd372;
	st.global.u32 	[%rd373+23040], %r1988;
	bar.warp.sync 	-1;
	ld.shared.u32 	%r1991, [%r438+24576];
	shl.b32 	%r1992, %r368, 3;
	add.s32 	%r1993, %r1944, %r1992;
	ld.shared.u64 	%rd374, [%r1993];
	add.s64 	%rd375, %rd374, %rd25;
	shl.b64 	%rd376, %rd375, 2;
	add.s64 	%rd377, %rd24, %rd376;
	st.global.u32 	[%rd377+24576], %r1991;
	bar.warp.sync 	-1;
	bra.uni 	$L__BB20_333;
$L__BB20_298:
	ld.param.u32 	%r2093, [_ZN3cub18CUB_300001_SM_10006detail10radix_sort29DeviceRadixSortOnesweepKernelINS1_5radix10policy_hubIiiyE10Policy1000ELNS0_9SortOrderE0EiiyiiNS1_21identity_decomposer_tEEEvPT5_SB_PT3_PKSC_PT1_PKSG_PT2_PKSK_T4_iiT6__param_8];
	mad.lo.s32 	%r439, %r3, -6528, %r2093;
	shl.b32 	%r1994, %r352, 3;
	add.s32 	%r1996, %r1939, %r1994;
	ld.shared.u64 	%rd26, [%r1996+26112];
	setp.ge.s32 	%p188, %r437, %r439;
	@%p188 bra 	$L__BB20_300;
	ld.shared.u32 	%r1997, [%r438];
	add.s64 	%rd378, %rd26, %rd25;
	shl.b64 	%rd379, %rd378, 2;
	add.s64 	%rd380, %rd24, %rd379;
	st.global.u32 	[%rd380], %r1997;
$L__BB20_300:
	bar.warp.sync 	-1;
	shl.b32 	%r1998, %r353, 3;
	add.s32 	%r2000, %r1939, %r1998;
	ld.shared.u64 	%rd27, [%r2000+26112];
	add.s32 	%r2001, %r437, 384;
	setp.ge.s32 	%p189, %r2001, %r439;
	@%p189 bra 	$L__BB20_302;
	ld.shared.u32 	%r2002, [%r438+1536];
	add.s64 	%rd381, %rd27, %rd25;
	shl.b64 	%rd382, %rd381, 2;
	add.s64 	%rd383, %rd24, %rd382;
	st.global.u32 	[%rd383+1536], %r2002;
$L__BB20_302:
	bar.warp.sync 	-1;
	shl.b32 	%r2003, %r354, 3;
	add.s32 	%r2005, %r1939, %r2003;
	ld.shared.u64 	%rd28, [%r2005+26112];
	add.s32 	%r2006, %r437, 768;
	setp.ge.s32 	%p190, %r2006, %r439;
	@%p190 bra 	$L__BB20_304;
	ld.shared.u32 	%r2007, [%r438+3072];
	add.s64 	%rd384, %rd28, %rd25;
	shl.b64 	%rd385, %rd384, 2;
	add.s64 	%rd386, %rd24, %rd385;
	st.global.u32 	[%rd386+3072], %r2007;
$L__BB20_304:
	bar.warp.sync 	-1;
	shl.b32 	%r2008, %r355, 3;
	add.s32 	%r2010, %r1939, %r2008;
	ld.shared.u64 	%rd29, [%r2010+26112];
	add.s32 	%r2011, %r437, 1152;
	setp.ge.s32 	%p191, %r2011, %r439;
	@%p191 bra 	$L__BB20_306;
	ld.shared.u32 	%r2012, [%r438+4608];
	add.s64 	%rd387, %rd29, %rd25;
	shl.b64 	%rd388, %rd387, 2;
	add.s64 	%rd389, %rd24, %rd388;
	st.global.u32 	[%rd389+4608], %r2012;
$L__BB20_306:
	bar.warp.sync 	-1;
	shl.b32 	%r2013, %r356, 3;
	add.s32 	%r2015, %r1939, %r2013;
	ld.shared.u64 	%rd30, [%r2015+26112];
	add.s32 	%r2016, %r437, 1536;
	setp.ge.s32 	%p192, %r2016, %r439;
	@%p192 bra 	$L__BB20_308;
	ld.shared.u32 	%r2017, [%r438+6144];
	add.s64 	%rd390, %rd30, %rd25;
	shl.b64 	%rd391, %rd390, 2;
	add.s64 	%rd392, %rd24, %rd391;
	st.global.u32 	[%rd392+6144], %r2017;
$L__BB20_308:
	bar.warp.sync 	-1;
	shl.b32 	%r2018, %r357, 3;
	add.s32 	%r2020, %r1939, %r2018;
	ld.shared.u64 	%rd31, [%r2020+26112];
	add.s32 	%r2021, %r437, 1920;
	setp.ge.s32 	%p193, %r2021, %r439;
	@%p193 bra 	$L__BB20_310;
	ld.shared.u32 	%r2022, [%r438+7680];
	add.s64 	%rd393, %rd31, %rd25;
	shl.b64 	%rd394, %rd393, 2;
	add.s64 	%rd395, %rd24, %rd394;
	st.global.u32 	[%rd395+7680], %r2022;
$L__BB20_310:
	bar.warp.sync 	-1;
	shl.b32 	%r2023, %r358, 3;
	add.s32 	%r2025, %r1939, %r2023;
	ld.shared.u64 	%rd32, [%r2025+26112];
	add.s32 	%r2026, %r437, 2304;
	setp.ge.s32 	%p194, %r2026, %r439;
	@%p194 bra 	$L__BB20_312;
	ld.shared.u32 	%r2027, [%r438+9216];
	add.s64 	%rd396, %rd32, %rd25;
	shl.b64 	%rd397, %rd396, 2;
	add.s64 	%rd398, %rd24, %rd397;
	st.global.u32 	[%rd398+9216], %r2027;
$L__BB20_312:
	bar.warp.sync 	-1;
	shl.b32 	%r2028, %r359, 3;
	add.s32 	%r2030, %r1939, %r2028;
	ld.shared.u64 	%rd33, [%r2030+26112];
	add.s32 	%r2031, %r437, 2688;
	setp.ge.s32 	%p195, %r2031, %r439;
	@%p195 bra 	$L__BB20_314;
	ld.shared.u32 	%r2032, [%r438+10752];
	add.s64 	%rd399, %rd33, %rd25;
	shl.b64 	%rd400, %rd399, 2;
	add.s64 	%rd401, %rd24, %rd400;
	st.global.u32 	[%rd401+10752], %r2032;
$L__BB20_314:
	bar.warp.sync 	-1;
	shl.b32 	%r2033, %r360, 3;
	add.s32 	%r2035, %r1939, %r2033;
	ld.shared.u64 	%rd34, [%r2035+26112];
	or.b32  	%r2036, %r437, 3072;
	setp.ge.s32 	%p196, %r2036, %r439;
	@%p196 bra 	$L__BB20_316;
	ld.shared.u32 	%r2037, [%r438+12288];
	add.s64 	%rd402, %rd34, %rd25;
	shl.b64 	%rd403, %rd402, 2;
	add.s64 	%rd404, %rd24, %rd403;
	st.global.u32 	[%rd404+12288], %r2037;
$L__BB20_316:
	bar.warp.sync 	-1;
	shl.b32 	%r2038, %r361, 3;
	add.s32 	%r2040, %r1939, %r2038;
	ld.shared.u64 	%rd35, [%r2040+26112];
	add.s32 	%r2041, %r437, 3456;
	setp.ge.s32 	%p197, %r2041, %r439;
	@%p197 bra 	$L__BB20_318;
	ld.shared.u32 	%r2042, [%r438+13824];
	add.s64 	%rd405, %rd35, %rd25;
	shl.b64 	%rd406, %rd405, 2;
	add.s64 	%rd407, %rd24, %rd406;
	st.global.u32 	[%rd407+13824], %r2042;
$L__BB20_318:
	bar.warp.sync 	-1;
	shl.b32 	%r2043, %r362, 3;
	add.s32 	%r2045, %r1939, %r2043;
	ld.shared.u64 	%rd36, [%r2045+26112];
	add.s32 	%r2046, %r437, 3840;
	setp.ge.s32 	%p198, %r2046, %r439;
	@%p198 bra 	$L__BB20_320;
	ld.shared.u32 	%r2047, [%r438+15360];
	add.s64 	%rd408, %rd36, %rd25;
	shl.b64 	%rd409, %rd408, 2;
	add.s64 	%rd410, %rd24, %rd409;
	st.global.u32 	[%rd410+15360], %r2047;
$L__BB20_320:
	bar.warp.sync 	-1;
	shl.b32 	%r2048, %r363, 3;
	add.s32 	%r2050, %r1939, %r2048;
	ld.shared.u64 	%rd37, [%r2050+26112];
	add.s32 	%r2051, %r437, 4224;
	setp.ge.s32 	%p199, %r2051, %r439;
	@%p199 bra 	$L__BB20_322;
	ld.shared.u32 	%r2052, [%r438+16896];
	add.s64 	%rd411, %rd37, %rd25;
	shl.b64 	%rd412, %rd411, 2;
	add.s64 	%rd413, %rd24, %rd412;
	st.global.u32 	[%rd413+16896], %r2052;
$L__BB20_322:
	bar.warp.sync 	-1;
	shl.b32 	%r2053, %r364, 3;
	add.s32 	%r2055, %r1939, %r2053;
	ld.shared.u64 	%rd38, [%r2055+26112];
	add.s32 	%r2056, %r437, 4608;
	setp.ge.s32 	%p200, %r2056, %r439;
	@%p200 bra 	$L__BB20_324;
	ld.shared.u32 	%r2057, [%r438+18432];
	add.s64 	%rd414, %rd38, %rd25;
	shl.b64 	%rd415, %rd414, 2;
	add.s64 	%rd416, %rd24, %rd415;
	st.global.u32 	[%rd416+18432], %r2057;
$L__BB20_324:
	bar.warp.sync 	-1;
	shl.b32 	%r2058, %r365, 3;
	add.s32 	%r2060, %r1939, %r2058;
	ld.shared.u64 	%rd39, [%r2060+26112];
	add.s32 	%r2061, %r437, 4992;
	setp.ge.s32 	%p201, %r2061, %r439;
	@%p201 bra 	$L__BB20_326;
	ld.shared.u32 	%r2062, [%r438+19968];
	add.s64 	%rd417, %rd39, %rd25;
	shl.b64 	%rd418, %rd417, 2;
	add.s64 	%rd419, %rd24, %rd418;
	st.global.u32 	[%rd419+19968], %r2062;
$L__BB20_326:
	bar.warp.sync 	-1;
	shl.b32 	%r2063, %r366, 3;
	add.s32 	%r2065, %r1939, %r2063;
	ld.shared.u64 	%rd40, [%r2065+26112];
	add.s32 	%r2066, %r437, 5376;
	setp.ge.s32 	%p202, %r2066, %r439;
	@%p202 bra 	$L__BB20_328;
	ld.shared.u32 	%r2067, [%r438+21504];
	add.s64 	%rd420, %rd40, %rd25;
	shl.b64 	%rd421, %rd420, 2;
	add.s64 	%rd422, %rd24, %rd421;
	st.global.u32 	[%rd422+21504], %r2067;
$L__BB20_328:
	bar.warp.sync 	-1;
	shl.b32 	%r2068, %r367, 3;
	add.s32 	%r2070, %r1939, %r2068;
	ld.shared.u64 	%rd41, [%r2070+26112];
	add.s32 	%r2071, %r437, 5760;
	setp.ge.s32 	%p203, %r2071, %r439;
	@%p203 bra 	$L__BB20_330;
	ld.shared.u32 	%r2072, [%r438+23040];
	add.s64 	%rd423, %rd41, %rd25;
	shl.b64 	%rd424, %rd423, 2;
	add.s64 	%rd425, %rd24, %rd424;
	st.global.u32 	[%rd425+23040], %r2072;
$L__BB20_330:
	bar.warp.sync 	-1;
	shl.b32 	%r2073, %r368, 3;
	add.s32 	%r2075, %r1939, %r2073;
	ld.shared.u64 	%rd426, [%r2075+26112];
	add.s64 	%rd42, %rd426, %rd25;
	or.b32  	%r2076, %r437, 6144;
	setp.ge.s32 	%p204, %r2076, %r439;
	@%p204 bra 	$L__BB20_332;
	ld.shared.u32 	%r2077, [%r438+24576];
	shl.b64 	%rd427, %rd42, 2;
	add.s64 	%rd428, %rd24, %rd427;
	st.global.u32 	[%rd428+24576], %r2077;
$L__BB20_332:
	bar.warp.sync 	-1;
$L__BB20_333:
	ret;

}
.func  (.param .b64 func_retval0) __internal_accurate_pow(
	.param .b64 __internal_accurate_pow_param_0
)
{
	.reg .pred 	%p<8>;
	.reg .b32 	%r<49>;
	.reg .b32 	%f<3>;
	.reg .b64 	%fd<109>;

	ld.param.f64 	%fd10, [__internal_accurate_pow_param_0];
	{
	.reg .b32 %temp; 
	mov.b64 	{%temp, %r46}, %fd10;
	}
	{
	.reg .b32 %temp; 
	mov.b64 	{%r45, %temp}, %fd10;
	}
	shr.u32 	%r47, %r46, 20;
	setp.gt.u32 	%p1, %r46, 1048575;
	@%p1 bra 	$L__BB21_2;
	mul.f64 	%fd11, %fd10, 0d4350000000000000;
	{
	.reg .b32 %temp; 
	mov.b64 	{%temp, %r46}, %fd11;
	}
	{
	.reg .b32 %temp; 
	mov.b64 	{%r45, %temp}, %fd11;
	}
	shr.u32 	%r16, %r46, 20;
	add.s32 	%r47, %r16, -54;
$L__BB21_2:
	add.s32 	%r48, %r47, -1023;
	and.b32  	%r17, %r46, -2146435073;
	or.b32  	%r18, %r17, 1072693248;
	mov.b64 	%fd107, {%r45, %r18};
	setp.lt.u32 	%p2, %r18, 1073127583;
	@%p2 bra 	$L__BB21_4;
	{
	.reg .b32 %temp; 
	mov.b64 	{%r19, %temp}, %fd107;
	}
	{
	.reg .b32 %temp; 
	mov.b64 	{%temp, %r20}, %fd107;
	}
	add.s32 	%r21, %r20, -1048576;
	mov.b64 	%fd107, {%r19, %r21};
	add.s32 	%r48, %r47, -1022;
$L__BB21_4:
	add.f64 	%fd12, %fd107, 0dBFF0000000000000;
	add.f64 	%fd13, %fd107, 0d3FF0000000000000;
	rcp.approx.ftz.f64 	%fd14, %fd13;
	neg.f64 	%fd15, %fd13;
	fma.rn.f64 	%fd16, %fd15, %fd14, 0d3FF0000000000000;
	fma.rn.f64 	%fd17, %fd16, %fd16, %fd16;
	fma.rn.f64 	%fd18, %fd17, %fd14, %fd14;
	mul.f64 	%fd19, %fd12, %fd18;
	fma.rn.f64 	%fd20, %fd12, %fd18, %fd19;
	mul.f64 	%fd21, %fd20, %fd20;
	fma.rn.f64 	%fd22, %fd21, 0d3EB0F5FF7D2CAFE2, 0d3ED0F5D241AD3B5A;
	fma.rn.f64 	%fd23, %fd22, %fd21, 0d3EF3B20A75488A3F;
	fma.rn.f64 	%fd24, %fd23, %fd21, 0d3F1745CDE4FAECD5;
	fma.rn.f64 	%fd25, %fd24, %fd21, 0d3F3C71C7258A578B;
	fma.rn.f64 	%fd26, %fd25, %fd21, 0d3F6249249242B910;
	fma.rn.f64 	%fd27, %fd26, %fd21, 0d3F89999999999DFB;
	sub.f64 	%fd28, %fd12, %fd20;
	add.f64 	%fd29, %fd28, %fd28;
	neg.f64 	%fd30, %fd20;
	fma.rn.f64 	%fd31, %fd30, %fd12, %fd29;
	mul.f64 	%fd32, %fd18, %fd31;
	fma.rn.f64 	%fd33, %fd21, %fd27, 0d3FB5555555555555;
	mov.f64 	%fd34, 0d3FB5555555555555;
	sub.f64 	%fd35, %fd34, %fd33;
	fma.rn.f64 	%fd36, %fd21, %fd27, %fd35;
	add.f64 	%fd37, %fd36, 0dBC46A4CB00B9E7B0;
	add.f64 	%fd38, %fd33, %fd37;
	sub.f64 	%fd39, %fd33, %fd38;
	add.f64 	%fd40, %fd37, %fd39;
	mul.rn.f64 	%fd41, %fd20, %fd20;
	neg.f64 	%fd42, %fd41;
	fma.rn.f64 	%fd43, %fd20, %fd20, %fd42;
	{
	.reg .b32 %temp; 
	mov.b64 	{%r22, %temp}, %fd32;
	}
	{
	.reg .b32 %temp; 
	mov.b64 	{%temp, %r23}, %fd32;
	}
	add.s32 	%r24, %r23, 1048576;
	mov.b64 	%fd44, {%r22, %r24};
	fma.rn.f64 	%fd45, %fd20, %fd44, %fd43;
	mul.rn.f64 	%fd46, %fd41, %fd20;
	neg.f64 	%fd47, %fd46;
	fma.rn.f64 	%fd48, %fd41, %fd20, %fd47;
	fma.rn.f64 	%fd49, %fd41, %fd32, %fd48;
	fma.rn.f64 	%fd50, %fd45, %fd20, %fd49;
	mul.rn.f64 	%fd51, %fd38, %fd46;
	neg.f64 	%fd52, %fd51;
	fma.rn.f64 	%fd53, %fd38, %fd46, %fd52;
	fma.rn.f64 	%fd54, %fd38, %fd50, %fd53;
	fma.rn.f64 	%fd55, %fd40, %fd46, %fd54;
	add.f64 	%fd56, %fd51, %fd55;
	sub.f64 	%fd57, %fd51, %fd56;
	add.f64 	%fd58, %fd55, %fd57;
	add.f64 	%fd59, %fd20, %fd56;
	sub.f64 	%fd60, %fd20, %fd59;
	add.f64 	%fd61, %fd56, %fd60;
	add.f64 	%fd62, %fd58, %fd61;
	add.f64 	%fd63, %fd32, %fd62;
	add.f64 	%fd64, %fd59, %fd63;
	sub.f64 	%fd65, %fd59, %fd64;
	add.f64 	%fd66, %fd63, %fd65;
	xor.b32  	%r25, %r48, -2147483648;
	mov.b32 	%r26, 1127219200;
	mov.b64 	%fd67, {%r25, %r26};
	mov.b32 	%r27, -2147483648;
	mov.b64 	%fd68, {%r27, %r26};
	sub.f64 	%fd69, %fd67, %fd68;
	fma.rn.f64 	%fd70, %fd69, 0d3FE62E42FEFA39EF, %fd64;
	fma.rn.f64 	%fd71, %fd69, 0dBFE62E42FEFA39EF, %fd70;
	sub.f64 	%fd72, %fd71, %fd64;
	sub.f64 	%fd73, %fd66, %fd72;
	fma.rn.f64 	%fd74, %fd69, 0d3C7ABC9E3B39803F, %fd73;
	add.f64 	%fd75, %fd70, %fd74;
	sub.f64 	%fd76, %fd70, %fd75;
	add.f64 	%fd77, %fd74, %fd76;
	mov.f64 	%fd78, 0d4008000000000000;
	{
	.reg .b32 %temp; 
	mov.b64 	{%temp, %r28}, %fd78;
	}
	{
	.reg .b32 %temp; 
	mov.b64 	{%r29, %temp}, %fd78;
	}
	shl.b32 	%r30, %r28, 1;
	setp.gt.u32 	%p3, %r30, -33554433;
	and.b32  	%r31, %r28, -15728641;
	selp.b32 	%r32, %r31, %r28, %p3;
	mov.b64 	%fd79, {%r29, %r32};
	mul.rn.f64 	%fd80, %fd75, %fd79;
	neg.f64 	%fd81, %fd80;
	fma.rn.f64 	%fd82, %fd75, %fd79, %fd81;
	fma.rn.f64 	%fd83, %fd77, %fd79, %fd82;
	add.f64 	%fd4, %fd80, %fd83;
	sub.f64 	%fd84, %fd80, %fd4;
	add.f64 	%fd5, %fd83, %fd84;
	fma.rn.f64 	%fd85, %fd4, 0d3FF71547652B82FE, 0d4338000000000000;
	{
	.reg .b32 %temp; 
	mov.b64 	{%r13, %temp}, %fd85;
	}
	mov.f64 	%fd86, 0dC338000000000000;
	add.rn.f64 	%fd87, %fd85, %fd86;
	fma.rn.f64 	%fd88, %fd87, 0dBFE62E42FEFA39EF, %fd4;
	fma.rn.f64 	%fd89, %fd87, 0dBC7ABC9E3B39803F, %fd88;
	fma.rn.f64 	%fd90, %fd89, 0d3E5ADE1569CE2BDF, 0d3E928AF3FCA213EA;
	fma.rn.f64 	%fd91, %fd90, %fd89, 0d3EC71DEE62401315;
	fma.rn.f64 	%fd92, %fd91, %fd89, 0d3EFA01997C89EB71;
	fma.rn.f64 	%fd93, %fd92, %fd89, 0d3F2A01A014761F65;
	fma.rn.f64 	%fd94, %fd93, %fd89, 0d3F56C16C1852B7AF;
	fma.rn.f64 	%fd95, %fd94, %fd89, 0d3F81111111122322;
	fma.rn.f64 	%fd96, %fd95, %fd89, 0d3FA55555555502A1;
	fma.rn.f64 	%fd97, %fd96, %fd89, 0d3FC5555555555511;
	fma.rn.f64 	%fd98, %fd97, %fd89, 0d3FE000000000000B;
	fma.rn.f64 	%fd99, %fd98, %fd89, 0d3FF0000000000000;
	fma.rn.f64 	%fd100, %fd99, %fd89, 0d3FF0000000000000;
	{
	.reg .b32 %temp; 
	mov.b64 	{%r14, %temp}, %fd100;
	}
	{
	.reg .b32 %temp; 
	mov.b64 	{%temp, %r15}, %fd100;
	}
	shl.b32 	%r33, %r13, 20;
	add.s32 	%r34, %r33, %r15;
	mov.b64 	%fd108, {%r14, %r34};
	{
	.reg .b32 %temp; 
	mov.b64 	{%temp, %r35}, %fd4;
	}
	mov.b32 	%f2, %r35;
	abs.f32 	%f1, %f2;
	setp.lt.f32 	%p4, %f1, 0f4086232B;
	@%p4 bra 	$L__BB21_7;
	setp.lt.f64 	%p5, %fd4, 0d0000000000000000;
	add.f64 	%fd101, %fd4, 0d7FF0000000000000;
	selp.f64 	%fd108, 0d0000000000000000, %fd101, %p5;
	setp.geu.f32 	%p6, %f1, 0f40874800;
	@%p6 bra 	$L__BB21_7;
	shr.u32 	%r36, %r13, 31;
	add.s32 	%r37, %r13, %r36;
	shr.s32 	%r38, %r37, 1;
	shl.b32 	%r39, %r38, 20;
	add.s32 	%r40, %r15, %r39;
	mov.b64 	%fd102, {%r14, %r40};
	sub.s32 	%r41, %r13, %r38;
	shl.b32 	%r42, %r41, 20;
	add.s32 	%r43, %r42, 1072693248;
	mov.b32 	%r44, 0;
	mov.b64 	%fd103, {%r44, %r43};
	mul.f64 	%fd108, %fd103, %fd102;
$L__BB21_7:
	abs.f64 	%fd104, %fd108;
	setp.eq.f64 	%p7, %fd104, 0d7FF0000000000000;
	fma.rn.f64 	%fd105, %fd108, %fd5, %fd108;
	selp.f64 	%fd106, %fd108, %fd105, %p7;
	st.param.f64 	[func_retval0], %fd106;
	ret;

}


// ===== COMPILED SASS (sm_100) =====

	.target	sm_100

	.elftype	@"ET_EXEC"


//--------------------- .note.nv.tkinfo           --------------------------
	.section	.note.nv.tkinfo,"",@"SHT_NOTE"
	.sectionflags	@"SHF_NOTE_NV_TKINFO"
	.tkinfo
        /*0018*/ 	.word	0x00000002
        /*0030*/ 	.string	""
        /*0030*/ 	.string	"ptxas"
        /*0030*/ 	.string	"Cuda compilation tools, release 13.0, V13.0.88"
        /*0030*/ 	.string	"Build cuda_13.0.r13.0/compiler.36424714_0"
        /*0030*/ 	.string	"-arch sm_100 -m 64 "



//--------------------- .note.nv.cuinfo           --------------------------
	.section	.note.nv.cuinfo,"",@"SHT_NOTE"
	.sectionflags	@"SHF_NOTE_NV_CUINFO"
        /*0018*/ 	.short	0x0002
        /*001a*/ 	.short	0x0064
        /*001c*/ 	.short	0x0082
	.zero		2


//--------------------- .nv.info                  --------------------------
	.section	.nv.info,"",@"SHT_CUDA_INFO"
	.align	4


	//----- nvinfo : EIATTR_REGCOUNT
	.align		4
        /*0000*/ 	.byte	0x04, 0x2f
        /*0002*/ 	.short	(.L_67 - .L_66)
	.align		4
.L_66:
        /*0004*/ 	.word	index@(_Z11Density_preiiPfS_PiS0_S0_)
        /*0008*/ 	.word	0x0000003d


	//----- nvinfo : EIATTR_FRAME_SIZE
	.align		4
.L_67:
        /*000c*/ 	.byte	0x04, 0x11
        /*000e*/ 	.short	(.L_69 - .L_68)
	.align		4
.L_68:
        /*0010*/ 	.word	index@($_Z11Density_preiiPfS_PiS0_S0_$__internal_accurate_pow)
        /*0014*/ 	.word	0x00000000


	//----- nvinfo : EIATTR_FRAME_SIZE
	.align		4
.L_69:
        /*0018*/ 	.byte	0x04, 0x11
        /*001a*/ 	.short	(.L_71 - .L_70)
	.align		4
.L_70:
        /*001c*/ 	.word	index@($__internal_5_$__cuda_sm3x_div_rn_noftz_f32_slowpath)
        /*0020*/ 	.word	0x00000000


	//----- nvinfo : EIATTR_FRAME_SIZE
	.align		4
.L_71:
        /*0024*/ 	.byte	0x04, 0x11
        /*0026*/ 	.short	(.L_73 - .L_72)
	.align		4
.L_72:
        /*0028*/ 	.word	index@($__internal_4_$__cuda_sm20_sqrt_rn_f32_slowpath)
        /*002c*/ 	.word	0x00000000


	//----- nvinfo : EIATTR_FRAME_SIZE
	.align		4
.L_73:
        /*0030*/ 	.byte	0x04, 0x11
        /*0032*/ 	.short	(.L_75 - .L_74)
	.align		4
.L_74:
        /*0034*/ 	.word	index@($__internal_3_$__cuda_sm20_div_rn_f64_full)
        /*0038*/ 	.word	0x00000000


	//----- nvinfo : EIATTR_FRAME_SIZE
	.align		4
.L_75:
        /*003c*/ 	.byte	0x04, 0x11
        /*003e*/ 	.short	(.L_77 - .L_76)
	.align		4
.L_76:
        /*0040*/ 	.word	index@(_Z11Density_preiiPfS_PiS0_S0_)
        /*0044*/ 	.word	0x00000000


	//----- nvinfo : EIATTR_REGCOUNT
	.align		4
.L_77:
        /*0048*/ 	.byte	0x04, 0x2f
        /*004a*/ 	.short	(.L_79 - .L_78)
	.align		4
.L_78:
        /*004c*/ 	.word	index@(_Z12ComputeCellsiPfPiS0_S0_Pb)
        /*0050*/ 	.word	0x00000014


	//----- nvinfo : EIATTR_FRAME_SIZE
	.align		4
.L_79:
        /*0054*/ 	.byte	0x04, 0x11
        /*0056*/ 	.short	(.L_81 - .L_80)
	.align		4
.L_80:
        /*0058*/ 	.word	index@($__internal_2_$__cuda_sm3x_div_rn_noftz_f32_slowpath)
        /*005c*/ 	.word	0x00000000


	//----- nvinfo : EIATTR_FRAME_SIZE
	.align		4
.L_81:
        /*0060*/ 	.byte	0x04, 0x11
        /*0062*/ 	.short	(.L_83 - .L_82)
	.align		4
.L_82:
        /*0064*/ 	.word	index@(_Z12ComputeCellsiPfPiS0_S0_Pb)
        /*0068*/ 	.word	0x00000000


	//----- nvinfo : EIATTR_REGCOUNT
	.align		4
.L_83:
        /*006c*/ 	.byte	0x04, 0x2f
        /*006e*/ 	.short	(.L_85 - .L_84)
	.align		4
.L_84:
        /*0070*/ 	.word	index@(_Z16ParticleInteractiiPfS_S_PiS0_S_S0_S_Pb)
        /*0074*/ 	.word	0x00000037


	//----- nvinfo : EIATTR_FRAME_SIZE
	.align		4
.L_85:
        /*0078*/ 	.byte	0x04, 0x11
        /*007a*/ 	.short	(.L_87 - .L_86)
	.align		4
.L_86:
        /*007c*/ 	.word	index@($__internal_1_$__cuda_sm3x_div_rn_noftz_f32_slowpath)
        /*0080*/ 	.word	0x00000000


	//----- nvinfo : EIATTR_FRAME_SIZE
	.align		4
.L_87:
        /*0084*/ 	.byte	0x04, 0x11
        /*0086*/ 	.short	(.L_89 - .L_88)
	.align		4
.L_88:
        /*0088*/ 	.word	index@($__internal_0_$__cuda_sm20_sqrt_rn_f32_slowpath)
        /*008c*/ 	.word	0x00000000


	//----- nvinfo : EIATTR_FRAME_SIZE
	.align		4
.L_89:
        /*0090*/ 	.byte	0x04, 0x11
        /*0092*/ 	.short	(.L_91 - .L_90)
	.align		4
.L_90:
        /*0094*/ 	.word	index@(_Z16ParticleInteractiiPfS_S_PiS0_S_S0_S_Pb)
        /*0098*/ 	.word	0x00000000


	//----- nvinfo : EIATTR_REGCOUNT
	.align		4
.L_91:
        /*009c*/ 	.byte	0x04, 0x2f
        /*009e*/ 	.short	(.L_93 - .L_92)
	.align		4
.L_92:
        /*00a0*/ 	.word	index@(_Z9SysUpdateiiPfS_S_S_S_S_S_Pb)
        /*00a4*/ 	.word	0x00000020


	//----- nvinfo : EIATTR_FRAME_SIZE
	.align		4
.L_93:
        /*00a8*/ 	.byte	0x04, 0x11
        /*00aa*/ 	.short	(.L_95 - .L_94)
	.align		4
.L_94:
        /*00ac*/ 	.word	index@(_Z9SysUpdateiiPfS_S_S_S_S_S_Pb)
        /*00b0*/ 	.word	0x00000000


	//----- nvinfo : EIATTR_REGCOUNT
	.align		4
.L_95:
        /*00b4*/ 	.byte	0x04, 0x2f
        /*00b6*/ 	.short	(.L_97 - .L_96)
	.align		4
.L_96:
        /*00b8*/ 	.word	index@(_Z11EulerUpdateiiPfS_S_S_S_S_S_Pb)
        /*00bc*/ 	.word	0x00000020


	//----- nvinfo : EIATTR_FRAME_SIZE
	.align		4
.L_97:
        /*00c0*/ 	.byte	0x04, 0x11
        /*00c2*/ 	.short	(.L_99 - .L_98)
	.align		4
.L_98:
        /*00c4*/ 	.word	index@(_Z11EulerUpdateiiPfS_S_S_S_S_S_Pb)
        /*00c8*/ 	.word	0x00000000


	//----- nvinfo : EIATTR_REGCOUNT
	.align		4
.L_99:
        /*00cc*/ 	.byte	0x04, 0x2f
        /*00ce*/ 	.short	(.L_101 - .L_100)
	.align		4
.L_100:
        /*00d0*/ 	.word	index@(_ZN6thrust24THRUST_300001_SM_1000_NS8cuda_cub4core6detail13_kernel_agentINS1_8__reduce11ReduceAgentINS0_12zip_iteratorIN4cuda3std3__45tupleIJNS0_10device_ptrIfEENS0_17counting_iteratorIlNS0_11use_defaultESF_SF_EEEEEEEPNSB_IJflEEESJ_iNS1_9__extrema9arg_min_fIflNSA_4lessIfEEEEEEJSI_SK_iSP_EEEvDpT0_)
        /*00d4*/ 	.word	0x0000001e


	//----- nvinfo : EIATTR_FRAME_SIZE
	.align		4
.L_101:
        /*00d8*/ 	.byte	0x04, 0x11
        /*00da*/ 	.short	(.L_103 - .L_102)
	.align		4
.L_102:
        /*00dc*/ 	.word	index@(_ZN6thrust24THRUST_300001_SM_1000_NS8cuda_cub4core6detail13_kernel_agentINS1_8__reduce11ReduceAgentINS0_12zip_iteratorIN4cuda3std3__45tupleIJNS0_10device_ptrIfEENS0_17counting_iteratorIlNS0_11use_defaultESF_SF_EEEEEEEPNSB_IJflEEESJ_iNS1_9__extrema9arg_min_fIflNSA_4lessIfEEEEEEJSI_SK_iSP_EEEvDpT0_)
        /*00e0*/ 	.word	0x00000000


	//----- nvinfo : EIATTR_REGCOUNT
	.align		4
.L_103:
        /*00e4*/ 	.byte	0x04, 0x2f
        /*00e6*/ 	.short	(.L_105 - .L_104)
	.align		4
.L_104:
        /*00e8*/ 	.word	index@(_ZN6thrust24THRUST_300001_SM_1000_NS8cuda_cub4core6detail13_kernel_agentINS1_8__reduce11ReduceAgentINS0_12zip_iteratorIN4cuda3std3__45tupleIJNS0_10device_ptrIfEENS0_17counting_iteratorIlNS0_11use_defaultESF_SF_EEEEEEEPNSB_IJflEEESJ_iNS1_9__extrema9arg_min_fIflNSA_4lessIfEEEEEEJSI_SK_iN3cub18CUB_300001_SM_100013GridEvenShareIiEENSS_9GridQueueIjEESP_EEEvDpT0_)
        /*00ec*/ 	.word	0x0000001d


	//----- nvinfo : EIATTR_FRAME_SIZE
	.align		4
.L_105:
        /*00f0*/ 	.byte	0x04, 0x11
        /*00f2*/ 	.short	(.L_107 - .L_106)
	.align		4
.L_106:
        /*00f4*/ 	.word	index@(_ZN6thrust24THRUST_300001_SM_1000_NS8cuda_cub4core6detail13_kernel_agentINS1_8__reduce11ReduceAgentINS0_12zip_iteratorIN4cuda3std3__45tupleIJNS0_10device_ptrIfEENS0_17counting_iteratorIlNS0_11use_defaultESF_SF_EEEEEEEPNSB_IJflEEESJ_iNS1_9__extrema9arg_min_fIflNSA_4lessIfEEEEEEJSI_SK_iN3cub18CUB_300001_SM_100013GridEvenShareIiEENSS_9GridQueueIjEESP_EEEvDpT0_)
        /*00f8*/ 	.word	0x00000000


	//----- nvinfo : EIATTR_REGCOUNT
	.align		4
.L_107:
        /*00fc*/ 	.byte	0x04, 0x2f
        /*00fe*/ 	.short	(.L_109 - .L_108)
	.align		4
.L_108:
        /*0100*/ 	.word	index@(_ZN6thrust24THRUST_300001_SM_1000_NS8cuda_cub4core6detail13_kernel_agentINS1_8__reduce10DrainAgentIiEEJN3cub18CUB_300001_SM_10009GridQueueIjEEiEEEvDpT0_)
        /*0104*/ 	.word	0x00000008


	//----- nvinfo : EIATTR_FRAME_SIZE
	.align		4
.L_109:
        /*0108*/ 	.byte	0x04, 0x11
        /*010a*/ 	.short	(.L_111 - .L_110)
	.align		4
.L_110:
        /*010c*/ 	.word	index@(_ZN6thrust24THRUST_300001_SM_1000_NS8cuda_cub4core6detail13_kernel_agentINS1_8__reduce10DrainAgentIiEEJN3cub18CUB_300001_SM_10009GridQueueIjEEiEEEvDpT0_)
        /*0110*/ 	.word	0x00000000


	//----- nvinfo : EIATTR_REGCOUNT
	.align		4
.L_111:
        /*0114*/ 	.byte	0x04, 0x2f
        /*0116*/ 	.short	(.L_113 - .L_112)
	.align		4
.L_112:
        /*0118*/ 	.word	index@(_ZN6thrust24THRUST_300001_SM_1000_NS8cuda_cub4core6detail13_kernel_agentINS1_8__reduce11ReduceAgentIPN4cuda3std3__45tupleIJflEEESC_SB_iNS1_9__extrema9arg_min_fIflNS9_4lessIfEEEEEEJSC_SC_iSH_EEEvDpT0_)
        /*011c*/ 	.word	0x0000001e


	//----- nvinfo : EIATTR_FRAME_SIZE
	.align		4
.L_113:
        /*0120*/ 	.byte	0x04, 0x11
        /*0122*/ 	.short	(.L_115 - .L_114)
	.align		4
.L_114:
        /*0124*/ 	.word	index@(_ZN6thrust24THRUST_300001_SM_1000_NS8cuda_cub4core6detail13_kernel_agentINS1_8__reduce11ReduceAgentIPN4cuda3std3__45tupleIJflEEESC_SB_iNS1_9__extrema9arg_min_fIflNS9_4lessIfEEEEEEJSC_SC_iSH_EEEvDpT0_)
        /*0128*/ 	.word	0x00000000


	//----- nvinfo : EIATTR_REGCOUNT
	.align		4
.L_115:
        /*012c*/ 	.byte	0x04, 0x2f
        /*012e*/ 	.short	(.L_117 - .L_116)
	.align		4
.L_116:
        /*0130*/ 	.word	index@(_ZN6thrust24THRUST_300001_SM_1000_NS8cuda_cub4core6detail13_kernel_agentINS1_8__reduce11ReduceAgentINS0_12zip_iteratorIN4cuda3std3__45tupleIJNS0_10device_ptrIfEENS0_17counting_iteratorIlNS0_11use_defaultESF_SF_EEEEEEEPNSB_IJflEEESJ_lNS1_9__extrema9arg_min_fIflNSA_4lessIfEEEEEEJSI_SK_lSP_EEEvDpT0_)
        /*0134*/ 	.word	0x0000001c


	//----- nvinfo : EIATTR_FRAME_SIZE
	.align		4
.L_117:
        /*0138*/ 	.byte	0x04, 0x11
        /*013a*/ 	.short	(.L_119 - .L_118)
	.align		4
.L_118:
        /*013c*/ 	.word	index@(_ZN6thrust24THRUST_300001_SM_1000_NS8cuda_cub4core6detail13_kernel_agentINS1_8__reduce11ReduceAgentINS0_12zip_iteratorIN4cuda3std3__45tupleIJNS0_10device_ptrIfEENS0_17counting_iteratorIlNS0_11use_defaultESF_SF_EEEEEEEPNSB_IJflEEESJ_lNS1_9__extrema9arg_min_fIflNSA_4lessIfEEEEEEJSI_SK_lSP_EEEvDpT0_)
        /*0140*/ 	.word	0x00000000


	//----- nvinfo : EIATTR_REGCOUNT
	.align		4
.L_119:
        /*0144*/ 	.byte	0x04, 0x2f
        /*0146*/ 	.short	(.L_121 - .L_120)
	.align		4
.L_120:
        /*0148*/ 	.word	index@(_ZN6thrust24THRUST_300001_SM_1000_NS8cuda_cub4core6detail13_kernel_agentINS1_8__reduce11ReduceAgentINS0_12zip_iteratorIN4cuda3std3__45tupleIJNS0_10device_ptrIfEENS0_17counting_iteratorIlNS0_11use_defaultESF_SF_EEEEEEEPNSB_IJflEEESJ_lNS1_9__extrema9arg_min_fIflNSA_4lessIfEEEEEEJSI_SK_lN3cub18CUB_300001_SM_100013GridEvenShareIlEENSS_9GridQueueIyEESP_EEEvDpT0_)
        /*014c*/ 	.word	0x0000001e


	//----- nvinfo : EIATTR_FRAME_SIZE
	.align		4
.L_121:
        /*0150*/ 	.byte	0x04, 0x11
        /*0152*/ 	.short	(.L_123 - .L_122)
	.align		4
.L_122:
        /*0154*/ 	.word	index@(_ZN6thrust24THRUST_300001_SM_1000_NS8cuda_cub4core6detail13_kernel_agentINS1_8__reduce11ReduceAgentINS0_12zip_iteratorIN4cuda3std3__45tupleIJNS0_10device_ptrIfEENS0_17counting_iteratorIlNS0_11use_defaultESF_SF_EEEEEEEPNSB_IJflEEESJ_lNS1_9__extrema9arg_min_fIflNSA_4lessIfEEEEEEJSI_SK_lN3cub18CUB_300001_SM_100013GridEvenShareIlEENSS_9GridQueueIyEESP_EEEvDpT0_)
        /*0158*/ 	.word	0x00000000


	//----- nvinfo : EIATTR_REGCOUNT
	.align		4
.L_123:
        /*015c*/ 	.byte	0x04, 0x2f
        /*015e*/ 	.short	(.L_125 - .L_124)
	.align		4
.L_124:
        /*0160*/ 	.word	index@(_ZN6thrust24THRUST_300001_SM_1000_NS8cuda_cub4core6detail13_kernel_agentINS1_8__reduce10DrainAgentIlEEJN3cub18CUB_300001_SM_10009GridQueueIyEElEEEvDpT0_)
        /*0164*/ 	.word	0x00000008


	//----- nvinfo : EIATTR_FRAME_SIZE
	.align		4
.L_125:
        /*0168*/ 	.byte	0x04, 0x11
        /*016a*/ 	.short	(.L_127 - .L_126)
	.align		4
.L_126:
        /*016c*/ 	.word	index@(_ZN6thrust24THRUST_300001_SM_1000_NS8cuda_cub4core6detail13_kernel_agentINS1_8__reduce10DrainAgentIlEEJN3cub18CUB_300001_SM_10009GridQueueIyEElEEEvDpT0_)
        /*0170*/ 	.word	0x00000000


	//----- nvinfo : EIATTR_REGCOUNT
	.align		4
.L_127:
        /*0174*/ 	.byte	0x04, 0x2f
        /*0176*/ 	.short	(.L_129 - .L_128)
	.align		4
.L_128:
        /*0178*/ 	.word	index@(_ZN6thrust24THRUST_300001_SM_1000_NS8cuda_cub4core6detail13_kernel_agentINS1_8__reduce11ReduceAgentIPN4cuda3std3__45tupleIJflEEESC_SB_lNS1_9__extrema9arg_min_fIflNS9_4lessIfEEEEEEJSC_SC_iSH_EEEvDpT0_)
        /*017c*/ 	.word	0x00000020


	//----- nvinfo : EIATTR_FRAME_SIZE
	.align		4
.L_129:
        /*0180*/ 	.byte	0x04, 0x11
        /*0182*/ 	.short	(.L_131 - .L_130)
	.align		4
.L_130:
        /*0184*/ 	.word	index@(_ZN6thrust24THRUST_300001_SM_1000_NS8cuda_cub4core6detail13_kernel_agentINS1_8__reduce11ReduceAgentIPN4cuda3std3__45tupleIJflEEESC_SB_lNS1_9__extrema9arg_min_fIflNS9_4lessIfEEEEEEJSC_SC_iSH_EEEvDpT0_)
        /*0188*/ 	.word	0x00000000


	//----- nvinfo : EIATTR_REGCOUNT
	.align		4
.L_131:
        /*018c*/ 	.byte	0x04, 0x2f
        /*018e*/ 	.short	(.L_133 - .L_132)
	.align		4
.L_132:
        /*0190*/ 	.word	index@(_ZN3cub18CUB_300001_SM_10006detail11EmptyKernelIvEEvv)
        /*0194*/ 	.word	0x00000004


	//----- nvinfo : EIATTR_FRAME_SIZE
	.align		4
.L_133:
        /*0198*/ 	.byte	0x04, 0x11
        /*019a*/ 	.short	(.L_135 - .L_134)
	.align		4
.L_134:
        /*019c*/ 	.word	index@(_ZN3cub18CUB_300001_SM_10006detail11EmptyKernelIvEEvv)
        /*01a0*/ 	.word	0x00000000


	//----- nvinfo : EIATTR_REGCOUNT
	.align		4
.L_135:
        /*01a4*/ 	.byte	0x04, 0x2f
        /*01a6*/ 	.short	(.L_137 - .L_136)
	.align		4
.L_136:
        /*01a8*/ 	.word	index@(_ZN3cub18CUB_300001_SM_10006detail4scan20DeviceScanInitKernelINS0_13ScanTileStateIiLb1EEEEEvT_i)
        /*01ac*/ 	.word	0x00000008


	//----- nvinfo : EIATTR_FRAME_SIZE
	.align		4
.L_137:
        /*01b0*/ 	.byte	0x04, 0x11
        /*01b2*/ 	.short	(.L_139 - .L_138)
	.align		4
.L_138:
        /*01b4*/ 	.word	index@(_ZN3cub18CUB_300001_SM_10006detail4scan20DeviceScanInitKernelINS0_13ScanTileStateIiLb1EEEEEvT_i)
        /*01b8*/ 	.word	0x00000000


	//----- nvinfo : EIATTR_REGCOUNT
	.align		4
.L_139:
        /*01bc*/ 	.byte	0x04, 0x2f
        /*01be*/ 	.short	(.L_141 - .L_140)
	.align		4
.L_140:
        /*01c0*/ 	.word	index@(_ZN3cub18CUB_300001_SM_10006detail4scan16DeviceScanKernelINS2_10policy_hubIiiijN4cuda3std3__44plusIvEEE10Policy1000EN6thrust24THRUST_300001_SM_1000_NS10device_ptrIiEESF_NS0_13ScanTileStateIiLb1EEES9_NS1_10InputValueIiPiEEjiLb0EiEEvT0_T1_T2_iT3_T4_T5_)
        /*01c4*/ 	.word	0x00000038


	//----- nvinfo : EIATTR_FRAME_SIZE
	.align		4
.L_141:
        /*01c8*/ 	.byte	0x04, 0x11
        /*01ca*/ 	.short	(.L_143 - .L_142)
	.align		4
.L_142:
        /*01cc*/ 	.word	index@(_ZN3cub18CUB_300001_SM_10006detail4scan16DeviceScanKernelINS2_10policy_hubIiiijN4cuda3std3__44plusIvEEE10Policy1000EN6thrust24THRUST_300001_SM_1000_NS10device_ptrIiEESF_NS0_13ScanTileStateIiLb1EEES9_NS1_10InputValueIiPiEEjiLb0EiEEvT0_T1_T2_iT3_T4_T5_)
        /*01d0*/ 	.word	0x00000000


	//----- nvinfo : EIATTR_REGCOUNT
	.align		4
.L_143:
        /*01d4*/ 	.byte	0x04, 0x2f
        /*01d6*/ 	.short	(.L_145 - .L_144)
	.align		4
.L_144:
        /*01d8*/ 	.word	index@(_ZN3cub18CUB_300001_SM_10006detail4scan16DeviceScanKernelINS2_10policy_hubIiiimN4cuda3std3__44plusIvEEE10Policy1000EN6thrust24THRUST_300001_SM_1000_NS10device_ptrIiEESF_NS0_13ScanTileStateIiLb1EEES9_NS1_10InputValueIiPiEEmiLb0EiEEvT0_T1_T2_iT3_T4_T5_)
        /*01dc*/ 	.word	0x00000030


	//----- nvinfo : EIATTR_FRAME_SIZE
	.align		4
.L_145:
        /*01e0*/ 	.byte	0x04, 0x11
        /*01e2*/ 	.short	(.L_147 - .L_146)
	.align		4
.L_146:
        /*01e4*/ 	.word	index@(_ZN3cub18CUB_300001_SM_10006detail4scan16DeviceScanKernelINS2_10policy_hubIiiimN4cuda3std3__44plusIvEEE10Policy1000EN6thrust24THRUST_300001_SM_1000_NS10device_ptrIiEESF_NS0_13ScanTileStateIiLb1EEES9_NS1_10InputValueIiPiEEmiLb0EiEEvT0_T1_T2_iT3_T4_T5_)
        /*01e8*/ 	.word	0x00000000


	//----- nvinfo : EIATTR_REGCOUNT
	.align		4
.L_147:
        /*01ec*/ 	.byte	0x04, 0x2f
        /*01ee*/ 	.short	(.L_149 - .L_148)
	.align		4
.L_148:
        /*01f0*/ 	.word	index@(_ZN3cub18CUB_300001_SM_10006detail10radix_sort31DeviceRadixSortSingleTileKernelINS1_5radix10policy_hubIiiyE10Policy1000ELNS0_9SortOrderE0EiiyNS1_21identity_decomposer_tEEEvPKT1_PSA_PKT2_PSE_T3_iiT4_)
        /*01f4*/ 	.word	0x00000099


	//----- nvinfo : EIATTR_FRAME_SIZE
	.align		4
.L_149:
        /*01f8*/ 	.byte	0x04, 0x11
        /*01fa*/ 	.short	(.L_151 - .L_150)
	.align		4
.L_150:
        /*01fc*/ 	.word	index@(_ZN3cub18CUB_300001_SM_10006detail10radix_sort31DeviceRadixSortSingleTileKernelINS1_5radix10policy_hubIiiyE10Policy1000ELNS0_9SortOrderE0EiiyNS1_21identity_decomposer_tEEEvPKT1_PSA_PKT2_PSE_T3_iiT4_)
        /*0200*/ 	.word	0x00000000


	//----- nvinfo : EIATTR_REGCOUNT
	.align		4
.L_151:
        /*0204*/ 	.byte	0x04, 0x2f
        /*0206*/ 	.short	(.L_153 - .L_152)
	.align		4
.L_152:
        /*0208*/ 	.word	index@(_ZN3cub18CUB_300001_SM_10006detail10radix_sort30DeviceRadixSortHistogramKernelINS1_5radix10policy_hubIiiyE10Policy1000ELNS0_9SortOrderE0EiyNS1_21identity_decomposer_tEEEvPT2_PKT1_SA_iiT3_)
        /*020c*/ 	.word	0x00000020


	//----- nvinfo : EIATTR_FRAME_SIZE
	.align		4
.L_153:
        /*0210*/ 	.byte	0x04, 0x11
        /*0212*/ 	.short	(.L_155 - .L_154)
	.align		4
.L_154:
        /*0214*/ 	.word	index@(_ZN3cub18CUB_300001_SM_10006detail10radix_sort30DeviceRadixSortHistogramKernelINS1_5radix10policy_hubIiiyE10Policy1000ELNS0_9SortOrderE0EiyNS1_21identity_decomposer_tEEEvPT2_PKT1_SA_iiT3_)
        /*0218*/ 	.word	0x00000000


	//----- nvinfo : EIATTR_REGCOUNT
	.align		4
.L_155:
        /*021c*/ 	.byte	0x04, 0x2f
        /*021e*/ 	.short	(.L_157 - .L_156)
	.align		4
.L_156:
        /*0220*/ 	.word	index@(_ZN3cub18CUB_300001_SM_10006detail10radix_sort33DeviceRadixSortExclusiveSumKernelINS1_5radix10policy_hubIiiyE10Policy1000EyEEvPT0_)
        /*0224*/ 	.word	0x00000020


	//----- nvinfo : EIATTR_FRAME_SIZE
	.align		4
.L_157:
        /*0228*/ 	.byte	0x04, 0x11
        /*022a*/ 	.short	(.L_159 - .L_158)
	.align		4
.L_158:
        /*022c*/ 	.word	index@(_ZN3cub18CUB_300001_SM_10006detail10radix_sort33DeviceRadixSortExclusiveSumKernelINS1_5radix10policy_hubIiiyE10Policy1000EyEEvPT0_)
        /*0230*/ 	.word	0x00000000


	//----- nvinfo : EIATTR_REGCOUNT
	.align		4
.L_159:
        /*0234*/ 	.byte	0x04, 0x2f
        /*0236*/ 	.short	(.L_161 - .L_160)
	.align		4
.L_160:
        /*0238*/ 	.word	index@(_ZN3cub18CUB_300001_SM_10006detail10radix_sort29DeviceRadixSortOnesweepKernelINS1_5radix10policy_hubIiiyE10Policy1000ELNS0_9SortOrderE0EiiyiiNS1_21identity_decomposer_tEEEvPT5_SB_PT3_PKSC_PT1_PKSG_PT2_PKSK_T4_iiT6_)
        /*023c*/ 	.word	0x00000049


	//----- nvinfo : EIATTR_FRAME_SIZE
	.align		4
.L_161:
        /*0240*/ 	.byte	0x04, 0x11
        /*0242*/ 	.short	(.L_163 - .L_162)
	.align		4
.L_162:
        /*0244*/ 	.word	index@(_ZN3cub18CUB_300001_SM_10006detail10radix_sort29DeviceRadixSortOnesweepKernelINS1_5radix10policy_hubIiiyE10Policy1000ELNS0_9SortOrderE0EiiyiiNS1_21identity_decomposer_tEEEvPT5_SB_PT3_PKSC_PT1_PKSG_PT2_PKSK_T4_iiT6_)
        /*0248*/ 	.word	0x00000000


	//----- nvinfo : EIATTR_MIN_STACK_SIZE
	.align		4
.L_163:
        /*024c*/ 	.byte	0x04, 0x12
        /*024e*/ 	.short	(.L_165 - .L_164)
	.align		4
.L_164:
        /*0250*/ 	.word	index@(_ZN3cub18CUB_300001_SM_10006detail10radix_sort29DeviceRadixSortOnesweepKernelINS1_5radix10policy_hubIiiyE10Policy1000ELNS0_9SortOrderE0EiiyiiNS1_21identity_decomposer_tEEEvPT5_SB_PT3_PKSC_PT1_PKSG_PT2_PKSK_T4_iiT6_)
        /*0254*/ 	.word	0x00000000


	//----- nvinfo : EIATTR_MIN_STACK_SIZE
	.align		4
.L_165:
        /*0258*/ 	.byte	0x04, 0x12
        /*025a*/ 	.short	(.L_167 - .L_166)
	.align		4
.L_166:
        /*025c*/ 	.word	index@(_ZN3cub18CUB_300001_SM_10006detail10radix_sort33DeviceRadixSortExclusiveSumKernelINS1_5radix10policy_hubIiiyE10Policy1000EyEEvPT0_)
        /*0260*/ 	.word	0x00000000


	//----- nvinfo : EIATTR_MIN_STACK_SIZE
	.align		4
.L_167:
        /*0264*/ 	.byte	0x04, 0x12
        /*0266*/ 	.short	(.L_169 - .L_168)
	.align		4
.L_168:
        /*0268*/ 	.word	index@(_ZN3cub18CUB_300001_SM_10006detail10radix_sort30DeviceRadixSortHistogramKernelINS1_5radix10policy_hubIiiyE10Policy1000ELNS0_9SortOrderE0EiyNS1_21identity_decomposer_tEEEvPT2_PKT1_SA_iiT3_)
        /*026c*/ 	.word	0x00000000


	//----- nvinfo : EIATTR_MIN_STACK_SIZE
	.align		4
.L_169:
        /*0270*/ 	.byte	0x04, 0x12
        /*0272*/ 	.short	(.L_171 - .L_170)
	.align		4
.L_170:
        /*0274*/ 	.word	index@(_ZN3cub18CUB_300001_SM_10006detail10radix_sort31DeviceRadixSortSingleTileKernelINS1_5radix10policy_hubIiiyE10Policy1000ELNS0_9SortOrderE0EiiyNS1_21identity_decomposer_tEEEvPKT1_PSA_PKT2_PSE_T3_iiT4_)
        /*0278*/ 	.word	0x00000000


	//----- nvinfo : EIATTR_MIN_STACK_SIZE
	.align		4
.L_171:
        /*027c*/ 	.byte	0x04, 0x12
        /*027e*/ 	.short	(.L_173 - .L_172)
	.align		4
.L_172:
        /*0280*/ 	.word	index@(_ZN3cub18CUB_300001_SM_10006detail4scan16DeviceScanKernelINS2_10policy_hubIiiimN4cuda3std3__44plusIvEEE10Policy1000EN6thrust24THRUST_300001_SM_1000_NS10device_ptrIiEESF_NS0_13ScanTileStateIiLb1EEES9_NS1_10InputValueIiPiEEmiLb0EiEEvT0_T1_T2_iT3_T4_T5_)
        /*0284*/ 	.word	0x00000000


	//----- nvinfo : EIATTR_MIN_STACK_SIZE
	.align		4
.L_173:
        /*0288*/ 	.byte	0x04, 0x12
        /*028a*/ 	.short	(.L_175 - .L_174)
	.align		4
.L_174:
        /*028c*/ 	.word	index@(_ZN3cub18CUB_300001_SM_10006detail4scan16DeviceScanKernelINS2_10policy_hubIiiijN4cuda3std3__44plusIvEEE10Policy1000EN6thrust24THRUST_300001_SM_1000_NS10device_ptrIiEESF_NS0_13ScanTileStateIiLb1EEES9_NS1_10InputValueIiPiEEjiLb0EiEEvT0_T1_T2_iT3_T4_T5_)
        /*0290*/ 	.word	0x00000000


	//----- nvinfo : EIATTR_MIN_STACK_SIZE
	.align		4
.L_175:
        /*0294*/ 	.byte	0x04, 0x12
        /*0296*/ 	.short	(.L_177 - .L_176)
	.align		4
.L_176:
        /*0298*/ 	.word	index@(_ZN3cub18CUB_300001_SM_10006detail4scan20DeviceScanInitKernelINS0_13ScanTileStateIiLb1EEEEEvT_i)
        /*029c*/ 	.word	0x00000000


	//----- nvinfo : EIATTR_MIN_STACK_SIZE
	.align		4
.L_177:
        /*02a0*/ 	.byte	0x04, 0x12
        /*02a2*/ 	.short	(.L_179 - .L_178)
	.align		4
.L_178:
        /*02a4*/ 	.word	index@(_ZN3cub18CUB_300001_SM_10006detail11EmptyKernelIvEEvv)
        /*02a8*/ 	.word	0x00000000


	//----- nvinfo : EIATTR_MIN_STACK_SIZE
	.align		4
.L_179:
        /*02ac*/ 	.byte	0x04, 0x12
        /*02ae*/ 	.short	(.L_181 - .L_180)
	.align		4
.L_180:
        /*02b0*/ 	.word	index@(_ZN6thrust24THRUST_300001_SM_1000_NS8cuda_cub4core6detail13_kernel_agentINS1_8__reduce11ReduceAgentIPN4cuda3std3__45tupleIJflEEESC_SB_lNS1_9__extrema9arg_min_fIflNS9_4lessIfEEEEEEJSC_SC_iSH_EEEvDpT0_)
        /*02b4*/ 	.word	0x00000000


	//----- nvinfo : EIATTR_MIN_STACK_SIZE
	.align		4
.L_181:
        /*02b8*/ 	.byte	0x04, 0x12
        /*02ba*/ 	.short	(.L_183 - .L_182)
	.align		4
.L_182:
        /*02bc*/ 	.word	index@(_ZN6thrust24THRUST_300001_SM_1000_NS8cuda_cub4core6detail13_kernel_agentINS1_8__reduce10DrainAgentIlEEJN3cub18CUB_300001_SM_10009GridQueueIyEElEEEvDpT0_)
        /*02c0*/ 	.word	0x00000000


	//----- nvinfo : EIATTR_MIN_STACK_SIZE
	.align		4
.L_183:
        /*02c4*/ 	.byte	0x04, 0x12
        /*02c6*/ 	.short	(.L_185 - .L_184)
	.align		4
.L_184:
        /*02c8*/ 	.word	index@(_ZN6thrust24THRUST_300001_SM_1000_NS8cuda_cub4core6detail13_kernel_agentINS1_8__reduce11ReduceAgentINS0_12zip_iteratorIN4cuda3std3__45tupleIJNS0_10device_ptrIfEENS0_17counting_iteratorIlNS0_11use_defaultESF_SF_EEEEEEEPNSB_IJflEEESJ_lNS1_9__extrema9arg_min_fIflNSA_4lessIfEEEEEEJSI_SK_lN3cub18CUB_300001_SM_100013GridEvenShareIlEENSS_9GridQueueIyEESP_EEEvDpT0_)
        /*02cc*/ 	.word	0x00000000


	//----- nvinfo : EIATTR_MIN_STACK_SIZE
	.align		4
.L_185:
        /*02d0*/ 	.byte	0x04, 0x12
        /*02d2*/ 	.short	(.L_187 - .L_186)
	.align		4
.L_186:
        /*02d4*/ 	.word	index@(_ZN6thrust24THRUST_300001_SM_1000_NS8cuda_cub4core6detail13_kernel_agentINS1_8__reduce11ReduceAgentINS0_12zip_iteratorIN4cuda3std3__45tupleIJNS0_10device_ptrIfEENS0_17counting_iteratorIlNS0_11use_defaultESF_SF_EEEEEEEPNSB_IJflEEESJ_lNS1_9__extrema9arg_min_fIflNSA_4lessIfEEEEEEJSI_SK_lSP_EEEvDpT0_)
        /*02d8*/ 	.word	0x00000000


	//----- nvinfo : EIATTR_MIN_STACK_SIZE
	.align		4
.L_187:
        /*02dc*/ 	.byte	0x04, 0x12
        /*02de*/ 	.short	(.L_189 - .L_188)
	.align		4
.L_188:
        /*02e0*/ 	.word	index@(_ZN6thrust24THRUST_300001_SM_1000_NS8cuda_cub4core6detail13_kernel_agentINS1_8__reduce11ReduceAgentIPN4cuda3std3__45tupleIJflEEESC_SB_iNS1_9__extrema9arg_min_fIflNS9_4lessIfEEEEEEJSC_SC_iSH_EEEvDpT0_)
        /*02e4*/ 	.word	0x00000000


	//----- nvinfo : EIATTR_MIN_STACK_SIZE
	.align		4
.L_189:
        /*02e8*/ 	.byte	0x04, 0x12
        /*02ea*/ 	.short	(.L_191 - .L_190)
	.align		4
.L_190:
        /*02ec*/ 	.word	index@(_ZN6thrust24THRUST_300001_SM_1000_NS8cuda_cub4core6detail13_kernel_agentINS1_8__reduce10DrainAgentIiEEJN3cub18CUB_300001_SM_10009GridQueueIjEEiEEEvDpT0_)
        /*02f0*/ 	.word	0x00000000


	//----- nvinfo : EIATTR_MIN_STACK_SIZE
	.align		4
.L_191:
        /*02f4*/ 	.byte	0x04, 0x12
        /*02f6*/ 	.short	(.L_193 - .L_192)
	.align		4
.L_192:
        /*02f8*/ 	.word	index@(_ZN6thrust24THRUST_300001_SM_1000_NS8cuda_cub4core6detail13_kernel_agentINS1_8__reduce11ReduceAgentINS0_12zip_iteratorIN4cuda3std3__45tupleIJNS0_10device_ptrIfEENS0_17counting_iteratorIlNS0_11use_defaultESF_SF_EEEEEEEPNSB_IJflEEESJ_iNS1_9__extrema9arg_min_fIflNSA_4lessIfEEEEEEJSI_SK_iN3cub18CUB_300001_SM_100013GridEvenShareIiEENSS_9GridQueueIjEESP_EEEvDpT0_)
        /*02fc*/ 	.word	0x00000000


	//----- nvinfo : EIATTR_MIN_STACK_SIZE
	.align		4
.L_193:
        /*0300*/ 	.byte	0x04, 0x12
        /*0302*/ 	.short	(.L_195 - .L_194)
	.align		4
.L_194:
        /*0304*/ 	.word	index@(_ZN6thrust24THRUST_300001_SM_1000_NS8cuda_cub4core6detail13_kernel_agentINS1_8__reduce11ReduceAgentINS0_12zip_iteratorIN4cuda3std3__45tupleIJNS0_10device_ptrIfEENS0_17counting_iteratorIlNS0_11use_defaultESF_SF_EEEEEEEPNSB_IJflEEESJ_iNS1_9__extrema9arg_min_fIflNSA_4lessIfEEEEEEJSI_SK_iSP_EEEvDpT0_)
        /*0308*/ 	.word	0x00000000


	//----- nvinfo : EIATTR_MIN_STACK_SIZE
	.align		4
.L_195:
        /*030c*/ 	.byte	0x04, 0x12
        /*030e*/ 	.short	(.L_197 - .L_196)
	.align		4
.L_196:
        /*0310*/ 	.word	index@(_Z11EulerUpdateiiPfS_S_S_S_S_S_Pb)
        /*0314*/ 	.word	0x00000000


	//----- nvinfo : EIATTR_MIN_STACK_SIZE
	.align		4
.L_197:
        /*0318*/ 	.byte	0x04, 0x12
        /*031a*/ 	.short	(.L_199 - .L_198)
	.align		4
.L_198:
        /*031c*/ 	.word	index@(_Z9SysUpdateiiPfS_S_S_S_S_S_Pb)
        /*0320*/ 	.word	0x00000000


	//----- nvinfo : EIATTR_MIN_STACK_SIZE
	.align		4
.L_199:
        /*0324*/ 	.byte	0x04, 0x12
        /*0326*/ 	.short	(.L_201 - .L_200)
	.align		4
.L_200:
        /*0328*/ 	.word	index@(_Z16ParticleInteractiiPfS_S_PiS0_S_S0_S_Pb)
        /*032c*/ 	.word	0x00000000


	//----- nvinfo : EIATTR_MIN_STACK_SIZE
	.align		4
.L_201:
        /*0330*/ 	.byte	0x04, 0x12
        /*0332*/ 	.short	(.L_203 - .L_202)
	.align		4
.L_202:
        /*0334*/ 	.word	index@(_Z12ComputeCellsiPfPiS0_S0_Pb)
        /*0338*/ 	.word	0x00000000


	//----- nvinfo : EIATTR_MIN_STACK_SIZE
	.align		4
.L_203:
        /*033c*/ 	.byte	0x04, 0x12
        /*033e*/ 	.short	(.L_205 - .L_204)
	.align		4
.L_204:
        /*0340*/ 	.word	index@(_Z11Density_preiiPfS_PiS0_S0_)
        /*0344*/ 	.word	0x00000000
.L_205:


//--------------------- .nv.compat                --------------------------
	.section	.nv.compat,"",@"SHT_CUDA_COMPAT_INFO"
	.align	4
        /*0000*/ 	.byte	0x02, 0x09, 0x00, 0x00, 0x02, 0x02, 0x01, 0x00, 0x02, 0x05, 0x05, 0x00, 0x03, 0x07, 0x01, 0x01
        /*0010*/ 	.byte	0x02, 0x03, 0x00, 0x00, 0x02, 0x06, 0x01, 0x00, 0x04, 0x0b, 0x08, 0x00, 0x01, 0x00, 0x00, 0x00
        /*0020*/ 	.byte	0x00, 0x00, 0x00, 0x00


//--------------------- .nv.info._ZN3cub18CUB_300001_SM_10006detail10radix_sort29DeviceRadixSortOnesweepKernelINS1_5radix10policy_hubIiiyE10Policy1000ELNS0_9SortOrderE0EiiyiiNS1_21identity_decomposer_tEEEvPT5_SB_PT3_PKSC_PT1_PKSG_PT2_PKSK_T4_iiT6_ --------------------------
	.section	.nv.info._ZN3cub18CUB_300001_SM_10006detail10radix_sort29DeviceRadixSortOnesweepKernelINS1_5radix10policy_hubIiiyE10Policy1000ELNS0_9SortOrderE0EiiyiiNS1_21identity_decomposer_tEEEvPT5_SB_PT3_PKSC_PT1_PKSG_PT2_PKSK_T4_iiT6_,"",@"SHT_CUDA_INFO"
	.sectionflags	@""
	.align	4


	//----- nvinfo : EIATTR_CUDA_API_VERSION
	.align		4
        /*0000*/ 	.byte	0x04, 0x37
        /*0002*/ 	.short	(.L_207 - .L_206)
.L_206:
        /*0004*/ 	.word	0x00000082


	//----- nvinfo : EIATTR_KPARAM_INFO
	.align		4
.L_207:
        /*0008*/ 	.byte	0x04, 0x17
        /*000a*/ 	.short	(.L_209 - .L_208)
.L_208:
        /*000c*/ 	.word	0x00000000
        /*0010*/ 	.short	0x000b
        /*0012*/ 	.short	0x004c
        /*0014*/ 	.byte	0x00, 0xf0, 0x05, 0x00


	//----- nvinfo : EIATTR_KPARAM_INFO
	.align		4
.L_209:
        /*0018*/ 	.byte	0x04, 0x17
        /*001a*/ 	.short	(.L_211 - .L_210)
.L_210:
        /*001c*/ 	.word	0x00000000
        /*0020*/ 	.short	0x000a
        /*0022*/ 	.short	0x0048
        /*0024*/ 	.byte	0x00, 0xf0, 0x11, 0x00


	//----- nvinfo : EIATTR_KPARAM_INFO
	.align		4
.L_211:
        /*0028*/ 	.byte	0x04, 0x17
        /*002a*/ 	.short	(.L_213 - .L_212)
.L_212:
        /*002c*/ 	.word	0x00000000
        /*0030*/ 	.short	0x0009
        /*0032*/ 	.short	0x0044
        /*0034*/ 	.byte	0x00, 0xf0, 0x11, 0x00


	//----- nvinfo : EIATTR_KPARAM_INFO
	.align		4
.L_213:
        /*0038*/ 	.byte	0x04, 0x17
        /*003a*/ 	.short	(.L_215 - .L_214)
.L_214:
        /*003c*/ 	.word	0x00000000
        /*0040*/ 	.short	0x0008
        /*0042*/ 	.short	0x0040
        /*0044*/ 	.byte	0x00, 0xf0, 0x11, 0x00


	//----- nvinfo : EIATTR_KPARAM_INFO
	.align		4
.L_215:
        /*0048*/ 	.byte	0x04, 0x17
        /*004a*/ 	.short	(.L_217 - .L_216)
.L_216:
        /*004c*/ 	.word	0x00000000
        /*0050*/ 	.short	0x0007
        /*0052*/ 	.short	0x0038
        /*0054*/ 	.byte	0x00, 0xf5, 0x21, 0x00


	//----- nvinfo : EIATTR_KPARAM_INFO
	.align		4
.L_217:
        /*0058*/ 	.byte	0x04, 0x17
        /*005a*/ 	.short	(.L_219 - .L_218)
.L_218:
        /*005c*/ 	.word	0x00000000
        /*0060*/ 	.short	0x0006
        /*0062*/ 	.short	0x0030
        /*0064*/ 	.byte	0x00, 0xf5, 0x21, 0x00


	//----- nvinfo : EIATTR_KPARAM_INFO
	.align		4
.L_219:
        /*0068*/ 	.byte	0x04, 0x17
        /*006a*/ 	.short	(.L_221 - .L_220)
.L_220:
        /*006c*/ 	.word	0x00000000
        /*0070*/ 	.short	0x0005
        /*0072*/ 	.short	0x0028
        /*0074*/ 	.byte	0x00, 0xf5, 0x21, 0x00


	//----- nvinfo : EIATTR_KPARAM_INFO
	.align		4
.L_221:
        /*0078*/ 	.byte	0x04, 0x17
        /*007a*/ 	.short	(.L_223 - .L_222)
.L_222:
        /*007c*/ 	.word	0x00000000
        /*0080*/ 	.short	0x0004
        /*0082*/ 	.short	0x0020
        /*0084*/ 	.byte	0x00, 0xf5, 0x21, 0x00


	//----- nvinfo : EIATTR_KPARAM_INFO
	.align		4
.L_223:
        /*0088*/ 	.byte	0x04, 0x17
        /*008a*/ 	.short	(.L_225 - .L_224)
.L_224:
        /*008c*/ 	.word	0x00000000
        /*0090*/ 	.short	0x0003
        /*0092*/ 	.short	0x0018
        /*0094*/ 	.byte	0x00, 0xf5, 0x21, 0x00


	//----- nvinfo : EIATTR_KPARAM_INFO
	.align		4
.L_225:
        /*0098*/ 	.byte	0x04, 0x17
        /*009a*/ 	.short	(.L_227 - .L_226)
.L_226:
        /*009c*/ 	.word	0x00000000
        /*00a0*/ 	.short	0x0002
        /*00a2*/ 	.short	0x0010
        /*00a4*/ 	.byte	0x00, 0xf5, 0x21, 0x00


	//----- nvinfo : EIATTR_KPARAM_INFO
	.align		4
.L_227:
        /*00a8*/ 	.byte	0x04, 0x17
        /*00aa*/ 	.short	(.L_229 - .L_228)
.L_228:
        /*00ac*/ 	.word	0x00000000
        /*00b0*/ 	.short	0x0001
        /*00b2*/ 	.short	0x0008
        /*00b4*/ 	.byte	0x00, 0xf5, 0x21, 0x00


	//----- nvinfo : EIATTR_KPARAM_INFO
	.align		4
.L_229:
        /*00b8*/ 	.byte	0x04, 0x17
        /*00ba*/ 	.short	(.L_231 - .L_230)
.L_230:
        /*00bc*/ 	.word	0x00000000
        /*00c0*/ 	.short	0x0000
        /*00c2*/ 	.short	0x0000
        /*00c4*/ 	.byte	0x00, 0xf5, 0x21, 0x00


	//----- nvinfo : EIATTR_SPARSE_MMA_MASK
	.align		4
.L_231:
        /*00c8*/ 	.byte	0x03, 0x50
        /*00ca*/ 	.short	0x0000


	//----- nvinfo : EIATTR_MAXREG_COUNT
	.align		4
        /*00cc*/ 	.byte	0x03, 0x1b
        /*00ce*/ 	.short	0x00a8


	//----- nvinfo : EIATTR_NUM_BARRIERS
	.align		4
        /*00d0*/ 	.byte	0x02, 0x4c
        /*00d2*/ 	.byte	0x01
	.zero		1


	//----- nvinfo : EIATTR_MERCURY_ISA_VERSION
	.align		4
        /*00d4*/ 	.byte	0x03, 0x5f
        /*00d6*/ 	.short	0x0101


	//----- nvinfo : EIATTR_COOP_GROUP_MASK_REGIDS
	.align		4
        /*00d8*/ 	.byte	0x04, 0x29
        /*00da*/ 	.short	(.L_233 - .L_232)


	//   ....[0]....
.L_232:
        /*00dc*/ 	.word	0xffffffff


	//   ....[1]....
        /*00e0*/ 	.word	0x05000006


	//   ....[2]....
        /*00e4*/ 	.word	0xffffffff


	//   ....[3]....
        /*00e8*/ 	.word	0xffffffff


	//   ....[4]....
        /*00ec*/ 	.word	0xffffffff


	//   ....[5]....
        /*00f0*/ 	.word	0xffffffff


	//   ....[6]....
        /*00f4*/ 	.word	0xffffffff


	//   ....[7]....
        /*00f8*/ 	.word	0xffffffff


	//   ....[8]....
        /*00fc*/ 	.word	0xffffffff


	//   ....[9]....
        /*0100*/ 	.word	0xffffffff


	//   ....[10]....
        /*0104*/ 	.word	0xffffffff


	//   ....[11]....
        /*0108*/ 	.word	0xffffffff


	//   ....[12]....
        /*010c*/ 	.word	0xffffffff


	//   ....[13]....
        /*0110*/ 	.word	0xffffffff


	//   ....[14]....
        /*0114*/ 	.word	0xffffffff


	//   ....[15]....
        /*0118*/ 	.word	0xffffffff


	//   ....[16]....
        /*011c*/ 	.word	0xffffffff


	//   ....[17]....
        /*0120*/ 	.word	0xffffffff


	//   ....[18]....
        /*0124*/ 	.word	0xffffffff


	//   ....[19]....
        /*0128*/ 	.word	0xffffffff


	//   ....[20]....
        /*012c*/ 	.word	0xffffffff


	//   ....[21]....
        /*0130*/ 	.word	0xffffffff


	//   ....[22]....
        /*0134*/ 	.word	0xffffffff


	//   ....[23]....
        /*0138*/ 	.word	0xffffffff


	//   ....[24]....
        /*013c*/ 	.word	0xffffffff


	//   ....[25]....
        /*0140*/ 	.word	0xffffffff


	//   ....[26]....
        /*0144*/ 	.word	0xffffffff


	//   ....[27]....
        /*0148*/ 	.word	0xffffffff


	//   ....[28]....
        /*014c*/ 	.word	0xffffffff


	//   ....[29]....
        /*0150*/ 	.word	0xffffffff


	//   ....[30]....
        /*0154*/ 	.word	0xffffffff


	//   ....[31]....
        /*0158*/ 	.word	0xffffffff


	//   ....[32]....
        /*015c*/ 	.word	0xffffffff


	//   ....[33]....
        /*0160*/ 	.word	0xffffffff


	//   ....[34]....
        /*0164*/ 	.word	0xffffffff


	//   ....[35]....
        /*0168*/ 	.word	0xffffffff


	//   ....[36]....
        /*016c*/ 	.word	0xffffffff


	//   ....[37]....
        /*0170*/ 	.word	0xffffffff


	//   ....[38]....
        /*0174*/ 	.word	0xffffffff


	//   ....[39]....
        /*0178*/ 	.word	0xffffffff


	//   ....[40]....
        /*017c*/ 	.word	0xffffffff


	//   ....[41]....
        /*0180*/ 	.word	0xffffffff


	//   ....[42]....
        /*0184*/ 	.word	0xffffffff


	//   ....[43]....
        /*0188*/ 	.word	0xffffffff


	//   ....[44]....
        /*018c*/ 	.word	0xffffffff


	//   ....[45]....
        /*0190*/ 	.word	0xffffffff


	//   ....[46]....
        /*0194*/ 	.word	0xffffffff


	//   ....[47]....
        /*0198*/ 	.word	0xffffffff


	//   ....[48]....
        /*019c*/ 	.word	0xffffffff


	//   ....[49]....
        /*01a0*/ 	.word	0xffffffff


	//   ....[50]....
        /*01a4*/ 	.word	0xffffffff


	//   ....[51]....
        /*01a8*/ 	.word	0xffffffff


	//   ....[52]....
        /*01ac*/ 	.word	0xffffffff


	//   ....[53]....
        /*01b0*/ 	.word	0xffffffff


	//   ....[54]....
        /*01b4*/ 	.word	0xffffffff


	//   ....[55]....
        /*01b8*/ 	.word	0xffffffff


	//   ....[56]....
        /*01bc*/ 	.word	0xffffffff


	//   ....[57]....
        /*01c0*/ 	.word	0xffffffff


	//   ....[58]....
        /*01c4*/ 	.word	0xffffffff


	//   ....[59]....
        /*01c8*/ 	.word	0xffffffff


	//   ....[60]....
        /*01cc*/ 	.word	0xffffffff


	//   ....[61]....
        /*01d0*/ 	.word	0xffffffff


	//   ....[62]....
        /*01d4*/ 	.word	0xffffffff


	//   ....[63]....
        /*01d8*/ 	.word	0xffffffff


	//   ....[64]....
        /*01dc*/ 	.word	0xffffffff


	//   ....[65]....
        /*01e0*/ 	.word	0xffffffff


	//   ....[66]....
        /*01e4*/ 	.word	0xffffffff


	//   ....[67]....
        /*01e8*/ 	.word	0xffffffff


	//   ....[68]....
        /*01ec*/ 	.word	0xffffffff


	//   ....[69]....
        /*01f0*/ 	.word	0xffffffff


	//   ....[70]....
        /*01f4*/ 	.word	0xffffffff


	//   ....[71]....
        /*01f8*/ 	.word	0xffffffff


	//   ....[72]....
        /*01fc*/ 	.word	0xffffffff


	//   ....[73]....
        /*0200*/ 	.word	0xffffffff


	//   ....[74]....
        /*0204*/ 	.word	0xffffffff


	//   ....[75]....
        /*0208*/ 	.word	0xffffffff


	//   ....[76]....
        /*020c*/ 	.word	0xffffffff


	//   ....[77]....
        /*0210*/ 	.word	0xffffffff


	//   ....[78]....
        /*0214*/ 	.word	0xffffffff


	//   ....[79]....
        /*0218*/ 	.word	0xffffffff


	//   ....[80]....
        /*021c*/ 	.word	0xffffffff


	//   ....[81]....
        /*0220*/ 	.word	0xffffffff


	//   ....[82]....
        /*0224*/ 	.word	0xffffffff


	//   ....[83]....
        /*0228*/ 	.word	0xffffffff


	//   ....[84]....
        /*022c*/ 	.word	0xffffffff


	//   ....[85]....
        /*0230*/ 	.word	0xffffffff


	//   ....[86]....
        /*0234*/ 	.word	0xffffffff


	//   ....[87]....
        /*0238*/ 	.word	0xffffffff


	//   ....[88]....
        /*023c*/ 	.word	0xffffffff


	//   ....[89]....
        /*0240*/ 	.word	0xffffffff


	//   ....[90]....
        /*0244*/ 	.word	0xffffffff


	//   ....[91]....
        /*0248*/ 	.word	0xffffffff


	//   ....[92]....
        /*024c*/ 	.word	0xffffffff


	//   ....[93]....
        /*0250*/ 	.word	0xffffffff


	//   ....[94]....
        /*0254*/ 	.word	0xffffffff


	//   ....[95]....
        /*0258*/ 	.word	0xffffffff


	//   ....[96]....
        /*025c*/ 	.word	0xffffffff


	//   ....[97]....
        /*0260*/ 	.word	0xffffffff


	//   ....[98]....
        /*0264*/ 	.word	0xffffffff


	//   ....[99]....
        /*0268*/ 	.word	0xffffffff


	//   ....[100]....
        /*026c*/ 	.word	0xffffffff


	//   ....[101]....
        /*0270*/ 	.word	0xffffffff


	//   ....[102]....
        /*0274*/ 	.word	0xffffffff


	//   ....[103]....
        /*0278*/ 	.word	0xffffffff


	//   ....[104]....
        /*027c*/ 	.word	0xffffffff


	//   ....[105]....
        /*0280*/ 	.word	0xffffffff


	//   ....[106]....
        /*0284*/ 	.word	0xffffffff


	//   ....[107]....
        /*0288*/ 	.word	0xffffffff


	//   ....[108]....
        /*028c*/ 	.word	0xffffffff


	//   ....[109]....
        /*0290*/ 	.word	0xffffffff


	//   ....[110]....
        /*0294*/ 	.word	0xffffffff


	//   ....[111]....
        /*0298*/ 	.word	0xffffffff


	//   ....[112]....
        /*029c*/ 	.word	0xffffffff


	//   ....[113]....
        /*02a0*/ 	.word	0xffffffff


	//   ....[114]....
        /*02a4*/ 	.word	0xffffffff


	//   ....[115]....
        /*02a8*/ 	.word	0xffffffff


	//   ....[116]....
        /*02ac*/ 	.word	0xffffffff


	//   ....[117]....
        /*02b0*/ 	.word	0xffffffff


	//   ....[118]....
        /*02b4*/ 	.word	0xffffffff


	//   ....[119]....
        /*02b8*/ 	.word	0xffffffff


	//   ....[120]....
        /*02bc*/ 	.word	0xffffffff


	//   ....[121]....
        /*02c0*/ 	.word	0xffffffff


	//   ....[122]....
        /*02c4*/ 	.word	0xffffffff


	//   ....[123]....
        /*02c8*/ 	.word	0xffffffff


	//   ....[124]....
        /*02cc*/ 	.word	0xffffffff


	//   ....[125]....
        /*02d0*/ 	.word	0xffffffff


	//   ....[126]....
        /*02d4*/ 	.word	0xffffffff


	//   ....[127]....
        /*02d8*/ 	.word	0xffffffff


	//   ....[128]....
        /*02dc*/ 	.word	0xffffffff


	//   ....[129]....
        /*02e0*/ 	.word	0xffffffff


	//   ....[130]....
        /*02e4*/ 	.word	0xffffffff


	//   ....[131]....
        /*02e8*/ 	.word	0xffffffff


	//   ....[132]....
        /*02ec*/ 	.word	0xffffffff


	//   ....[133]....
        /*02f0*/ 	.word	0xffffffff


	//   ....[134]....
        /*02f4*/ 	.word	0xffffffff


	//   ....[135]....
        /*02f8*/ 	.word	0xffffffff


	//   ....[136]....
        /*02fc*/ 	.word	0xffffffff


	//   ....[137]....
        /*0300*/ 	.word	0xffffffff


	//   ....[138]....
        /*0304*/ 	.word	0xffffffff


	//   ....[139]....
        /*0308*/ 	.word	0xffffffff


	//   ....[140]....
        /*030c*/ 	.word	0xffffffff


	//   ....[141]....
        /*0310*/ 	.word	0xffffffff


	//   ....[142]....
        /*0314*/ 	.word	0xffffffff


	//   ....[143]....
        /*0318*/ 	.word	0xffffffff


	//   ....[144]....
        /*031c*/ 	.word	0xffffffff


	//   ....[145]....
        /*0320*/ 	.word	0xffffffff


	//   ....[146]....
        /*0324*/ 	.word	0xffffffff


	//   ....[147]....
        /*0328*/ 	.word	0xffffffff


	//   ....[148]....
        /*032c*/ 	.word	0xffffffff


	//   ....[149]....
        /*0330*/ 	.word	0xffffffff


	//   ....[150]....
        /*0334*/ 	.word	0xffffffff


	//   ....[151]....
        /*0338*/ 	.word	0xffffffff


	//   ....[152]....
        /*033c*/ 	.word	0xffffffff


	//   ....[153]....
        /*0340*/ 	.word	0xffffffff


	//   ....[154]....
        /*0344*/ 	.word	0xffffffff


	//   ....[155]....
        /*0348*/ 	.word	0xffffffff


	//   ....[156]....
        /*034c*/ 	.word	0xffffffff


	//   ....[157]....
        /*0350*/ 	.word	0xffffffff


	//   ....[158]....
        /*0354*/ 	.word	0xffffffff


	//   ....[159]....
        /*0358*/ 	.word	0xffffffff


	//   ....[160]....
        /*035c*/ 	.word	0x05000006


	//   ....[161]....
        /*0360*/ 	.word	0xffffffff


	//   ....[162]....
        /*0364*/ 	.word	0xffffffff


	//   ....[163]....
        /*0368*/ 	.word	0xffffffff


	//   ....[164]....
        /*036c*/ 	.word	0xffffffff


	//   ....[165]....
        /*0370*/ 	.word	0xffffffff


	//   ....[166]....
        /*0374*/ 	.word	0xffffffff


	//   ....[167]....
        /*0378*/ 	.word	0xffffffff


	//   ....[168]....
        /*037c*/ 	.word	0xffffffff


	//   ....[169]....
        /*0380*/ 	.word	0xffffffff


	//   ....[170]....
        /*0384*/ 	.word	0xffffffff


	//   ....[171]....
        /*0388*/ 	.word	0xffffffff


	//   ....[172]....
        /*038c*/ 	.word	0xffffffff


	//   ....[173]....
        /*0390*/ 	.word	0xffffffff


	//   ....[174]....
        /*0394*/ 	.word	0xffffffff


	//   ....[175]....
        /*0398*/ 	.word	0xffffffff


	//   ....[176]....
        /*039c*/ 	.word	0xffffffff


	//   ....[177]....
        /*03a0*/ 	.word	0xffffffff


	//   ....[178]....
        /*03a4*/ 	.word	0xffffffff


	//   ....[179]....
        /*03a8*/ 	.word	0xffffffff


	//   ....[180]....
        /*03ac*/ 	.word	0xffffffff


	//   ....[181]....
        /*03b0*/ 	.word	0xffffffff


	//   ....[182]....
        /*03b4*/ 	.word	0xffffffff


	//   ....[183]....
        /*03b8*/ 	.word	0xffffffff


	//   ....[184]....
        /*03bc*/ 	.word	0xffffffff


	//   ....[185]....
        /*03c0*/ 	.word	0xffffffff


	//   ....[186]....
        /*03c4*/ 	.word	0xffffffff


	//   ....[187]....
        /*03c8*/ 	.word	0xffffffff


	//   ....[188]....
        /*03cc*/ 	.word	0xffffffff


	//   ....[189]....
        /*03d0*/ 	.word	0xffffffff


	//   ....[190]....
        /*03d4*/ 	.word	0xffffffff


	//   ....[191]....
        /*03d8*/ 	.word	0xffffffff


	//   ....[192]....
        /*03dc*/ 	.word	0xffffffff


	//   ....[193]....
        /*03e0*/ 	.word	0xffffffff


	//   ....[194]....
        /*03e4*/ 	.word	0xffffffff


	//   ....[195]....
        /*03e8*/ 	.word	0xffffffff


	//   ....[196]....
        /*03ec*/ 	.word	0xffffffff


	//   ....[197]....
        /*03f0*/ 	.word	0xffffffff


	//   ....[198]....
        /*03f4*/ 	.word	0xffffffff


	//   ....[199]....
        /*03f8*/ 	.word	0xffffffff


	//   ....[200]....
        /*03fc*/ 	.word	0xffffffff


	//   ....[201]....
        /*0400*/ 	.word	0xffffffff


	//   ....[202]....
        /*0404*/ 	.word	0xffffffff


	//   ....[203]....
        /*0408*/ 	.word	0xffffffff


	//   ....[204]....
        /*040c*/ 	.word	0xffffffff


	//   ....[205]....
        /*0410*/ 	.word	0xffffffff


	//   ....[206]....
        /*0414*/ 	.word	0xffffffff


	//   ....[207]....
        /*0418*/ 	.word	0xffffffff


	//   ....[208]....
        /*041c*/ 	.word	0xffffffff


	//   ....[209]....
        /*0420*/ 	.word	0xffffffff


	//   ....[210]....
        /*0424*/ 	.word	0xffffffff


	//   ....[211]....
        /*0428*/ 	.word	0xffffffff


	//   ....[212]....
        /*042c*/ 	.word	0xffffffff


	//   ....[213]....
        /*0430*/ 	.word	0xffffffff


	//   ....[214]....
        /*0434*/ 	.word	0xffffffff


	//   ....[215]....
        /*0438*/ 	.word	0xffffffff


	//   ....[216]....
        /*043c*/ 	.word	0xffffffff


	//   ....[217]....
        /*0440*/ 	.word	0xffffffff


	//   ....[218]....
        /*0444*/ 	.word	0xffffffff


	//   ....[219]....
        /*0448*/ 	.word	0xffffffff


	//   ....[220]....
        /*044c*/ 	.word	0xffffffff


	//   ....[221]....
        /*0450*/ 	.word	0xffffffff


	//   ....[222]....
        /*0454*/ 	.word	0xffffffff


	//   ....[223]....
        /*0458*/ 	.word	0xffffffff


	//   ....[224]....
        /*045c*/ 	.word	0xffffffff


	//   ....[225]....
        /*0460*/ 	.word	0xffffffff


	//   ....[226]....
        /*0464*/ 	.word	0xffffffff


	//   ....[227]....
        /*0468*/ 	.word	0xffffffff


	//   ....[228]....
        /*046c*/ 	.word	0xffffffff


	//   ....[229]....
        /*0470*/ 	.word	0x0500002f


	//   ....[230]....
        /*0474*/ 	.word	0x0500002f


	//   ....[231]....
        /*0478*/ 	.word	0x0500002f


	//   ....[232]....
        /*047c*/ 	.word	0x0500002f


	//   ....[233]....
        /*0480*/ 	.word	0x0500002f


	//----- nvinfo : EIATTR_COOP_GROUP_INSTR_OFFSETS
	.align		4
.L_233:
        /*0484*/ 	.byte	0x04, 0x28
        /*0486*/ 	.short	(.L_235 - .L_234)


	//   ....[0]....
.L_234:
        /*0488*/ 	.word	0x00000e40


	//   ....[1]....
        /*048c*/ 	.word	0x00001890


	//   ....[2]....
        /*0490*/ 	.word	0x00002ad0


	//   ....[3]....
        /*0494*/ 	.word	0x00002af0


	//   ....[4]....
        /*0498*/ 	.word	0x00002b10


	//   ....[5]....
        /*049c*/ 	.word	0x00002b30


	//   ....[6]....
        /*04a0*/ 	.word	0x00002b50


	//   ....[7]....
        /*04a4*/ 	.word	0x00003000


	//   ....[8]....
        /*04a8*/ 	.word	0x00003010


	//   ....[9]....
        /*04ac*/ 	.word	0x00003030


	//   ....[10]....
        /*04b0*/ 	.word	0x00003050


	//   ....[11]....
        /*04b4*/ 	.word	0x000030a0


	//   ....[12]....
        /*04b8*/ 	.word	0x000030d0


	//   ....[13]....
        /*04bc*/ 	.word	0x00003120


	//   ....[14]....
        /*04c0*/ 	.word	0x00003160


	//   ....[15]....
        /*04c4*/ 	.word	0x00003250


	//   ....[16]....
        /*04c8*/ 	.word	0x00003280


	//   ....[17]....
        /*04cc*/ 	.word	0x00003290


	//   ....[18]....
        /*04d0*/ 	.word	0x000032b0


	//   ....[19]....
        /*04d4*/ 	.word	0x000032f0


	//   ....[20]....
        /*04d8*/ 	.word	0x00003320


	//   ....[21]....
        /*04dc*/ 	.word	0x00003360


	//   ....[22]....
        /*04e0*/ 	.word	0x00003380


	//   ....[23]....
        /*04e4*/ 	.word	0x000033a0


	//   ....[24]....
        /*04e8*/ 	.word	0x00003490


	//   ....[25]....
        /*04ec*/ 	.word	0x000034c0


	//   ....[26]....
        /*04f0*/ 	.word	0x000034d0


	//   ....[27]....
        /*04f4*/ 	.word	0x000034f0


	//   ....[28]....
        /*04f8*/ 	.word	0x00003530


	//   ....[29]....
        /*04fc*/ 	.word	0x00003560


	//   ....[30]....
        /*0500*/ 	.word	0x000035a0


	//   ....[31]....
        /*0504*/ 	.word	0x000035c0


	//   ....[32]....
        /*0508*/ 	.word	0x000035e0


	//   ....[33]....
        /*050c*/ 	.word	0x000036d0


	//   ....[34]....
        /*0510*/ 	.word	0x00003700


	//   ....[35]....
        /*0514*/ 	.word	0x00003710


	//   ....[36]....
        /*0518*/ 	.word	0x00003730


	//   ....[37]....
        /*051c*/ 	.word	0x00003770


	//   ....[38]....
        /*0520*/ 	.word	0x000037a0


	//   ....[39]....
        /*0524*/ 	.word	0x000037e0


	//   ....[40]....
        /*0528*/ 	.word	0x00003800


	//   ....[41]....
        /*052c*/ 	.word	0x00003820


	//   ....[42]....
        /*0530*/ 	.word	0x00003930


	//   ....[43]....
        /*0534*/ 	.word	0x00003960


	//   ....[44]....
        /*0538*/ 	.word	0x00003970


	//   ....[45]....
        /*053c*/ 	.word	0x00003990


	//   ....[46]....
        /*0540*/ 	.word	0x000039d0


	//   ....[47]....
        /*0544*/ 	.word	0x00003a00


	//   ....[48]....
        /*0548*/ 	.word	0x00003a40


	//   ....[49]....
        /*054c*/ 	.word	0x00003a60


	//   ....[50]....
        /*0550*/ 	.word	0x00003a80


	//   ....[51]....
        /*0554*/ 	.word	0x00003b90


	//   ....[52]....
        /*0558*/ 	.word	0x00003bc0


	//   ....[53]....
        /*055c*/ 	.word	0x00003bd0


	//   ....[54]....
        /*0560*/ 	.word	0x00003bf0


	//   ....[55]....
        /*0564*/ 	.word	0x00003c30


	//   ....[56]....
        /*0568*/ 	.word	0x00003c60


	//   ....[57]....
        /*056c*/ 	.word	0x00003ca0


	//   ....[58]....
        /*0570*/ 	.word	0x00003cc0


	//   ....[59]....
        /*0574*/ 	.word	0x00003ce0


	//   ....[60]....
        /*0578*/ 	.word	0x00003df0


	//   ....[61]....
        /*057c*/ 	.word	0x00003e20


	//   ....[62]....
        /*0580*/ 	.word	0x00003e30


	//   ....[63]....
        /*0584*/ 	.word	0x00003e50


	//   ....[64]....
        /*0588*/ 	.word	0x00003e90


	//   ....[65]....
        /*058c*/ 	.word	0x00003ec0


	//   ....[66]....
        /*0590*/ 	.word	0x00003f00


	//   ....[67]....
        /*0594*/ 	.word	0x00003f20


	//   ....[68]....
        /*0598*/ 	.word	0x00003f40


	//   ....[69]....
        /*059c*/ 	.word	0x00004050


	//   ....[70]....
        /*05a0*/ 	.word	0x00004080


	//   ....[71]....
        /*05a4*/ 	.word	0x00004090


	//   ....[72]....
        /*05a8*/ 	.word	0x000040b0


	//   ....[73]....
        /*05ac*/ 	.word	0x000040f0


	//   ....[74]....
        /*05b0*/ 	.word	0x00004120


	//   ....[75]....
        /*05b4*/ 	.word	0x00004160


	//   ....[76]....
        /*05b8*/ 	.word	0x00004180


	//   ....[77]....
        /*05bc*/ 	.word	0x000041a0


	//   ....[78]....
        /*05c0*/ 	.word	0x000042b0


	//   ....[79]....
        /*05c4*/ 	.word	0x00004300


	//   ....[80]....
        /*05c8*/ 	.word	0x00004310


	//   ....[81]....
        /*05cc*/ 	.word	0x00004330


	//   ....[82]....
        /*05d0*/ 	.word	0x00004370


	//   ....[83]....
        /*05d4*/ 	.word	0x000043a0


	//   ....[84]....
        /*05d8*/ 	.word	0x000043e0


	//   ....[85]....
        /*05dc*/ 	.word	0x00004400


	//   ....[86]....
        /*05e0*/ 	.word	0x00004420


	//   ....[87]....
        /*05e4*/ 	.word	0x00004510


	//   ....[88]....
        /*05e8*/ 	.word	0x00004560


	//   ....[89]....
        /*05ec*/ 	.word	0x00004570


	//   ....[90]....
        /*05f0*/ 	.word	0x000045a0


	//   ....[91]....
        /*05f4*/ 	.word	0x000045c0


	//   ....[92]....
        /*05f8*/ 	.word	0x00004610


	//   ....[93]....
        /*05fc*/ 	.word	0x00004630


	//   ....[94]....
        /*0600*/ 	.word	0x00004670


	//   ....[95]....
        /*0604*/ 	.word	0x00004690


	//   ....[96]....
        /*0608*/ 	.word	0x00004770


	//   ....[97]....
        /*060c*/ 	.word	0x000047c0


	//   ....[98]....
        /*0610*/ 	.word	0x000047d0


	//   ....[99]....
        /*0614*/ 	.word	0x00004820


	//   ....[100]....
        /*0618*/ 	.word	0x00004850


	//   ....[101]....
        /*061c*/ 	.word	0x00004880


	//   ....[102]....
        /*0620*/ 	.word	0x000048b0


	//   ....[103]....
        /*0624*/ 	.word	0x000048e0


	//   ....[104]....
        /*0628*/ 	.word	0x00004910


	//   ....[105]....
        /*062c*/ 	.word	0x000049d0


	//   ....[106]....
        /*0630*/ 	.word	0x00004a20


	//   ....[107]....
        /*0634*/ 	.word	0x00004a30


	//   ....[108]....
        /*0638*/ 	.word	0x00004a80


	//   ....[109]....
        /*063c*/ 	.word	0x00004ab0


	//   ....[110]....
        /*0640*/ 	.word	0x00004ae0


	//   ....[111]....
        /*0644*/ 	.word	0x00004b10


	//   ....[112]....
        /*0648*/ 	.word	0x00004b40


	//   ....[113]....
        /*064c*/ 	.word	0x00004b70


	//   ....[114]....
        /*0650*/ 	.word	0x00004c60


	//   ....[115]....
        /*0654*/ 	.word	0x00004c80


	//   ....[116]....
        /*0658*/ 	.word	0x00004c90


	//   ....[117]....
        /*065c*/ 	.word	0x00004ce0


	//   ....[118]....
        /*0660*/ 	.word	0x00004d10


	//   ....[119]....
        /*0664*/ 	.word	0x00004d40


	//   ....[120]....
        /*0668*/ 	.word	0x00004d70


	//   ....[121]....
        /*066c*/ 	.word	0x00004da0


	//   ....[122]....
        /*0670*/ 	.word	0x00004dd0


	//   ....[123]....
        /*0674*/ 	.word	0x00004ec0


	//   ....[124]....
        /*0678*/ 	.word	0x00004f00


	//   ....[125]....
        /*067c*/ 	.word	0x00004f10


	//   ....[126]....
        /*0680*/ 	.word	0x00004f60


	//   ....[127]....
        /*0684*/ 	.word	0x00004f90


	//   ....[128]....
        /*0688*/ 	.word	0x00004fc0


	//   ....[129]....
        /*068c*/ 	.word	0x00004ff0


	//   ....[130]....
        /*0690*/ 	.word	0x00005020


	//   ....[131]....
        /*0694*/ 	.word	0x00005050


	//   ....[132]....
        /*0698*/ 	.word	0x00005140


	//   ....[133]....
        /*069c*/ 	.word	0x00005170


	//   ....[134]....
        /*06a0*/ 	.word	0x00005180


	//   ....[135]....
        /*06a4*/ 	.word	0x000051d0


	//   ....[136]....
        /*06a8*/ 	.word	0x00005200


	//   ....[137]....
        /*06ac*/ 	.word	0x00005230


	//   ....[138]....
        /*06b0*/ 	.word	0x00005260


	//   ....[139]....
        /*06b4*/ 	.word	0x00005290


	//   ....[140]....
        /*06b8*/ 	.word	0x000052c0


	//   ....[141]....
        /*06bc*/ 	.word	0x000053e0


	//   ....[142]....
        /*06c0*/ 	.word	0x000053f0


	//   ....[143]....
        /*06c4*/ 	.word	0x00005440


	//   ....[144]....
        /*06c8*/ 	.word	0x00005470


	//   ....[145]....
        /*06cc*/ 	.word	0x000054a0


	//   ....[146]....
        /*06d0*/ 	.word	0x000054d0


	//   ....[147]....
        /*06d4*/ 	.word	0x00005500


	//   ....[148]....
        /*06d8*/ 	.word	0x00005530


	//   ....[149]....
        /*06dc*/ 	.word	0x00005560


	//   ....[150]....
        /*06e0*/ 	.word	0x00005600


	//   ....[151]....
        /*06e4*/ 	.word	0x00005620


	//   ....[152]....
        /*06e8*/ 	.word	0x00005630


	//   ....[153]....
        /*06ec*/ 	.word	0x00005680


	//   ....[154]....
        /*06f0*/ 	.word	0x000056b0


	//   ....[155]....
        /*06f4*/ 	.word	0x000056e0


	//   ....[156]....
        /*06f8*/ 	.word	0x00005710


	//   ....[157]....
        /*06fc*/ 	.word	0x00005740


	//   ....[158]....
        /*0700*/ 	.word	0x00005770


	//   ....[159]....
        /*0704*/ 	.word	0x000058a0


	//   ....[160]....
        /*0708*/ 	.word	0x00005d40


	//   ....[161]....
        /*070c*/ 	.word	0x00006070


	//   ....[162]....
        /*0710*/ 	.word	0x00006130


	//   ....[163]....
        /*0714*/ 	.word	0x000061f0


	//   ....[164]....
        /*0718*/ 	.word	0x000062b0


	//   ....[165]....
        /*071c*/ 	.word	0x00006370


	//   ....[166]....
        /*0720*/ 	.word	0x00006430


	//   ....[167]....
        /*0724*/ 	.word	0x000064f0


	//   ....[168]....
        /*0728*/ 	.word	0x000065b0


	//   ....[169]....
        /*072c*/ 	.word	0x00006670


	//   ....[170]....
        /*0730*/ 	.word	0x00006730


	//   ....[171]....
        /*0734*/ 	.word	0x000067f0


	//   ....[172]....
        /*0738*/ 	.word	0x000068b0


	//   ....[173]....
        /*073c*/ 	.word	0x00006970


	//   ....[174]....
        /*0740*/ 	.word	0x00006a30


	//   ....[175]....
        /*0744*/ 	.word	0x00006af0


	//   ....[176]....
        /*0748*/ 	.word	0x00006bb0


	//   ....[177]....
        /*074c*/ 	.word	0x00006c70


	//   ....[178]....
        /*0750*/ 	.word	0x00006e60


	//   ....[179]....
        /*0754*/ 	.word	0x00006f90


	//   ....[180]....
        /*0758*/ 	.word	0x000070c0


	//   ....[181]....
        /*075c*/ 	.word	0x000071f0


	//   ....[182]....
        /*0760*/ 	.word	0x00007320


	//   ....[183]....
        /*0764*/ 	.word	0x00007450


	//   ....[184]....
        /*0768*/ 	.word	0x00007580


	//   ....[185]....
        /*076c*/ 	.word	0x000076b0


	//   ....[186]....
        /*0770*/ 	.word	0x000077e0


	//   ....[187]....
        /*0774*/ 	.word	0x00007910


	//   ....[188]....
        /*0778*/ 	.word	0x00007a40


	//   ....[189]....
        /*077c*/ 	.word	0x00007b60


	//   ....[190]....
        /*0780*/ 	.word	0x00007c70


	//   ....[191]....
        /*0784*/ 	.word	0x00007d80


	//   ....[192]....
        /*0788*/ 	.word	0x00007e90


	//   ....[193]....
        /*078c*/ 	.word	0x00007fa0


	//   ....[194]....
        /*0790*/ 	.word	0x000080b0


	//   ....[195]....
        /*0794*/ 	.word	0x00008eb0


	//   ....[196]....
        /*0798*/ 	.word	0x00008f40


	//   ....[197]....
        /*079c*/ 	.word	0x00008fc0


	//   ....[198]....
        /*07a0*/ 	.word	0x00009050


	//   ....[199]....
        /*07a4*/ 	.word	0x000090d0


	//   ....[200]....
        /*07a8*/ 	.word	0x00009160


	//   ....[201]....
        /*07ac*/ 	.word	0x000091e0


	//   ....[202]....
        /*07b0*/ 	.word	0x00009270


	//   ....[203]....
        /*07b4*/ 	.word	0x000092f0


	//   ....[204]....
        /*07b8*/ 	.word	0x00009380


	//   ....[205]....
        /*07bc*/ 	.word	0x00009400


	//   ....[206]....
        /*07c0*/ 	.word	0x00009490


	//   ....[207]....
        /*07c4*/ 	.word	0x00009510


	//   ....[208]....
        /*07c8*/ 	.word	0x000095a0


	//   ....[209]....
        /*07cc*/ 	.word	0x00009620


	//   ....[210]....
        /*07d0*/ 	.word	0x000096b0


	//   ....[211]....
        /*07d4*/ 	.word	0x00009730


	//   ....[212]....
        /*07d8*/ 	.word	0x00009890


	//   ....[213]....
        /*07dc*/ 	.word	0x00009960


	//   ....[214]....
        /*07e0*/ 	.word	0x00009a10


	//   ....[215]....
        /*07e4*/ 	.word	0x00009ad0


	//   ....[216]....
        /*07e8*/ 	.word	0x00009b80


	//   ....[217]....
        /*07ec*/ 	.word	0x00009c40


	//   ....[218]....
        /*07f0*/ 	.word	0x00009cf0


	//   ....[219]....
        /*07f4*/ 	.word	0x00009db0


	//   ....[220]....
        /*07f8*/ 	.word	0x00009e60


	//   ....[221]....
        /*07fc*/ 	.word	0x00009f20


	//   ....[222]....
        /*0800*/ 	.word	0x00009fd0


	//   ....[223]....
        /*0804*/ 	.word	0x0000a090


	//   ....[224]....
        /*0808*/ 	.word	0x0000a140


	//   ....[225]....
        /*080c*/ 	.word	0x0000a200


	//   ....[226]....
        /*0810*/ 	.word	0x0000a2a0


	//   ....[227]....
        /*0814*/ 	.word	0x0000a360


	//   ....[228]....
        /*0818*/ 	.word	0x0000a400


	//   ....[229]....
        /*081c*/ 	.word	0x0000a470


	//   ....[230]....
        /*0820*/ 	.word	0x0000a4e0


	//   ....[231]....
        /*0824*/ 	.word	0x0000a550


	//   ....[232]....
        /*0828*/ 	.word	0x0000a5c0


	//   ....[233]....
        /*082c*/ 	.word	0x0000a630


	//----- nvinfo : EIATTR_VRC_CTA_INIT_COUNT
	.align		4
.L_235:
        /*0830*/ 	.byte	0x02, 0x4a
	.zero		1
	.zero		1


	//----- nvinfo : EIATTR_EXIT_INSTR_OFFSETS
	.align		4
        /*0834*/ 	.byte	0x04, 0x1c
        /*0836*/ 	.short	(.L_237 - .L_236)


	//   ....[0]....
.L_236:
        /*0838*/ 	.word	0x00002570


	//   ....[1]....
        /*083c*/ 	.word	0x000028d0


	//   ....[2]....
        /*0840*/ 	.word	0x000028f0


	//   ....[3]....
        /*0844*/ 	.word	0x00009740


	//   ....[4]....
        /*0848*/ 	.word	0x0000a410


	//----- nvinfo : EIATTR_MAX_THREADS
	.align		4
.L_237:
        /*084c*/ 	.byte	0x04, 0x05
        /*084e*/ 	.short	(.L_239 - .L_238)
.L_238:
        /*0850*/ 	.word	0x00000180
        /*0854*/ 	.word	0x00000001
        /*0858*/ 	.word	0x00000001


	//----- nvinfo : EIATTR_CRS_STACK_SIZE
	.align		4
.L_239:
        /*085c*/ 	.byte	0x04, 0x1e
        /*085e*/ 	.short	(.L_241 - .L_240)
.L_240:
        /*0860*/ 	.word	0x00000000


	//----- nvinfo : EIATTR_CBANK_PARAM_SIZE
	.align		4
.L_241:
        /*0864*/ 	.byte	0x03, 0x19
        /*0866*/ 	.short	0x004d


	//----- nvinfo : EIATTR_PARAM_CBANK
	.align		4
        /*0868*/ 	.byte	0x04, 0x0a
        /*086a*/ 	.short	(.L_243 - .L_242)
	.align		4
.L_242:
        /*086c*/ 	.word	index@(.nv.constant0._ZN3cub18CUB_300001_SM_10006detail10radix_sort29DeviceRadixSortOnesweepKernelINS1_5radix10policy_hubIiiyE10Policy1000ELNS0_9SortOrderE0EiiyiiNS1_21identity_decomposer_tEEEvPT5_SB_PT3_PKSC_PT1_PKSG_PT2_PKSK_T4_iiT6_)
        /*0870*/ 	.short	0x0380
        /*0872*/ 	.short	0x004d


	//----- nvinfo : EIATTR_SW_WAR
	.align		4
.L_243:
        /*0874*/ 	.byte	0x04, 0x36
        /*0876*/ 	.short	(.L_245 - .L_244)
.L_244:
        /*0878*/ 	.word	0x00000008
.L_245:


//--------------------- .nv.info._ZN3cub18CUB_300001_SM_10006detail10radix_sort33DeviceRadixSortExclusiveSumKernelINS1_5radix10policy_hubIiiyE10Policy1000EyEEvPT0_ --------------------------
	.section	.nv.info._ZN3cub18CUB_300001_SM_10006detail10radix_sort33DeviceRadixSortExclusiveSumKernelINS1_5radix10policy_hubIiiyE10Policy1000EyEEvPT0_,"",@"SHT_CUDA_INFO"
	.sectionflags	@""
	.align	4


	//----- nvinfo : EIATTR_CUDA_API_VERSION
	.align		4
        /*0000*/ 	.byte	0x04, 0x37
        /*0002*/ 	.short	(.L_247 - .L_246)
.L_246:
        /*0004*/ 	.word	0x00000082


	//----- nvinfo : EIATTR_KPARAM_INFO
	.align		4
.L_247:
        /*0008*/ 	.byte	0x04, 0x17
        /*000a*/ 	.short	(.L_249 - .L_248)
.L_248:
        /*000c*/ 	.word	0x00000000
        /*0010*/ 	.short	0x0000
        /*0012*/ 	.short	0x0000
        /*0014*/ 	.byte	0x00, 0xf5, 0x21, 0x00


	//----- nvinfo : EIATTR_SPARSE_MMA_MASK
	.align		4
.L_249:
        /*0018*/ 	.byte	0x03, 0x50
        /*001a*/ 	.short	0x0000


	//----- nvinfo : EIATTR_MAXREG_COUNT
	.align		4
        /*001c*/ 	.byte	0x03, 0x1b
        /*001e*/ 	.short	0x00ff


	//----- nvinfo : EIATTR_NUM_BARRIERS
	.align		4
        /*0020*/ 	.byte	0x02, 0x4c
        /*0022*/ 	.byte	0x01
	.zero		1


	//----- nvinfo : EIATTR_MERCURY_ISA_VERSION
	.align		4
        /*0024*/ 	.byte	0x03, 0x5f
        /*0026*/ 	.short	0x0101


	//----- nvinfo : EIATTR_COOP_GROUP_MASK_REGIDS
	.align		4
        /*0028*/ 	.byte	0x04, 0x29
        /*002a*/ 	.short	(.L_251 - .L_250)


	//   ....[0]....
.L_250:
        /*002c*/ 	.word	0xffffffff


	//   ....[1]....
        /*0030*/ 	.word	0xffffffff


	//   ....[2]....
        /*0034*/ 	.word	0xffffffff


	//   ....[3]....
        /*0038*/ 	.word	0xffffffff


	//   ....[4]....
        /*003c*/ 	.word	0xffffffff


	//   ....[5]....
        /*0040*/ 	.word	0xffffffff


	//   ....[6]....
        /*0044*/ 	.word	0xffffffff


	//   ....[7]....
        /*0048*/ 	.word	0xffffffff


	//   ....[8]....
        /*004c*/ 	.word	0xffffffff


	//   ....[9]....
        /*0050*/ 	.word	0xffffffff


	//   ....[10]....
        /*0054*/ 	.word	0x05000015


	//   ....[11]....
        /*0058*/ 	.word	0x05000015


	//   ....[12]....
        /*005c*/ 	.word	0x05000015


	//   ....[13]....
        /*0060*/ 	.word	0x05000015


	//   ....[14]....
        /*0064*/ 	.word	0x05000015


	//   ....[15]....
        /*0068*/ 	.word	0x05000015


	//   ....[16]....
        /*006c*/ 	.word	0x05000015


	//   ....[17]....
        /*0070*/ 	.word	0x05000015


	//   ....[18]....
        /*0074*/ 	.word	0x05000015


	//   ....[19]....
        /*0078*/ 	.word	0x05000015


	//----- nvinfo : EIATTR_COOP_GROUP_INSTR_OFFSETS
	.align		4
.L_251:
        /*007c*/ 	.byte	0x04, 0x28
        /*007e*/ 	.short	(.L_253 - .L_252)


	//   ....[0]....
.L_252:
        /*0080*/ 	.word	0x00000250


	//   ....[1]....
        /*0084*/ 	.word	0x00000260


	//   ....[2]....
        /*0088*/ 	.word	0x000002a0


	//   ....[3]....
        /*008c*/ 	.word	0x000002c0


	//   ....[4]....
        /*0090*/ 	.word	0x00000310


	//   ....[5]....
        /*0094*/ 	.word	0x00000320


	//   ....[6]....
        /*0098*/ 	.word	0x00000360


	//   ....[7]....
        /*009c*/ 	.word	0x00000380


	//   ....[8]....
        /*00a0*/ 	.word	0x000003d0


	//   ....[9]....
        /*00a4*/ 	.word	0x000003e0


	//   ....[10]....
        /*00a8*/ 	.word	0x00000660


	//   ....[11]....
        /*00ac*/ 	.word	0x000006b0


	//   ....[12]....
        /*00b0*/ 	.word	0x00000740


	//   ....[13]....
        /*00b4*/ 	.word	0x00000790


	//   ....[14]....
        /*00b8*/ 	.word	0x00000820


	//   ....[15]....
        /*00bc*/ 	.word	0x00000870


	//   ....[16]....
        /*00c0*/ 	.word	0x00000900


	//   ....[17]....
        /*00c4*/ 	.word	0x00000950


	//   ....[18]....
        /*00c8*/ 	.word	0x000009e0


	//   ....[19]....
        /*00cc*/ 	.word	0x00000a30


	//----- nvinfo : EIATTR_VRC_CTA_INIT_COUNT
	.align		4
.L_253:
        /*00d0*/ 	.byte	0x02, 0x4a
	.zero		1
	.zero		1


	//----- nvinfo : EIATTR_EXIT_INSTR_OFFSETS
	.align		4
        /*00d4*/ 	.byte	0x04, 0x1c
        /*00d6*/ 	.short	(.L_255 - .L_254)


	//   ....[0]....
.L_254:
        /*00d8*/ 	.word	0x000005d0


	//   ....[1]....
        /*00dc*/ 	.word	0x00000600


	//----- nvinfo : EIATTR_CRS_STACK_SIZE
	.align		4
.L_255:
        /*00e0*/ 	.byte	0x04, 0x1e
        /*00e2*/ 	.short	(.L_257 - .L_256)
.L_256:
        /*00e4*/ 	.word	0x00000000


	//----- nvinfo : EIATTR_CBANK_PARAM_SIZE
	.align		4
.L_257:
        /*00e8*/ 	.byte	0x03, 0x19
        /*00ea*/ 	.short	0x0008


	//----- nvinfo : EIATTR_PARAM_CBANK
	.align		4
        /*00ec*/ 	.byte	0x04, 0x0a
        /*00ee*/ 	.short	(.L_259 - .L_258)
	.align		4
.L_258:
        /*00f0*/ 	.word	index@(.nv.constant0._ZN3cub18CUB_300001_SM_10006detail10radix_sort33DeviceRadixSortExclusiveSumKernelINS1_5radix10policy_hubIiiyE10Policy1000EyEEvPT0_)
        /*00f4*/ 	.short	0x0380
        /*00f6*/ 	.short	0x0008


	//----- nvinfo : EIATTR_SW_WAR
	.align		4
.L_259:
        /*00f8*/ 	.byte	0x04, 0x36
        /*00fa*/ 	.short	(.L_261 - .L_260)
.L_260:
        /*00fc*/ 	.word	0x00000008
.L_261:


//--------------------- .nv.info._ZN3cub18CUB_300001_SM_10006detail10radix_sort30DeviceRadixSortHistogramKernelINS1_5radix10policy_hubIiiyE10Policy1000ELNS0_9SortOrderE0EiyNS1_21identity_decomposer_tEEEvPT2_PKT1_SA_iiT3_ --------------------------
	.section	.nv.info._ZN3cub18CUB_300001_SM_10006detail10radix_sort30DeviceRadixSortHistogramKernelINS1_5radix10policy_hubIiiyE10Policy1000ELNS0_9SortOrderE0EiyNS1_21identity_decomposer_tEEEvPT2_PKT1_SA_iiT3_,"",@"SHT_CUDA_INFO"
	.sectionflags	@""
	.align	4


	//----- nvinfo : EIATTR_CUDA_API_VERSION
	.align		4
        /*0000*/ 	.byte	0x04, 0x37
        /*0002*/ 	.short	(.L_263 - .L_262)
.L_262:
        /*0004*/ 	.word	0x00000082


	//----- nvinfo : EIATTR_KPARAM_INFO
	.align		4
.L_263:
        /*0008*/ 	.byte	0x04, 0x17
        /*000a*/ 	.short	(.L_265 - .L_264)
.L_264:
        /*000c*/ 	.word	0x00000000
        /*0010*/ 	.short	0x0005
        /*0012*/ 	.short	0x0020
        /*0014*/ 	.byte	0x00, 0xf0, 0x05, 0x00


	//----- nvinfo : EIATTR_KPARAM_INFO
	.align		4
.L_265:
        /*0018*/ 	.byte	0x04, 0x17
        /*001a*/ 	.short	(.L_267 - .L_266)
.L_266:
        /*001c*/ 	.word	0x00000000
        /*0020*/ 	.short	0x0004
        /*0022*/ 	.short	0x001c
        /*0024*/ 	.byte	0x00, 0xf0, 0x11, 0x00


	//----- nvinfo : EIATTR_KPARAM_INFO
	.align		4
.L_267:
        /*0028*/ 	.byte	0x04, 0x17
        /*002a*/ 	.short	(.L_269 - .L_268)
.L_268:
        /*002c*/ 	.word	0x00000000
        /*0030*/ 	.short	0x0003
        /*0032*/ 	.short	0x0018
        /*0034*/ 	.byte	0x00, 0xf0, 0x11, 0x00


	//----- nvinfo : EIATTR_KPARAM_INFO
	.align		4
.L_269:
        /*0038*/ 	.byte	0x04, 0x17
        /*003a*/ 	.short	(.L_271 - .L_270)
.L_270:
        /*003c*/ 	.word	0x00000000
        /*0040*/ 	.short	0x0002
        /*0042*/ 	.short	0x0010
        /*0044*/ 	.byte	0x00, 0xf0, 0x21, 0x00


	//----- nvinfo : EIATTR_KPARAM_INFO
	.align		4
.L_271:
        /*0048*/ 	.byte	0x04, 0x17
        /*004a*/ 	.short	(.L_273 - .L_272)
.L_272:
        /*004c*/ 	.word	0x00000000
        /*0050*/ 	.short	0x0001
        /*0052*/ 	.short	0x0008
        /*0054*/ 	.byte	0x00, 0xf5, 0x21, 0x00


	//----- nvinfo : EIATTR_KPARAM_INFO
	.align		4
.L_273:
        /*0058*/ 	.byte	0x04, 0x17
        /*005a*/ 	.short	(.L_275 - .L_274)
.L_274:
        /*005c*/ 	.word	0x00000000
        /*0060*/ 	.short	0x0000
        /*0062*/ 	.short	0x0000
        /*0064*/ 	.byte	0x00, 0xf5, 0x21, 0x00


	//----- nvinfo : EIATTR_SPARSE_MMA_MASK
	.align		4
.L_275:
        /*0068*/ 	.byte	0x03, 0x50
        /*006a*/ 	.short	0x0000


	//----- nvinfo : EIATTR_MAXREG_COUNT
	.align		4
        /*006c*/ 	.byte	0x03, 0x1b
        /*006e*/ 	.short	0x00ff


	//----- nvinfo : EIATTR_NUM_BARRIERS
	.align		4
        /*0070*/ 	.byte	0x02, 0x4c
        /*0072*/ 	.byte	0x01
	.zero		1


	//----- nvinfo : EIATTR_MERCURY_ISA_VERSION
	.align		4
        /*0074*/ 	.byte	0x03, 0x5f
        /*0076*/ 	.short	0x0101


	//----- nvinfo : EIATTR_VRC_CTA_INIT_COUNT
	.align		4
        /*0078*/ 	.byte	0x02, 0x4a
	.zero		1
	.zero		1


	//----- nvinfo : EIATTR_EXIT_INSTR_OFFSETS
	.align		4
        /*007c*/ 	.byte	0x04, 0x1c
        /*007e*/ 	.short	(.L_277 - .L_276)


	//   ....[0]....
.L_276:
        /*0080*/ 	.word	0x00000040


	//   ....[1]....
        /*0084*/ 	.word	0x00002ee0


	//----- nvinfo : EIATTR_MAX_THREADS
	.align		4
.L_277:
        /*0088*/ 	.byte	0x04, 0x05
        /*008a*/ 	.short	(.L_279 - .L_278)
.L_278:
        /*008c*/ 	.word	0x00000080
        /*0090*/ 	.word	0x00000001
        /*0094*/ 	.word	0x00000001


	//----- nvinfo : EIATTR_CRS_STACK_SIZE
	.align		4
.L_279:
        /*0098*/ 	.byte	0x04, 0x1e
        /*009a*/ 	.short	(.L_281 - .L_280)
.L_280:
        /*009c*/ 	.word	0x00000000


	//----- nvinfo : EIATTR_CBANK_PARAM_SIZE
	.align		4
.L_281:
        /*00a0*/ 	.byte	0x03, 0x19
        /*00a2*/ 	.short	0x0021


	//----- nvinfo : EIATTR_PARAM_CBANK
	.align		4
        /*00a4*/ 	.byte	0x04, 0x0a
        /*00a6*/ 	.short	(.L_283 - .L_282)
	.align		4
.L_282:
        /*00a8*/ 	.word	index@(.nv.constant0._ZN3cub18CUB_300001_SM_10006detail10radix_sort30DeviceRadixSortHistogramKernelINS1_5radix10policy_hubIiiyE10Policy1000ELNS0_9SortOrderE0EiyNS1_21identity_decomposer_tEEEvPT2_PKT1_SA_iiT3_)
        /*00ac*/ 	.short	0x0380
        /*00ae*/ 	.short	0x0021


	//----- nvinfo : EIATTR_SW_WAR
	.align		4
.L_283:
        /*00b0*/ 	.byte	0x04, 0x36
        /*00b2*/ 	.short	(.L_285 - .L_284)
.L_284:
        /*00b4*/ 	.word	0x00000008
.L_285:


//--------------------- .nv.info._ZN3cub18CUB_300001_SM_10006detail10radix_sort31DeviceRadixSortSingleTileKernelINS1_5radix10policy_hubIiiyE10Policy1000ELNS0_9SortOrderE0EiiyNS1_21identity_decomposer_tEEEvPKT1_PSA_PKT2_PSE_T3_iiT4_ --------------------------
	.section	.nv.info._ZN3cub18CUB_300001_SM_10006detail10radix_sort31DeviceRadixSortSingleTileKernelINS1_5radix10policy_hubIiiyE10Policy1000ELNS0_9SortOrderE0EiiyNS1_21identity_decomposer_tEEEvPKT1_PSA_PKT2_PSE_T3_iiT4_,"",@"SHT_CUDA_INFO"
	.sectionflags	@""
	.align	4


	//----- nvinfo : EIATTR_CUDA_API_VERSION
	.align		4
        /*0000*/ 	.byte	0x04, 0x37
        /*0002*/ 	.short	(.L_287 - .L_286)
.L_286:
        /*0004*/ 	.word	0x00000082


	//----- nvinfo : EIATTR_KPARAM_INFO
	.align		4
.L_287:
        /*0008*/ 	.byte	0x04, 0x17
        /*000a*/ 	.short	(.L_289 - .L_288)
.L_288:
        /*000c*/ 	.word	0x00000000
        /*0010*/ 	.short	0x0007
        /*0012*/ 	.short	0x0030
        /*0014*/ 	.byte	0x00, 0xf0, 0x05, 0x00


	//----- nvinfo : EIATTR_KPARAM_INFO
	.align		4
.L_289:
        /*0018*/ 	.byte	0x04, 0x17
        /*001a*/ 	.short	(.L_291 - .L_290)
.L_290:
        /*001c*/ 	.word	0x00000000
        /*0020*/ 	.short	0x0006
        /*0022*/ 	.short	0x002c
        /*0024*/ 	.byte	0x00, 0xf0, 0x11, 0x00


	//----- nvinfo : EIATTR_KPARAM_INFO
	.align		4
.L_291:
        /*0028*/ 	.byte	0x04, 0x17
        /*002a*/ 	.short	(.L_293 - .L_292)
.L_292:
        /*002c*/ 	.word	0x00000000
        /*0030*/ 	.short	0x0005
        /*0032*/ 	.short	0x0028
        /*0034*/ 	.byte	0x00, 0xf0, 0x11, 0x00


	//----- nvinfo : EIATTR_KPARAM_INFO
	.align		4
.L_293:
        /*0038*/ 	.byte	0x04, 0x17
        /*003a*/ 	.short	(.L_295 - .L_294)
.L_294:
        /*003c*/ 	.word	0x00000000
        /*0040*/ 	.short	0x0004
        /*0042*/ 	.short	0x0020
        /*0044*/ 	.byte	0x00, 0xf0, 0x21, 0x00


	//----- nvinfo : EIATTR_KPARAM_INFO
	.align		4
.L_295:
        /*0048*/ 	.byte	0x04, 0x17
        /*004a*/ 	.short	(.L_297 - .L_296)
.L_296:
        /*004c*/ 	.word	0x00000000
        /*0050*/ 	.short	0x0003
        /*0052*/ 	.short	0x0018
        /*0054*/ 	.byte	0x00, 0xf5, 0x21, 0x00


	//----- nvinfo : EIATTR_KPARAM_INFO
	.align		4
.L_297:
        /*0058*/ 	.byte	0x04, 0x17
        /*005a*/ 	.short	(.L_299 - .L_298)
.L_298:
        /*005c*/ 	.word	0x00000000
        /*0060*/ 	.short	0x0002
        /*0062*/ 	.short	0x0010
        /*0064*/ 	.byte	0x00, 0xf5, 0x21, 0x00


	//----- nvinfo : EIATTR_KPARAM_INFO
	.align		4
.L_299:
        /*0068*/ 	.byte	0x04, 0x17
        /*006a*/ 	.short	(.L_301 - .L_300)
.L_300:
        /*006c*/ 	.word	0x00000000
        /*0070*/ 	.short	0x0001
        /*0072*/ 	.short	0x0008
        /*0074*/ 	.byte	0x00, 0xf5, 0x21, 0x00


	//----- nvinfo : EIATTR_KPARAM_INFO
	.align		4
.L_301:
        /*0078*/ 	.byte	0x04, 0x17
        /*007a*/ 	.short	(.L_303 - .L_302)
.L_302:
        /*007c*/ 	.word	0x00000000
        /*0080*/ 	.short	0x0000
        /*0082*/ 	.short	0x0000
        /*0084*/ 	.byte	0x00, 0xf5, 0x21, 0x00


	//----- nvinfo : EIATTR_SPARSE_MMA_MASK
	.align		4
.L_303:
        /*0088*/ 	.byte	0x03, 0x50
        /*008a*/ 	.short	0x0000


	//----- nvinfo : EIATTR_MAXREG_COUNT
	.align		4
        /*008c*/ 	.byte	0x03, 0x1b
        /*008e*/ 	.short	0x00ff


	//----- nvinfo : EIATTR_NUM_BARRIERS
	.align		4
        /*0090*/ 	.byte	0x02, 0x4c
        /*0092*/ 	.byte	0x01
	.zero		1


	//----- nvinfo : EIATTR_MERCURY_ISA_VERSION
	.align		4
        /*0094*/ 	.byte	0x03, 0x5f
        /*0096*/ 	.short	0x0101


	//----- nvinfo : EIATTR_COOP_GROUP_MASK_REGIDS
	.align		4
        /*0098*/ 	.byte	0x04, 0x29
        /*009a*/ 	.short	(.L_305 - .L_304)


	//   ....[0]....
.L_304:
        /*009c*/ 	.word	0xffffffff


	//   ....[1]....
        /*00a0*/ 	.word	0xffffffff


	//   ....[2]....
        /*00a4*/ 	.word	0xffffffff


	//   ....[3]....
        /*00a8*/ 	.word	0xffffffff


	//   ....[4]....
        /*00ac*/ 	.word	0xffffffff


	//----- nvinfo : EIATTR_COOP_GROUP_INSTR_OFFSETS
	.align		4
.L_305:
        /*00b0*/ 	.byte	0x04, 0x28
        /*00b2*/ 	.short	(.L_307 - .L_306)


	//   ....[0]....
.L_306:
        /*00b4*/ 	.word	0x00001e20


	//   ....[1]....
        /*00b8*/ 	.word	0x00001e40


	//   ....[2]....
        /*00bc*/ 	.word	0x00001e60


	//   ....[3]....
        /*00c0*/ 	.word	0x00001e80


	//   ....[4]....
        /*00c4*/ 	.word	0x00001ea0


	//----- nvinfo : EIATTR_VRC_CTA_INIT_COUNT
	.align		4
.L_307:
        /*00c8*/ 	.byte	0x02, 0x4a
	.zero		1
	.zero		1


	//----- nvinfo : EIATTR_EXIT_INSTR_OFFSETS
	.align		4
        /*00cc*/ 	.byte	0x04, 0x1c
        /*00ce*/ 	.short	(.L_309 - .L_308)


	//   ....[0]....
.L_308:
        /*00d0*/ 	.word	0x00003bf0


	//   ....[1]....
        /*00d4*/ 	.word	0x00003c40


	//----- nvinfo : EIATTR_MAX_THREADS
	.align		4
.L_309:
        /*00d8*/ 	.byte	0x04, 0x05
        /*00da*/ 	.short	(.L_311 - .L_310)
.L_310:
        /*00dc*/ 	.word	0x00000100
        /*00e0*/ 	.word	0x00000001
        /*00e4*/ 	.word	0x00000001


	//----- nvinfo : EIATTR_CBANK_PARAM_SIZE
	.align		4
.L_311:
        /*00e8*/ 	.byte	0x03, 0x19
        /*00ea*/ 	.short	0x0031


	//----- nvinfo : EIATTR_PARAM_CBANK
	.align		4
        /*00ec*/ 	.byte	0x04, 0x0a
        /*00ee*/ 	.short	(.L_313 - .L_312)
	.align		4
.L_312:
        /*00f0*/ 	.word	index@(.nv.constant0._ZN3cub18CUB_300001_SM_10006detail10radix_sort31DeviceRadixSortSingleTileKernelINS1_5radix10policy_hubIiiyE10Policy1000ELNS0_9SortOrderE0EiiyNS1_21identity_decomposer_tEEEvPKT1_PSA_PKT2_PSE_T3_iiT4_)
        /*00f4*/ 	.short	0x0380
        /*00f6*/ 	.short	0x0031


	//----- nvinfo : EIATTR_SW_WAR
	.align		4
.L_313:
        /*00f8*/ 	.byte	0x04, 0x36
        /*00fa*/ 	.short	(.L_315 - .L_314)
.L_314:
        /*00fc*/ 	.word	0x00000008
.L_315:


//--------------------- .nv.info._ZN3cub18CUB_300001_SM_10006detail4scan16DeviceScanKernelINS2_10policy_hubIiiimN4cuda3std3__44plusIvEEE10Policy1000EN6thrust24THRUST_300001_SM_1000_NS10device_ptrIiEESF_NS0_13ScanTileStateIiLb1EEES9_NS1_10InputValueIiPiEEmiLb0EiEEvT0_T1_T2_iT3_T4_T5_ --------------------------
	.section	.nv.info._ZN3cub18CUB_300001_SM_10006detail4scan16DeviceScanKernelINS2_10policy_hubIiiimN4cuda3std3__44plusIvEEE10Policy1000EN6thrust24THRUST_300001_SM_1000_NS10device_ptrIiEESF_NS0_13ScanTileStateIiLb1EEES9_NS1_10InputValueIiPiEEmiLb0EiEEvT0_T1_T2_iT3_T4_T5_,"",@"SHT_CUDA_INFO"
	.sectionflags	@""
	.align	4


	//----- nvinfo : EIATTR_CUDA_API_VERSION
	.align		4
        /*0000*/ 	.byte	0x04, 0x37
        /*0002*/ 	.short	(.L_317 - .L_316)
.L_316:
        /*0004*/ 	.word	0x00000082


	//----- nvinfo : EIATTR_KPARAM_INFO
	.align		4
.L_317:
        /*0008*/ 	.byte	0x04, 0x17
        /*000a*/ 	.short	(.L_319 - .L_318)
.L_318:
        /*000c*/ 	.word	0x00000000
        /*0010*/ 	.short	0x0006
        /*0012*/ 	.short	0x0030
        /*0014*/ 	.byte	0x00, 0xf0, 0x21, 0x00


	//----- nvinfo : EIATTR_KPARAM_INFO
	.align		4
.L_319:
        /*0018*/ 	.byte	0x04, 0x17
        /*001a*/ 	.short	(.L_321 - .L_320)
.L_320:
        /*001c*/ 	.word	0x00000000
        /*0020*/ 	.short	0x0005
        /*0022*/ 	.short	0x0020
        /*0024*/ 	.byte	0x00, 0xf0, 0x41, 0x00


	//----- nvinfo : EIATTR_KPARAM_INFO
	.align		4
.L_321:
        /*0028*/ 	.byte	0x04, 0x17
        /*002a*/ 	.short	(.L_323 - .L_322)
.L_322:
        /*002c*/ 	.word	0x00000000
        /*0030*/ 	.short	0x0004
        /*0032*/ 	.short	0x001c
        /*0034*/ 	.byte	0x00, 0xf0, 0x05, 0x00


	//----- nvinfo : EIATTR_KPARAM_INFO
	.align		4
.L_323:
        /*0038*/ 	.byte	0x04, 0x17
        /*003a*/ 	.short	(.L_325 - .L_324)
.L_324:
        /*003c*/ 	.word	0x00000000
        /*0040*/ 	.short	0x0003
        /*0042*/ 	.short	0x0018
        /*0044*/ 	.byte	0x00, 0xf0, 0x11, 0x00


	//----- nvinfo : EIATTR_KPARAM_INFO
	.align		4
.L_325:
        /*0048*/ 	.byte	0x04, 0x17
        /*004a*/ 	.short	(.L_327 - .L_326)
.L_326:
        /*004c*/ 	.word	0x00000000
        /*0050*/ 	.short	0x0002
        /*0052*/ 	.short	0x0010
        /*0054*/ 	.byte	0x00, 0xf0, 0x21, 0x00


	//----- nvinfo : EIATTR_KPARAM_INFO
	.align		4
.L_327:
        /*0058*/ 	.byte	0x04, 0x17
        /*005a*/ 	.short	(.L_329 - .L_328)
.L_328:
        /*005c*/ 	.word	0x00000000
        /*0060*/ 	.short	0x0001
        /*0062*/ 	.short	0x0008
        /*0064*/ 	.byte	0x00, 0xf0, 0x21, 0x00


	//----- nvinfo : EIATTR_KPARAM_INFO
	.align		4
.L_329:
        /*0068*/ 	.byte	0x04, 0x17
        /*006a*/ 	.short	(.L_331 - .L_330)
.L_330:
        /*006c*/ 	.word	0x00000000
        /*0070*/ 	.short	0x0000
        /*0072*/ 	.short	0x0000
        /*0074*/ 	.byte	0x00, 0xf0, 0x21, 0x00


	//----- nvinfo : EIATTR_SPARSE_MMA_MASK
	.align		4
.L_331:
        /*0078*/ 	.byte	0x03, 0x50
        /*007a*/ 	.short	0x0000


	//----- nvinfo : EIATTR_MAXREG_COUNT
	.align		4
        /*007c*/ 	.byte	0x03, 0x1b
        /*007e*/ 	.short	0x0080


	//----- nvinfo : EIATTR_NUM_BARRIERS
	.align		4
        /*0080*/ 	.byte	0x02, 0x4c
        /*0082*/ 	.byte	0x01
	.zero		1


	//----- nvinfo : EIATTR_MERCURY_ISA_VERSION
	.align		4
        /*0084*/ 	.byte	0x03, 0x5f
        /*0086*/ 	.short	0x0101


	//----- nvinfo : EIATTR_COOP_GROUP_MASK_REGIDS
	.align		4
        /*0088*/ 	.byte	0x04, 0x29
        /*008a*/ 	.short	(.L_333 - .L_332)


	//   ....[0]....
.L_332:
        /*008c*/ 	.word	0xffffffff


	//   ....[1]....
        /*0090*/ 	.word	0xffffffff


	//   ....[2]....
        /*0094*/ 	.word	0xffffffff


	//   ....[3]....
        /*0098*/ 	.word	0xffffffff


	//   ....[4]....
        /*009c*/ 	.word	0xffffffff


	//   ....[5]....
        /*00a0*/ 	.word	0xffffffff


	//   ....[6]....
        /*00a4*/ 	.word	0xffffffff


	//   ....[7]....
        /*00a8*/ 	.word	0xffffffff


	//   ....[8]....
        /*00ac*/ 	.word	0xffffffff


	//   ....[9]....
        /*00b0*/ 	.word	0xffffffff


	//   ....[10]....
        /*00b4*/ 	.word	0xffffffff


	//   ....[11]....
        /*00b8*/ 	.word	0xffffffff


	//   ....[12]....
        /*00bc*/ 	.word	0xffffffff


	//   ....[13]....
        /*00c0*/ 	.word	0xffffffff


	//   ....[14]....
        /*00c4*/ 	.word	0xffffffff


	//   ....[15]....
        /*00c8*/ 	.word	0xffffffff


	//   ....[16]....
        /*00cc*/ 	.word	0xffffffff


	//   ....[17]....
        /*00d0*/ 	.word	0xffffffff


	//   ....[18]....
        /*00d4*/ 	.word	0xffffffff


	//   ....[19]....
        /*00d8*/ 	.word	0xffffffff


	//   ....[20]....
        /*00dc*/ 	.word	0xffffffff


	//   ....[21]....
        /*00e0*/ 	.word	0xffffffff


	//   ....[22]....
        /*00e4*/ 	.word	0xffffffff


	//   ....[23]....
        /*00e8*/ 	.word	0xffffffff


	//   ....[24]....
        /*00ec*/ 	.word	0xffffffff


	//   ....[25]....
        /*00f0*/ 	.word	0xffffffff


	//   ....[26]....
        /*00f4*/ 	.word	0xffffffff


	//   ....[27]....
        /*00f8*/ 	.word	0xffffffff


	//   ....[28]....
        /*00fc*/ 	.word	0xffffffff


	//   ....[29]....
        /*0100*/ 	.word	0xffffffff


	//   ....[30]....
        /*0104*/ 	.word	0xffffffff


	//   ....[31]....
        /*0108*/ 	.word	0xffffffff


	//   ....[32]....
        /*010c*/ 	.word	0xffffffff


	//   ....[33]....
        /*0110*/ 	.word	0xffffffff


	//   ....[34]....
        /*0114*/ 	.word	0xffffffff


	//   ....[35]....
        /*0118*/ 	.word	0xffffffff


	//   ....[36]....
        /*011c*/ 	.word	0xffffffff


	//   ....[37]....
        /*0120*/ 	.word	0xffffffff


	//   ....[38]....
        /*0124*/ 	.word	0xffffffff


	//   ....[39]....
        /*0128*/ 	.word	0xffffffff


	//   ....[40]....
        /*012c*/ 	.word	0xffffffff


	//   ....[41]....
        /*0130*/ 	.word	0xffffffff


	//   ....[42]....
        /*0134*/ 	.word	0xffffffff


	//   ....[43]....
        /*0138*/ 	.word	0xffffffff


	//   ....[44]....
        /*013c*/ 	.word	0xffffffff


	//   ....[45]....
        /*0140*/ 	.word	0xffffffff


	//   ....[46]....
        /*0144*/ 	.word	0xffffffff


	//   ....[47]....
        /*0148*/ 	.word	0xffffffff


	//   ....[48]....
        /*014c*/ 	.word	0xffffffff


	//   ....[49]....
        /*0150*/ 	.word	0xffffffff


	//   ....[50]....
        /*0154*/ 	.word	0xffffffff


	//   ....[51]....
        /*0158*/ 	.word	0xffffffff


	//   ....[52]....
        /*015c*/ 	.word	0xffffffff


	//   ....[53]....
        /*0160*/ 	.word	0xffffffff


	//   ....[54]....
        /*0164*/ 	.word	0xffffffff


	//   ....[55]....
        /*0168*/ 	.word	0xffffffff


	//   ....[56]....
        /*016c*/ 	.word	0xffffffff


	//   ....[57]....
        /*0170*/ 	.word	0xffffffff


	//   ....[58]....
        /*0174*/ 	.word	0xffffffff


	//   ....[59]....
        /*0178*/ 	.word	0xffffffff


	//   ....[60]....
        /*017c*/ 	.word	0x0500000a


	//   ....[61]....
        /*0180*/ 	.word	0x0500000a


	//   ....[62]....
        /*0184*/ 	.word	0x0500000a


	//   ....[63]....
        /*0188*/ 	.word	0x0500000a


	//   ....[64]....
        /*018c*/ 	.word	0x0500000a


	//   ....[65]....
        /*0190*/ 	.word	0x0500000a


	//   ....[66]....
        /*0194*/ 	.word	0x0500000a


	//   ....[67]....
        /*0198*/ 	.word	0x0500000a


	//   ....[68]....
        /*019c*/ 	.word	0x0500000a


	//   ....[69]....
        /*01a0*/ 	.word	0x0500000a


	//   ....[70]....
        /*01a4*/ 	.word	0x0500000a


	//   ....[71]....
        /*01a8*/ 	.word	0x0500000a


	//   ....[72]....
        /*01ac*/ 	.word	0x0500000a


	//   ....[73]....
        /*01b0*/ 	.word	0x0500000a


	//   ....[74]....
        /*01b4*/ 	.word	0x0500000a


	//   ....[75]....
        /*01b8*/ 	.word	0x0500000a


	//   ....[76]....
        /*01bc*/ 	.word	0x0500000a


	//   ....[77]....
        /*01c0*/ 	.word	0x0500000a


	//   ....[78]....
        /*01c4*/ 	.word	0x0500000a


	//   ....[79]....
        /*01c8*/ 	.word	0x0500000a


	//   ....[80]....
        /*01cc*/ 	.word	0x0500000a


	//   ....[81]....
        /*01d0*/ 	.word	0x0500000a


	//   ....[82]....
        /*01d4*/ 	.word	0x0500000a


	//   ....[83]....
        /*01d8*/ 	.word	0x0500000a


	//   ....[84]....
        /*01dc*/ 	.word	0x0500000a


	//   ....[85]....
        /*01e0*/ 	.word	0x0500000a


	//   ....[86]....
        /*01e4*/ 	.word	0x0500000a


	//   ....[87]....
        /*01e8*/ 	.word	0x0500000a


	//   ....[88]....
        /*01ec*/ 	.word	0x0500000a


	//   ....[89]....
        /*01f0*/ 	.word	0x0500000a


	//   ....[90]....
        /*01f4*/ 	.word	0x0500000a


	//   ....[91]....
        /*01f8*/ 	.word	0x0500000a


	//   ....[92]....
        /*01fc*/ 	.word	0x0500000a


	//   ....[93]....
        /*0200*/ 	.word	0x0500000a


	//   ....[94]....
        /*0204*/ 	.word	0x0500000a


	//   ....[95]....
        /*0208*/ 	.word	0x0500000a


	//----- nvinfo : EIATTR_COOP_GROUP_INSTR_OFFSETS
	.align		4
.L_333:
        /*020c*/ 	.byte	0x04, 0x28
        /*020e*/ 	.short	(.L_335 - .L_334)


	//   ....[0]....
.L_334:
        /*0210*/ 	.word	0x000004d0


	//   ....[1]....
        /*0214*/ 	.word	0x000006f0


	//   ....[2]....
        /*0218*/ 	.word	0x00000710


	//   ....[3]....
        /*021c*/ 	.word	0x00000730


	//   ....[4]....
        /*0220*/ 	.word	0x00000750


	//   ....[5]....
        /*0224*/ 	.word	0x00000770


	//   ....[6]....
        /*0228*/ 	.word	0x00000b80


	//   ....[7]....
        /*022c*/ 	.word	0x00000ba0


	//   ....[8]....
        /*0230*/ 	.word	0x00000bc0


	//   ....[9]....
        /*0234*/ 	.word	0x00000be0


	//   ....[10]....
        /*0238*/ 	.word	0x00000c00


	//   ....[11]....
        /*023c*/ 	.word	0x00001000


	//   ....[12]....
        /*0240*/ 	.word	0x00001090


	//   ....[13]....
        /*0244*/ 	.word	0x000010f0


	//   ....[14]....
        /*0248*/ 	.word	0x00001160


	//   ....[15]....
        /*024c*/ 	.word	0x000011c0


	//   ....[16]....
        /*0250*/ 	.word	0x00001210


	//   ....[17]....
        /*0254*/ 	.word	0x00001270


	//   ....[18]....
        /*0258*/ 	.word	0x000012c0


	//   ....[19]....
        /*025c*/ 	.word	0x000012e0


	//   ....[20]....
        /*0260*/ 	.word	0x000013a0


	//   ....[21]....
        /*0264*/ 	.word	0x00001430


	//   ....[22]....
        /*0268*/ 	.word	0x00001480


	//   ....[23]....
        /*026c*/ 	.word	0x000014e0


	//   ....[24]....
        /*0270*/ 	.word	0x00001540


	//   ....[25]....
        /*0274*/ 	.word	0x00001580


	//   ....[26]....
        /*0278*/ 	.word	0x000015c0


	//   ....[27]....
        /*027c*/ 	.word	0x00001600


	//   ....[28]....
        /*0280*/ 	.word	0x00001610


	//   ....[29]....
        /*0284*/ 	.word	0x00001a50


	//   ....[30]....
        /*0288*/ 	.word	0x00002430


	//   ....[31]....
        /*028c*/ 	.word	0x00002650


	//   ....[32]....
        /*0290*/ 	.word	0x00002670


	//   ....[33]....
        /*0294*/ 	.word	0x00002690


	//   ....[34]....
        /*0298*/ 	.word	0x000026b0


	//   ....[35]....
        /*029c*/ 	.word	0x000026d0


	//   ....[36]....
        /*02a0*/ 	.word	0x00002a60


	//   ....[37]....
        /*02a4*/ 	.word	0x00002a80


	//   ....[38]....
        /*02a8*/ 	.word	0x00002aa0


	//   ....[39]....
        /*02ac*/ 	.word	0x00002ac0


	//   ....[40]....
        /*02b0*/ 	.word	0x00002ae0


	//   ....[41]....
        /*02b4*/ 	.word	0x00002ee0


	//   ....[42]....
        /*02b8*/ 	.word	0x00002f70


	//   ....[43]....
        /*02bc*/ 	.word	0x00002fd0


	//   ....[44]....
        /*02c0*/ 	.word	0x00003030


	//   ....[45]....
        /*02c4*/ 	.word	0x00003090


	//   ....[46]....
        /*02c8*/ 	.word	0x000030f0


	//   ....[47]....
        /*02cc*/ 	.word	0x00003140


	//   ....[48]....
        /*02d0*/ 	.word	0x000031b0


	//   ....[49]....
        /*02d4*/ 	.word	0x000031c0


	//   ....[50]....
        /*02d8*/ 	.word	0x00003280


	//   ....[51]....
        /*02dc*/ 	.word	0x00003310


	//   ....[52]....
        /*02e0*/ 	.word	0x00003360


	//   ....[53]....
        /*02e4*/ 	.word	0x000033d0


	//   ....[54]....
        /*02e8*/ 	.word	0x00003430


	//   ....[55]....
        /*02ec*/ 	.word	0x00003480


	//   ....[56]....
        /*02f0*/ 	.word	0x000034c0


	//   ....[57]....
        /*02f4*/ 	.word	0x00003520


	//   ....[58]....
        /*02f8*/ 	.word	0x00003530


	//   ....[59]....
        /*02fc*/ 	.word	0x000039a0


	//   ....[60]....
        /*0300*/ 	.word	0x00003f30


	//   ....[61]....
        /*0304*/ 	.word	0x00003fb0


	//   ....[62]....
        /*0308*/ 	.word	0x00004040


	//   ....[63]....
        /*030c*/ 	.word	0x00004120


	//   ....[64]....
        /*0310*/ 	.word	0x000041a0


	//   ....[65]....
        /*0314*/ 	.word	0x00004230


	//   ....[66]....
        /*0318*/ 	.word	0x000042b0


	//   ....[67]....
        /*031c*/ 	.word	0x00004330


	//   ....[68]....
        /*0320*/ 	.word	0x00004360


	//   ....[69]....
        /*0324*/ 	.word	0x00004430


	//   ....[70]....
        /*0328*/ 	.word	0x000044b0


	//   ....[71]....
        /*032c*/ 	.word	0x00004530


	//   ....[72]....
        /*0330*/ 	.word	0x000045e0


	//   ....[73]....
        /*0334*/ 	.word	0x00004670


	//   ....[74]....
        /*0338*/ 	.word	0x000046f0


	//   ....[75]....
        /*033c*/ 	.word	0x00004760


	//   ....[76]....
        /*0340*/ 	.word	0x000047e0


	//   ....[77]....
        /*0344*/ 	.word	0x00004840


	//   ....[78]....
        /*0348*/ 	.word	0x000048b0


	//   ....[79]....
        /*034c*/ 	.word	0x00004930


	//   ....[80]....
        /*0350*/ 	.word	0x000049d0


	//   ....[81]....
        /*0354*/ 	.word	0x00004a90


	//   ....[82]....
        /*0358*/ 	.word	0x00004b30


	//   ....[83]....
        /*035c*/ 	.word	0x00004bc0


	//   ....[84]....
        /*0360*/ 	.word	0x00004c50


	//   ....[85]....
        /*0364*/ 	.word	0x00004cc0


	//   ....[86]....
        /*0368*/ 	.word	0x00004cf0


	//   ....[87]....
        /*036c*/ 	.word	0x00004dc0


	//   ....[88]....
        /*0370*/ 	.word	0x00004e40


	//   ....[89]....
        /*0374*/ 	.word	0x00004ec0


	//   ....[90]....
        /*0378*/ 	.word	0x00004f80


	//   ....[91]....
        /*037c*/ 	.word	0x00005020


	//   ....[92]....
        /*0380*/ 	.word	0x000050b0


	//   ....[93]....
        /*0384*/ 	.word	0x00005140


	//   ....[94]....
        /*0388*/ 	.word	0x000051d0


	//   ....[95]....
        /*038c*/ 	.word	0x00005230


	//----- nvinfo : EIATTR_VRC_CTA_INIT_COUNT
	.align		4
.L_335:
        /*0390*/ 	.byte	0x02, 0x4a
	.zero		1
	.zero		1


	//----- nvinfo : EIATTR_EXIT_INSTR_OFFSETS
	.align		4
        /*0394*/ 	.byte	0x04, 0x1c
        /*0396*/ 	.short	(.L_337 - .L_336)


	//   ....[0]....
.L_336:
        /*0398*/ 	.word	0x00001ce0


	//   ....[1]....
        /*039c*/ 	.word	0x00001d10


	//   ....[2]....
        /*03a0*/ 	.word	0x00003ec0


	//   ....[3]....
        /*03a4*/ 	.word	0x00003ee0


	//----- nvinfo : EIATTR_MAX_THREADS
	.align		4
.L_337:
        /*03a8*/ 	.byte	0x04, 0x05
        /*03aa*/ 	.short	(.L_339 - .L_338)
.L_338:
        /*03ac*/ 	.word	0x000001a0
        /*03b0*/ 	.word	0x00000001
        /*03b4*/ 	.word	0x00000001


	//----- nvinfo : EIATTR_CRS_STACK_SIZE
	.align		4
.L_339:
        /*03b8*/ 	.byte	0x04, 0x1e
        /*03ba*/ 	.short	(.L_341 - .L_340)
.L_340:
        /*03bc*/ 	.word	0x00000000


	//----- nvinfo : EIATTR_CBANK_PARAM_SIZE
	.align		4
.L_341:
        /*03c0*/ 	.byte	0x03, 0x19
        /*03c2*/ 	.short	0x0038


	//----- nvinfo : EIATTR_PARAM_CBANK
	.align		4
        /*03c4*/ 	.byte	0x04, 0x0a
        /*03c6*/ 	.short	(.L_343 - .L_342)
	.align		4
.L_342:
        /*03c8*/ 	.word	index@(.nv.constant0._ZN3cub18CUB_300001_SM_10006detail4scan16DeviceScanKernelINS2_10policy_hubIiiimN4cuda3std3__44plusIvEEE10Policy1000EN6thrust24THRUST_300001_SM_1000_NS10device_ptrIiEESF_NS0_13ScanTileStateIiLb1EEES9_NS1_10InputValueIiPiEEmiLb0EiEEvT0_T1_T2_iT3_T4_T5_)
        /*03cc*/ 	.short	0x0380
        /*03ce*/ 	.short	0x0038


	//----- nvinfo : EIATTR_SW_WAR
	.align		4
.L_343:
        /*03d0*/ 	.byte	0x04, 0x36
        /*03d2*/ 	.short	(.L_345 - .L_344)
.L_344:
        /*03d4*/ 	.word	0x00000008
.L_345:


//--------------------- .nv.info._ZN3cub18CUB_300001_SM_10006detail4scan16DeviceScanKernelINS2_10policy_hubIiiijN4cuda3std3__44plusIvEEE10Policy1000EN6thrust24THRUST_300001_SM_1000_NS10device_ptrIiEESF_NS0_13ScanTileStateIiLb1EEES9_NS1_10InputValueIiPiEEjiLb0EiEEvT0_T1_T2_iT3_T4_T5_ --------------------------
	.section	.nv.info._ZN3cub18CUB_300001_SM_10006detail4scan16DeviceScanKernelINS2_10policy_hubIiiijN4cuda3std3__44plusIvEEE10Policy1000EN6thrust24THRUST_300001_SM_1000_NS10device_ptrIiEESF_NS0_13ScanTileStateIiLb1EEES9_NS1_10InputValueIiPiEEjiLb0EiEEvT0_T1_T2_iT3_T4_T5_,"",@"SHT_CUDA_INFO"
	.sectionflags	@""
	.align	4


	//----- nvinfo : EIATTR_CUDA_API_VERSION
	.align		4
        /*0000*/ 	.byte	0x04, 0x37
        /*0002*/ 	.short	(.L_347 - .L_346)
.L_346:
        /*0004*/ 	.word	0x00000082


	//----- nvinfo : EIATTR_KPARAM_INFO
	.align		4
.L_347:
        /*0008*/ 	.byte	0x04, 0x17
        /*000a*/ 	.short	(.L_349 - .L_348)
.L_348:
        /*000c*/ 	.word	0x00000000
        /*0010*/ 	.short	0x0006
        /*0012*/ 	.short	0x0030
        /*0014*/ 	.byte	0x00, 0xf0, 0x11, 0x00


	//----- nvinfo : EIATTR_KPARAM_INFO
	.align		4
.L_349:
        /*0018*/ 	.byte	0x04, 0x17
        /*001a*/ 	.short	(.L_351 - .L_350)
.L_350:
        /*001c*/ 	.word	0x00000000
        /*0020*/ 	.short	0x0005
        /*0022*/ 	.short	0x0020
        /*0024*/ 	.byte	0x00, 0xf0, 0x41, 0x00


	//----- nvinfo : EIATTR_KPARAM_INFO
	.align		4
.L_351:
        /*0028*/ 	.byte	0x04, 0x17
        /*002a*/ 	.short	(.L_353 - .L_352)
.L_352:
        /*002c*/ 	.word	0x00000000
        /*0030*/ 	.short	0x0004
        /*0032*/ 	.short	0x001c
        /*0034*/ 	.byte	0x00, 0xf0, 0x05, 0x00


	//----- nvinfo : EIATTR_KPARAM_INFO
	.align		4
.L_353:
        /*0038*/ 	.byte	0x04, 0x17
        /*003a*/ 	.short	(.L_355 - .L_354)
.L_354:
        /*003c*/ 	.word	0x00000000
        /*0040*/ 	.short	0x0003
        /*0042*/ 	.short	0x0018
        /*0044*/ 	.byte	0x00, 0xf0, 0x11, 0x00


	//----- nvinfo : EIATTR_KPARAM_INFO
	.align		4
.L_355:
        /*0048*/ 	.byte	0x04, 0x17
        /*004a*/ 	.short	(.L_357 - .L_356)
.L_356:
        /*004c*/ 	.word	0x00000000
        /*0050*/ 	.short	0x0002
        /*0052*/ 	.short	0x0010
        /*0054*/ 	.byte	0x00, 0xf0, 0x21, 0x00


	//----- nvinfo : EIATTR_KPARAM_INFO
	.align		4
.L_357:
        /*0058*/ 	.byte	0x04, 0x17
        /*005a*/ 	.short	(.L_359 - .L_358)
.L_358:
        /*005c*/ 	.word	0x00000000
        /*0060*/ 	.short	0x0001
        /*0062*/ 	.short	0x0008
        /*0064*/ 	.byte	0x00, 0xf0, 0x21, 0x00


	//----- nvinfo : EIATTR_KPARAM_INFO
	.align		4
.L_359:
        /*0068*/ 	.byte	0x04, 0x17
        /*006a*/ 	.short	(.L_361 - .L_360)
.L_360:
        /*006c*/ 	.word	0x00000000
        /*0070*/ 	.short	0x0000
        /*0072*/ 	.short	0x0000
        /*0074*/ 	.byte	0x00, 0xf0, 0x21, 0x00


	//----- nvinfo : EIATTR_SPARSE_MMA_MASK
	.align		4
.L_361:
        /*0078*/ 	.byte	0x03, 0x50
        /*007a*/ 	.short	0x0000


	//----- nvinfo : EIATTR_MAXREG_COUNT
	.align		4
        /*007c*/ 	.byte	0x03, 0x1b
        /*007e*/ 	.short	0x00a8


	//----- nvinfo : EIATTR_NUM_BARRIERS
	.align		4
        /*0080*/ 	.byte	0x02, 0x4c
        /*0082*/ 	.byte	0x01
	.zero		1


	//----- nvinfo : EIATTR_MERCURY_ISA_VERSION
	.align		4
        /*0084*/ 	.byte	0x03, 0x5f
        /*0086*/ 	.short	0x0101


	//----- nvinfo : EIATTR_UNUSED_LOAD_BYTE_OFFSET
	.align		4
        /*0088*/ 	.byte	0x04, 0x44
        /*008a*/ 	.short	(.L_363 - .L_362)


	//   ....[0]....
.L_362:
        /*008c*/ 	.word	0x00002a80
        /*0090*/ 	.word	0x00000fff


	//----- nvinfo : EIATTR_COOP_GROUP_MASK_REGIDS
	.align		4
.L_363:
        /*0094*/ 	.byte	0x04, 0x29
        /*0096*/ 	.short	(.L_365 - .L_364)


	//   ....[0]....
.L_364:
        /*0098*/ 	.word	0xffffffff


	//   ....[1]....
        /*009c*/ 	.word	0xffffffff


	//   ....[2]....
        /*00a0*/ 	.word	0xffffffff


	//   ....[3]....
        /*00a4*/ 	.word	0xffffffff


	//   ....[4]....
        /*00a8*/ 	.word	0xffffffff


	//   ....[5]....
        /*00ac*/ 	.word	0xffffffff


	//   ....[6]....
        /*00b0*/ 	.word	0xffffffff


	//   ....[7]....
        /*00b4*/ 	.word	0xffffffff


	//   ....[8]....
        /*00b8*/ 	.word	0xffffffff


	//   ....[9]....
        /*00bc*/ 	.word	0xffffffff


	//   ....[10]....
        /*00c0*/ 	.word	0xffffffff


	//   ....[11]....
        /*00c4*/ 	.word	0xffffffff


	//   ....[12]....
        /*00c8*/ 	.word	0xffffffff


	//   ....[13]....
        /*00cc*/ 	.word	0xffffffff


	//   ....[14]....
        /*00d0*/ 	.word	0xffffffff


	//   ....[15]....
        /*00d4*/ 	.word	0xffffffff


	//   ....[16]....
        /*00d8*/ 	.word	0xffffffff


	//   ....[17]....
        /*00dc*/ 	.word	0xffffffff


	//   ....[18]....
        /*00e0*/ 	.word	0xffffffff


	//   ....[19]....
        /*00e4*/ 	.word	0xffffffff


	//   ....[20]....
        /*00e8*/ 	.word	0xffffffff


	//   ....[21]....
        /*00ec*/ 	.word	0xffffffff


	//   ....[22]....
        /*00f0*/ 	.word	0xffffffff


	//   ....[23]....
        /*00f4*/ 	.word	0xffffffff


	//   ....[24]....
        /*00f8*/ 	.word	0xffffffff


	//   ....[25]....
        /*00fc*/ 	.word	0xffffffff


	//   ....[26]....
        /*0100*/ 	.word	0xffffffff


	//   ....[27]....
        /*0104*/ 	.word	0xffffffff


	//   ....[28]....
        /*0108*/ 	.word	0xffffffff


	//   ....[29]....
        /*010c*/ 	.word	0xffffffff


	//   ....[30]....
        /*0110*/ 	.word	0xffffffff


	//   ....[31]....
        /*0114*/ 	.word	0xffffffff


	//   ....[32]....
        /*0118*/ 	.word	0xffffffff


	//   ....[33]....
        /*011c*/ 	.word	0xffffffff


	//   ....[34]....
        /*0120*/ 	.word	0xffffffff


	//   ....[35]....
        /*0124*/ 	.word	0xffffffff


	//   ....[36]....
        /*0128*/ 	.word	0xffffffff


	//   ....[37]....
        /*012c*/ 	.word	0xffffffff


	//   ....[38]....
        /*0130*/ 	.word	0xffffffff


	//   ....[39]....
        /*0134*/ 	.word	0xffffffff


	//   ....[40]....
        /*0138*/ 	.word	0xffffffff


	//   ....[41]....
        /*013c*/ 	.word	0xffffffff


	//   ....[42]....
        /*0140*/ 	.word	0xffffffff


	//   ....[43]....
        /*0144*/ 	.word	0xffffffff


	//   ....[44]....
        /*0148*/ 	.word	0xffffffff


	//   ....[45]....
        /*014c*/ 	.word	0xffffffff


	//   ....[46]....
        /*0150*/ 	.word	0xffffffff


	//   ....[47]....
        /*0154*/ 	.word	0xffffffff


	//   ....[48]....
        /*0158*/ 	.word	0xffffffff


	//   ....[49]....
        /*015c*/ 	.word	0xffffffff


	//   ....[50]....
        /*0160*/ 	.word	0xffffffff


	//   ....[51]....
        /*0164*/ 	.word	0xffffffff


	//   ....[52]....
        /*0168*/ 	.word	0xffffffff


	//   ....[53]....
        /*016c*/ 	.word	0xffffffff


	//   ....[54]....
        /*0170*/ 	.word	0xffffffff


	//   ....[55]....
        /*0174*/ 	.word	0xffffffff


	//   ....[56]....
        /*0178*/ 	.word	0xffffffff


	//   ....[57]....
        /*017c*/ 	.word	0xffffffff


	//   ....[58]....
        /*0180*/ 	.word	0xffffffff


	//   ....[59]....
        /*0184*/ 	.word	0xffffffff


	//   ....[60]....
        /*0188*/ 	.word	0x05000015


	//   ....[61]....
        /*018c*/ 	.word	0x05000015


	//   ....[62]....
        /*0190*/ 	.word	0x05000015


	//   ....[63]....
        /*0194*/ 	.word	0x05000015


	//   ....[64]....
        /*0198*/ 	.word	0x05000015


	//   ....[65]....
        /*019c*/ 	.word	0x05000015


	//   ....[66]....
        /*01a0*/ 	.word	0x05000015


	//   ....[67]....
        /*01a4*/ 	.word	0x05000015


	//   ....[68]....
        /*01a8*/ 	.word	0x05000015


	//   ....[69]....
        /*01ac*/ 	.word	0x05000015


	//   ....[70]....
        /*01b0*/ 	.word	0x05000015


	//   ....[71]....
        /*01b4*/ 	.word	0x05000015


	//   ....[72]....
        /*01b8*/ 	.word	0x05000015


	//   ....[73]....
        /*01bc*/ 	.word	0x05000015


	//   ....[74]....
        /*01c0*/ 	.word	0x05000015


	//   ....[75]....
        /*01c4*/ 	.word	0x05000015


	//   ....[76]....
        /*01c8*/ 	.word	0x05000015


	//   ....[77]....
        /*01cc*/ 	.word	0x05000015


	//   ....[78]....
        /*01d0*/ 	.word	0x05000015


	//   ....[79]....
        /*01d4*/ 	.word	0x05000015


	//   ....[80]....
        /*01d8*/ 	.word	0x05000015


	//   ....[81]....
        /*01dc*/ 	.word	0x05000015


	//   ....[82]....
        /*01e0*/ 	.word	0x05000015


	//   ....[83]....
        /*01e4*/ 	.word	0x05000015


	//   ....[84]....
        /*01e8*/ 	.word	0x05000015


	//   ....[85]....
        /*01ec*/ 	.word	0x05000015


	//   ....[86]....
        /*01f0*/ 	.word	0x05000015


	//   ....[87]....
        /*01f4*/ 	.word	0x05000015


	//   ....[88]....
        /*01f8*/ 	.word	0x05000015


	//   ....[89]....
        /*01fc*/ 	.word	0x05000015


	//   ....[90]....
        /*0200*/ 	.word	0x05000015


	//   ....[91]....
        /*0204*/ 	.word	0x05000015


	//   ....[92]....
        /*0208*/ 	.word	0x05000015


	//   ....[93]....
        /*020c*/ 	.word	0x05000015


	//   ....[94]....
        /*0210*/ 	.word	0x05000015


	//   ....[95]....
        /*0214*/ 	.word	0x05000015


	//----- nvinfo : EIATTR_COOP_GROUP_INSTR_OFFSETS
	.align		4
.L_365:
        /*0218*/ 	.byte	0x04, 0x28
        /*021a*/ 	.short	(.L_367 - .L_366)


	//   ....[0]....
.L_366:
        /*021c*/ 	.word	0x00000510


	//   ....[1]....
        /*0220*/ 	.word	0x000006d0


	//   ....[2]....
        /*0224*/ 	.word	0x000006f0


	//   ....[3]....
        /*0228*/ 	.word	0x00000710


	//   ....[4]....
        /*022c*/ 	.word	0x00000730


	//   ....[5]....
        /*0230*/ 	.word	0x00000750


	//   ....[6]....
        /*0234*/ 	.word	0x00000b40


	//   ....[7]....
        /*0238*/ 	.word	0x00000b60


	//   ....[8]....
        /*023c*/ 	.word	0x00000b80


	//   ....[9]....
        /*0240*/ 	.word	0x00000ba0


	//   ....[10]....
        /*0244*/ 	.word	0x00000bc0


	//   ....[11]....
        /*0248*/ 	.word	0x00000f70


	//   ....[12]....
        /*024c*/ 	.word	0x00001140


	//   ....[13]....
        /*0250*/ 	.word	0x000011a0


	//   ....[14]....
        /*0254*/ 	.word	0x00001240


	//   ....[15]....
        /*0258*/ 	.word	0x000012b0


	//   ....[16]....
        /*025c*/ 	.word	0x00001300


	//   ....[17]....
        /*0260*/ 	.word	0x00001340


	//   ....[18]....
        /*0264*/ 	.word	0x00001380


	//   ....[19]....
        /*0268*/ 	.word	0x00001390


	//   ....[20]....
        /*026c*/ 	.word	0x00001470


	//   ....[21]....
        /*0270*/ 	.word	0x00001640


	//   ....[22]....
        /*0274*/ 	.word	0x00001690


	//   ....[23]....
        /*0278*/ 	.word	0x000016f0


	//   ....[24]....
        /*027c*/ 	.word	0x00001750


	//   ....[25]....
        /*0280*/ 	.word	0x00001790


	//   ....[26]....
        /*0284*/ 	.word	0x000017d0


	//   ....[27]....
        /*0288*/ 	.word	0x00001810


	//   ....[28]....
        /*028c*/ 	.word	0x00001820


	//   ....[29]....
        /*0290*/ 	.word	0x00001cd0


	//   ....[30]....
        /*0294*/ 	.word	0x000027b0


	//   ....[31]....
        /*0298*/ 	.word	0x00002970


	//   ....[32]....
        /*029c*/ 	.word	0x00002990


	//   ....[33]....
        /*02a0*/ 	.word	0x000029b0


	//   ....[34]....
        /*02a4*/ 	.word	0x000029d0


	//   ....[35]....
        /*02a8*/ 	.word	0x000029f0


	//   ....[36]....
        /*02ac*/ 	.word	0x00002d70


	//   ....[37]....
        /*02b0*/ 	.word	0x00002d90


	//   ....[38]....
        /*02b4*/ 	.word	0x00002db0


	//   ....[39]....
        /*02b8*/ 	.word	0x00002dd0


	//   ....[40]....
        /*02bc*/ 	.word	0x00002df0


	//   ....[41]....
        /*02c0*/ 	.word	0x000031a0


	//   ....[42]....
        /*02c4*/ 	.word	0x00003370


	//   ....[43]....
        /*02c8*/ 	.word	0x000033d0


	//   ....[44]....
        /*02cc*/ 	.word	0x00003440


	//   ....[45]....
        /*02d0*/ 	.word	0x000034b0


	//   ....[46]....
        /*02d4*/ 	.word	0x00003500


	//   ....[47]....
        /*02d8*/ 	.word	0x00003550


	//   ....[48]....
        /*02dc*/ 	.word	0x000035b0


	//   ....[49]....
        /*02e0*/ 	.word	0x000035c0


	//   ....[50]....
        /*02e4*/ 	.word	0x00003680


	//   ....[51]....
        /*02e8*/ 	.word	0x00003850


	//   ....[52]....
        /*02ec*/ 	.word	0x000038a0


	//   ....[53]....
        /*02f0*/ 	.word	0x00003910


	//   ....[54]....
        /*02f4*/ 	.word	0x00003970


	//   ....[55]....
        /*02f8*/ 	.word	0x000039c0


	//   ....[56]....
        /*02fc*/ 	.word	0x00003a20


	//   ....[57]....
        /*0300*/ 	.word	0x00003a60


	//   ....[58]....
        /*0304*/ 	.word	0x00003a70


	//   ....[59]....
        /*0308*/ 	.word	0x00003ee0


	//   ....[60]....
        /*030c*/ 	.word	0x00004560


	//   ....[61]....
        /*0310*/ 	.word	0x000045e0


	//   ....[62]....
        /*0314*/ 	.word	0x00004670


	//   ....[63]....
        /*0318*/ 	.word	0x00004760


	//   ....[64]....
        /*031c*/ 	.word	0x00004800


	//   ....[65]....
        /*0320*/ 	.word	0x00004880


	//   ....[66]....
        /*0324*/ 	.word	0x00004910


	//   ....[67]....
        /*0328*/ 	.word	0x00004990


	//   ....[68]....
        /*032c*/ 	.word	0x000049c0


	//   ....[69]....
        /*0330*/ 	.word	0x00004a70


	//   ....[70]....
        /*0334*/ 	.word	0x00004af0


	//   ....[71]....
        /*0338*/ 	.word	0x00004b70


	//   ....[72]....
        /*033c*/ 	.word	0x00004c30


	//   ....[73]....
        /*0340*/ 	.word	0x00004cc0


	//   ....[74]....
        /*0344*/ 	.word	0x00004d40


	//   ....[75]....
        /*0348*/ 	.word	0x00004dc0


	//   ....[76]....
        /*034c*/ 	.word	0x00004e40


	//   ....[77]....
        /*0350*/ 	.word	0x00004ea0


	//   ....[78]....
        /*0354*/ 	.word	0x00004f10


	//   ....[79]....
        /*0358*/ 	.word	0x00004f90


	//   ....[80]....
        /*035c*/ 	.word	0x00005020


	//   ....[81]....
        /*0360*/ 	.word	0x000050d0


	//   ....[82]....
        /*0364*/ 	.word	0x00005180


	//   ....[83]....
        /*0368*/ 	.word	0x00005210


	//   ....[84]....
        /*036c*/ 	.word	0x000052a0


	//   ....[85]....
        /*0370*/ 	.word	0x00005340


	//   ....[86]....
        /*0374*/ 	.word	0x00005370


	//   ....[87]....
        /*0378*/ 	.word	0x00005420


	//   ....[88]....
        /*037c*/ 	.word	0x000054a0


	//   ....[89]....
        /*0380*/ 	.word	0x00005520


	//   ....[90]....
        /*0384*/ 	.word	0x000055e0


	//   ....[91]....
        /*0388*/ 	.word	0x00005690


	//   ....[92]....
        /*038c*/ 	.word	0x00005720


	//   ....[93]....
        /*0390*/ 	.word	0x000057a0


	//   ....[94]....
        /*0394*/ 	.word	0x00005830


	//   ....[95]....
        /*0398*/ 	.word	0x00005890


	//----- nvinfo : EIATTR_VRC_CTA_INIT_COUNT
	.align		4
.L_367:
        /*039c*/ 	.byte	0x02, 0x4a
	.zero		1
	.zero		1


	//----- nvinfo : EIATTR_EXIT_INSTR_OFFSETS
	.align		4
        /*03a0*/ 	.byte	0x04, 0x1c
        /*03a2*/ 	.short	(.L_369 - .L_368)


	//   ....[0]....
.L_368:
        /*03a4*/ 	.word	0x00001fa0


	//   ....[1]....
        /*03a8*/ 	.word	0x00001fc0


	//   ....[2]....
        /*03ac*/ 	.word	0x000044f0


	//   ....[3]....
        /*03b0*/ 	.word	0x00004510


	//----- nvinfo : EIATTR_MAX_THREADS
	.align		4
.L_369:
        /*03b4*/ 	.byte	0x04, 0x05
        /*03b6*/ 	.short	(.L_371 - .L_370)
.L_370:
        /*03b8*/ 	.word	0x00000180
        /*03bc*/ 	.word	0x00000001
        /*03c0*/ 	.word	0x00000001


	//----- nvinfo : EIATTR_CRS_STACK_SIZE
	.align		4
.L_371:
        /*03c4*/ 	.byte	0x04, 0x1e
        /*03c6*/ 	.short	(.L_373 - .L_372)
.L_372:
        /*03c8*/ 	.word	0x00000000


	//----- nvinfo : EIATTR_CBANK_PARAM_SIZE
	.align		4
.L_373:
        /*03cc*/ 	.byte	0x03, 0x19
        /*03ce*/ 	.short	0x0034


	//----- nvinfo : EIATTR_PARAM_CBANK
	.align		4
        /*03d0*/ 	.byte	0x04, 0x0a
        /*03d2*/ 	.short	(.L_375 - .L_374)
	.align		4
.L_374:
        /*03d4*/ 	.word	index@(.nv.constant0._ZN3cub18CUB_300001_SM_10006detail4scan16DeviceScanKernelINS2_10policy_hubIiiijN4cuda3std3__44plusIvEEE10Policy1000EN6thrust24THRUST_300001_SM_1000_NS10device_ptrIiEESF_NS0_13ScanTileStateIiLb1EEES9_NS1_10InputValueIiPiEEjiLb0EiEEvT0_T1_T2_iT3_T4_T5_)
        /*03d8*/ 	.short	0x0380
        /*03da*/ 	.short	0x0034


	//----- nvinfo : EIATTR_SW_WAR
	.align		4
.L_375:
        /*03dc*/ 	.byte	0x04, 0x36
        /*03de*/ 	.short	(.L_377 - .L_376)
.L_376:
        /*03e0*/ 	.word	0x00000008
.L_377:


//--------------------- .nv.info._ZN3cub18CUB_300001_SM_10006detail4scan20DeviceScanInitKernelINS0_13ScanTileStateIiLb1EEEEEvT_i --------------------------
	.section	.nv.info._ZN3cub18CUB_300001_SM_10006detail4scan20DeviceScanInitKernelINS0_13ScanTileStateIiLb1EEEEEvT_i,"",@"SHT_CUDA_INFO"
	.sectionflags	@""
	.align	4


	//----- nvinfo : EIATTR_CUDA_API_VERSION
	.align		4
        /*0000*/ 	.byte	0x04, 0x37
        /*0002*/ 	.short	(.L_379 - .L_378)
.L_378:
        /*0004*/ 	.word	0x00000082


	//----- nvinfo : EIATTR_KPARAM_INFO
	.align		4
.L_379:
        /*0008*/ 	.byte	0x04, 0x17
        /*000a*/ 	.short	(.L_381 - .L_380)
.L_380:
        /*000c*/ 	.word	0x00000000
        /*0010*/ 	.short	0x0001
        /*0012*/ 	.short	0x0008
        /*0014*/ 	.byte	0x00, 0xf0, 0x11, 0x00


	//----- nvinfo : EIATTR_KPARAM_INFO
	.align		4
.L_381:
        /*0018*/ 	.byte	0x04, 0x17
        /*001a*/ 	.short	(.L_383 - .L_382)
.L_382:
        /*001c*/ 	.word	0x00000000
        /*0020*/ 	.short	0x0000
        /*0022*/ 	.short	0x0000
        /*0024*/ 	.byte	0x00, 0xf0, 0x21, 0x00


	//----- nvinfo : EIATTR_SPARSE_MMA_MASK
	.align		4
.L_383:
        /*0028*/ 	.byte	0x03, 0x50
        /*002a*/ 	.short	0x0000


	//----- nvinfo : EIATTR_MAXREG_COUNT
	.align		4
        /*002c*/ 	.byte	0x03, 0x1b
        /*002e*/ 	.short	0x00ff


	//----- nvinfo : EIATTR_MERCURY_ISA_VERSION
	.align		4
        /*0030*/ 	.byte	0x03, 0x5f
        /*0032*/ 	.short	0x0101


	//----- nvinfo : EIATTR_VRC_CTA_INIT_COUNT
	.align		4
        /*0034*/ 	.byte	0x02, 0x4a
	.zero		1
	.zero		1


	//----- nvinfo : EIATTR_EXIT_INSTR_OFFSETS
	.align		4
        /*0038*/ 	.byte	0x04, 0x1c
        /*003a*/ 	.short	(.L_385 - .L_384)


	//   ....[0]....
.L_384:
        /*003c*/ 	.word	0x000000f0


	//   ....[1]....
        /*0040*/ 	.word	0x00000130


	//----- nvinfo : EIATTR_CBANK_PARAM_SIZE
	.align		4
.L_385:
        /*0044*/ 	.byte	0x03, 0x19
        /*0046*/ 	.short	0x000c


	//----- nvinfo : EIATTR_PARAM_CBANK
	.align		4
        /*0048*/ 	.byte	0x04, 0x0a
        /*004a*/ 	.short	(.L_387 - .L_386)
	.align		4
.L_386:
        /*004c*/ 	.word	index@(.nv.constant0._ZN3cub18CUB_300001_SM_10006detail4scan20DeviceScanInitKernelINS0_13ScanTileStateIiLb1EEEEEvT_i)
        /*0050*/ 	.short	0x0380
        /*0052*/ 	.short	0x000c


	//----- nvinfo : EIATTR_SW_WAR
	.align		4
.L_387:
        /*0054*/ 	.byte	0x04, 0x36
        /*0056*/ 	.short	(.L_389 - .L_388)
.L_388:
        /*0058*/ 	.word	0x00000008
.L_389:


//--------------------- .nv.info._ZN3cub18CUB_300001_SM_10006detail11EmptyKernelIvEEvv --------------------------
	.section	.nv.info._ZN3cub18CUB_300001_SM_10006detail11EmptyKernelIvEEvv,"",@"SHT_CUDA_INFO"
	.sectionflags	@""
	.align	4


	//----- nvinfo : EIATTR_CUDA_API_VERSION
	.align		4
        /*0000*/ 	.byte	0x04, 0x37
        /*0002*/ 	.short	(.L_391 - .L_390)
.L_390:
        /*0004*/ 	.word	0x00000082


	//----- nvinfo : EIATTR_SPARSE_MMA_MASK
	.align		4
.L_391:
        /*0008*/ 	.byte	0x03, 0x50
        /*000a*/ 	.short	0x0000


	//----- nvinfo : EIATTR_MAXREG_COUNT
	.align		4
        /*000c*/ 	.byte	0x03, 0x1b
        /*000e*/ 	.short	0x00ff


	//----- nvinfo : EIATTR_MERCURY_ISA_VERSION
	.align		4
        /*0010*/ 	.byte	0x03, 0x5f
        /*0012*/ 	.short	0x0101


	//----- nvinfo : EIATTR_VRC_CTA_INIT_COUNT
	.align		4
        /*0014*/ 	.byte	0x02, 0x4a
	.zero		1
	.zero		1


	//----- nvinfo : EIATTR_EXIT_INSTR_OFFSETS
	.align		4
        /*0018*/ 	.byte	0x04, 0x1c
        /*001a*/ 	.short	(.L_393 - .L_392)


	//   ....[0]....
.L_392:
        /*001c*/ 	.word	0x00000010


	//----- nvinfo : EIATTR_SW_WAR
	.align		4
.L_393:
        /*0020*/ 	.byte	0x04, 0x36
        /*0022*/ 	.short	(.L_395 - .L_394)
.L_394:
        /*0024*/ 	.word	0x00000008
.L_395:


//--------------------- .nv.info._ZN6thrust24THRUST_300001_SM_1000_NS8cuda_cub4core6detail13_kernel_agentINS1_8__reduce11ReduceAgentIPN4cuda3std3__45tupleIJflEEESC_SB_lNS1_9__extrema9arg_min_fIflNS9_4lessIfEEEEEEJSC_SC_iSH_EEEvDpT0_ --------------------------
	.section	.nv.info._ZN6thrust24THRUST_300001_SM_1000_NS8cuda_cub4core6detail13_kernel_agentINS1_8__reduce11ReduceAgentIPN4cuda3std3__45tupleIJflEEESC_SB_lNS1_9__extrema9arg_min_fIflNS9_4lessIfEEEEEEJSC_SC_iSH_EEEvDpT0_,"",@"SHT_CUDA_INFO"
	.sectionflags	@""
	.align	4


	//----- nvinfo : EIATTR_CUDA_API_VERSION
	.align		4
        /*0000*/ 	.byte	0x04, 0x37
        /*0002*/ 	.short	(.L_397 - .L_396)
.L_396:
        /*0004*/ 	.word	0x00000082


	//----- nvinfo : EIATTR_KPARAM_INFO
	.align		4
.L_397:
        /*0008*/ 	.byte	0x04, 0x17
        /*000a*/ 	.short	(.L_399 - .L_398)
.L_398:
        /*000c*/ 	.word	0x00000000
        /*0010*/ 	.short	0x0003
        /*0012*/ 	.short	0x0014
        /*0014*/ 	.byte	0x00, 0xf0, 0x05, 0x00


	//----- nvinfo : EIATTR_KPARAM_INFO
	.align		4
.L_399:
        /*0018*/ 	.byte	0x04, 0x17
        /*001a*/ 	.short	(.L_401 - .L_400)
.L_400:
        /*001c*/ 	.word	0x00000000
        /*0020*/ 	.short	0x0002
        /*0022*/ 	.short	0x0010
        /*0024*/ 	.byte	0x00, 0xf0, 0x11, 0x00


	//----- nvinfo : EIATTR_KPARAM_INFO
	.align		4
.L_401:
        /*0028*/ 	.byte	0x04, 0x17
        /*002a*/ 	.short	(.L_403 - .L_402)
.L_402:
        /*002c*/ 	.word	0x00000000
        /*0030*/ 	.short	0x0001
        /*0032*/ 	.short	0x0008
        /*0034*/ 	.byte	0x00, 0xf5, 0x21, 0x00


	//----- nvinfo : EIATTR_KPARAM_INFO
	.align		4
.L_403:
        /*0038*/ 	.byte	0x04, 0x17
        /*003a*/ 	.short	(.L_405 - .L_404)
.L_404:
        /*003c*/ 	.word	0x00000000
        /*0040*/ 	.short	0x0000
        /*0042*/ 	.short	0x0000
        /*0044*/ 	.byte	0x00, 0xf5, 0x21, 0x00


	//----- nvinfo : EIATTR_SPARSE_MMA_MASK
	.align		4
.L_405:
        /*0048*/ 	.byte	0x03, 0x50
        /*004a*/ 	.short	0x0000


	//----- nvinfo : EIATTR_MAXREG_COUNT
	.align		4
        /*004c*/ 	.byte	0x03, 0x1b
        /*004e*/ 	.short	0x00ff


	//----- nvinfo : EIATTR_NUM_BARRIERS
	.align		4
        /*0050*/ 	.byte	0x02, 0x4c
        /*0052*/ 	.byte	0x01
	.zero		1


	//----- nvinfo : EIATTR_MERCURY_ISA_VERSION
	.align		4
        /*0054*/ 	.byte	0x03, 0x5f
        /*0056*/ 	.short	0x0101


	//----- nvinfo : EIATTR_COOP_GROUP_MASK_REGIDS
	.align		4
        /*0058*/ 	.byte	0x04, 0x29
        /*005a*/ 	.short	(.L_407 - .L_406)


	//   ....[0]....
.L_406:
        /*005c*/ 	.word	0xffffffff


	//   ....[1]....
        /*0060*/ 	.word	0xffffffff


	//   ....[2]....
        /*0064*/ 	.word	0xffffffff


	//   ....[3]....
        /*0068*/ 	.word	0xffffffff


	//   ....[4]....
        /*006c*/ 	.word	0xffffffff


	//   ....[5]....
        /*0070*/ 	.word	0xffffffff


	//   ....[6]....
        /*0074*/ 	.word	0xffffffff


	//   ....[7]....
        /*0078*/ 	.word	0xffffffff


	//   ....[8]....
        /*007c*/ 	.word	0xffffffff


	//   ....[9]....
        /*0080*/ 	.word	0xffffffff


	//   ....[10]....
        /*0084*/ 	.word	0xffffffff


	//   ....[11]....
        /*0088*/ 	.word	0xffffffff


	//   ....[12]....
        /*008c*/ 	.word	0xffffffff


	//   ....[13]....
        /*0090*/ 	.word	0xffffffff


	//   ....[14]....
        /*0094*/ 	.word	0xffffffff


	//   ....[15]....
        /*0098*/ 	.word	0xffffffff


	//   ....[16]....
        /*009c*/ 	.word	0xffffffff


	//   ....[17]....
        /*00a0*/ 	.word	0xffffffff


	//   ....[18]....
        /*00a4*/ 	.word	0xffffffff


	//   ....[19]....
        /*00a8*/ 	.word	0xffffffff


	//   ....[20]....
        /*00ac*/ 	.word	0xffffffff


	//   ....[21]....
        /*00b0*/ 	.word	0xffffffff


	//   ....[22]....
        /*00b4*/ 	.word	0xffffffff


	//   ....[23]....
        /*00b8*/ 	.word	0xffffffff


	//   ....[24]....
        /*00bc*/ 	.word	0xffffffff


	//   ....[25]....
        /*00c0*/ 	.word	0xffffffff


	//   ....[26]....
        /*00c4*/ 	.word	0xffffffff


	//   ....[27]....
        /*00c8*/ 	.word	0xffffffff


	//   ....[28]....
        /*00cc*/ 	.word	0xffffffff


	//   ....[29]....
        /*00d0*/ 	.word	0xffffffff


	//   ....[30]....
        /*00d4*/ 	.word	0xffffffff


	//   ....[31]....
        /*00d8*/ 	.word	0xffffffff


	//   ....[32]....
        /*00dc*/ 	.word	0xffffffff


	//   ....[33]....
        /*00e0*/ 	.word	0xffffffff


	//   ....[34]....
        /*00e4*/ 	.word	0xffffffff


	//   ....[35]....
        /*00e8*/ 	.word	0xffffffff


	//   ....[36]....
        /*00ec*/ 	.word	0xffffffff


	//   ....[37]....
        /*00f0*/ 	.word	0xffffffff


	//   ....[38]....
        /*00f4*/ 	.word	0xffffffff


	//   ....[39]....
        /*00f8*/ 	.word	0xffffffff


	//   ....[40]....
        /*00fc*/ 	.word	0xffffffff


	//   ....[41]....
        /*0100*/ 	.word	0xffffffff


	//   ....[42]....
        /*0104*/ 	.word	0xffffffff


	//   ....[43]....
        /*0108*/ 	.word	0xffffffff


	//   ....[44]....
        /*010c*/ 	.word	0xffffffff


	//----- nvinfo : EIATTR_COOP_GROUP_INSTR_OFFSETS
	.align		4
.L_407:
        /*0110*/ 	.byte	0x04, 0x28
        /*0112*/ 	.short	(.L_409 - .L_408)


	//   ....[0]....
.L_408:
        /*0114*/ 	.word	0x00000a00


	//   ....[1]....
        /*0118*/ 	.word	0x00000a30


	//   ....[2]....
        /*011c*/ 	.word	0x00000a40


	//   ....[3]....
        /*0120*/ 	.word	0x00000b40


	//   ....[4]....
        /*0124*/ 	.word	0x00000b70


	//   ....[5]....
        /*0128*/ 	.word	0x00000ba0


	//   ....[6]....
        /*012c*/ 	.word	0x00000ca0


	//   ....[7]....
        /*0130*/ 	.word	0x00000cd0


	//   ....[8]....
        /*0134*/ 	.word	0x00000d00


	//   ....[9]....
        /*0138*/ 	.word	0x00000e00


	//   ....[10]....
        /*013c*/ 	.word	0x00000e30


	//   ....[11]....
        /*0140*/ 	.word	0x00000e60


	//   ....[12]....
        /*0144*/ 	.word	0x00000f60


	//   ....[13]....
        /*0148*/ 	.word	0x00000fa0


	//   ....[14]....
        /*014c*/ 	.word	0x00000fd0


	//   ....[15]....
        /*0150*/ 	.word	0x00001b70


	//   ....[16]....
        /*0154*/ 	.word	0x00001b80


	//   ....[17]....
        /*0158*/ 	.word	0x00001b90


	//   ....[18]....
        /*015c*/ 	.word	0x00001c90


	//   ....[19]....
        /*0160*/ 	.word	0x00001cd0


	//   ....[20]....
        /*0164*/ 	.word	0x00001cf0


	//   ....[21]....
        /*0168*/ 	.word	0x00001e00


	//   ....[22]....
        /*016c*/ 	.word	0x00001e40


	//   ....[23]....
        /*0170*/ 	.word	0x00001e60


	//   ....[24]....
        /*0174*/ 	.word	0x00001f70


	//   ....[25]....
        /*0178*/ 	.word	0x00001fb0


	//   ....[26]....
        /*017c*/ 	.word	0x00001fe0


	//   ....[27]....
        /*0180*/ 	.word	0x000020e0


	//   ....[28]....
        /*0184*/ 	.word	0x00002120


	//   ....[29]....
        /*0188*/ 	.word	0x00002150


	//   ....[30]....
        /*018c*/ 	.word	0x00005430


	//   ....[31]....
        /*0190*/ 	.word	0x00005460


	//   ....[32]....
        /*0194*/ 	.word	0x00005470


	//   ....[33]....
        /*0198*/ 	.word	0x00005570


	//   ....[34]....
        /*019c*/ 	.word	0x000055a0


	//   ....[35]....
        /*01a0*/ 	.word	0x000055d0


	//   ....[36]....
        /*01a4*/ 	.word	0x000056d0


	//   ....[37]....
        /*01a8*/ 	.word	0x00005700


	//   ....[38]....
        /*01ac*/ 	.word	0x00005730


	//   ....[39]....
        /*01b0*/ 	.word	0x00005830


	//   ....[40]....
        /*01b4*/ 	.word	0x00005860


	//   ....[41]....
        /*01b8*/ 	.word	0x00005890


	//   ....[42]....
        /*01bc*/ 	.word	0x00005990


	//   ....[43]....
        /*01c0*/ 	.word	0x000059d0


	//   ....[44]....
        /*01c4*/ 	.word	0x00005a00


	//----- nvinfo : EIATTR_VRC_CTA_INIT_COUNT
	.align		4
.L_409:
        /*01c8*/ 	.byte	0x02, 0x4a
	.zero		1
	.zero		1


	//----- nvinfo : EIATTR_EXIT_INSTR_OFFSETS
	.align		4
        /*01cc*/ 	.byte	0x04, 0x1c
        /*01ce*/ 	.short	(.L_411 - .L_410)


	//   ....[0]....
.L_410:
        /*01d0*/ 	.word	0x00000030


	//   ....[1]....
        /*01d4*/ 	.word	0x000064e0


	//   ....[2]....
        /*01d8*/ 	.word	0x00006540


	//----- nvinfo : EIATTR_MAX_THREADS
	.align		4
.L_411:
        /*01dc*/ 	.byte	0x04, 0x05
        /*01de*/ 	.short	(.L_413 - .L_412)
.L_412:
        /*01e0*/ 	.word	0x00000100
        /*01e4*/ 	.word	0x00000001
        /*01e8*/ 	.word	0x00000001


	//----- nvinfo : EIATTR_CRS_STACK_SIZE
	.align		4
.L_413:
        /*01ec*/ 	.byte	0x04, 0x1e
        /*01ee*/ 	.short	(.L_415 - .L_414)
.L_414:
        /*01f0*/ 	.word	0x00000000


	//----- nvinfo : EIATTR_CBANK_PARAM_SIZE
	.align		4
.L_415:
        /*01f4*/ 	.byte	0x03, 0x19
        /*01f6*/ 	.short	0x0015


	//----- nvinfo : EIATTR_PARAM_CBANK
	.align		4
        /*01f8*/ 	.byte	0x04, 0x0a
        /*01fa*/ 	.short	(.L_417 - .L_416)
	.align		4
.L_416:
        /*01fc*/ 	.word	index@(.nv.constant0._ZN6thrust24THRUST_300001_SM_1000_NS8cuda_cub4core6detail13_kernel_agentINS1_8__reduce11ReduceAgentIPN4cuda3std3__45tupleIJflEEESC_SB_lNS1_9__extrema9arg_min_fIflNS9_4lessIfEEEEEEJSC_SC_iSH_EEEvDpT0_)
        /*0200*/ 	.short	0x0380
        /*0202*/ 	.short	0x0015


	//----- nvinfo : EIATTR_SW_WAR
	.align		4
.L_417:
        /*0204*/ 	.byte	0x04, 0x36
        /*0206*/ 	.short	(.L_419 - .L_418)
.L_418:
        /*0208*/ 	.word	0x00000008
.L_419:


//--------------------- .nv.info._ZN6thrust24THRUST_300001_SM_1000_NS8cuda_cub4core6detail13_kernel_agentINS1_8__reduce10DrainAgentIlEEJN3cub18CUB_300001_SM_10009GridQueueIyEElEEEvDpT0_ --------------------------
	.section	.nv.info._ZN6thrust24THRUST_300001_SM_1000_NS8cuda_cub4core6detail13_kernel_agentINS1_8__reduce10DrainAgentIlEEJN3cub18CUB_300001_SM_10009GridQueueIyEElEEEvDpT0_,"",@"SHT_CUDA_INFO"
	.sectionflags	@""
	.align	4


	//----- nvinfo : EIATTR_CUDA_API_VERSION
	.align		4
        /*0000*/ 	.byte	0x04, 0x37
        /*0002*/ 	.short	(.L_421 - .L_420)
.L_420:
        /*0004*/ 	.word	0x00000082


	//----- nvinfo : EIATTR_KPARAM_INFO
	.align		4
.L_421:
        /*0008*/ 	.byte	0x04, 0x17
        /*000a*/ 	.short	(.L_423 - .L_422)
.L_422:
        /*000c*/ 	.word	0x00000000
        /*0010*/ 	.short	0x0001
        /*0012*/ 	.short	0x0008
        /*0014*/ 	.byte	0x00, 0xf0, 0x21, 0x00


	//----- nvinfo : EIATTR_KPARAM_INFO
	.align		4
.L_423:
        /*0018*/ 	.byte	0x04, 0x17
        /*001a*/ 	.short	(.L_425 - .L_424)
.L_424:
        /*001c*/ 	.word	0x00000000
        /*0020*/ 	.short	0x0000
        /*0022*/ 	.short	0x0000
        /*0024*/ 	.byte	0x00, 0xf0, 0x21, 0x00


	//----- nvinfo : EIATTR_SPARSE_MMA_MASK
	.align		4
.L_425:
        /*0028*/ 	.byte	0x03, 0x50
        /*002a*/ 	.short	0x0000


	//----- nvinfo : EIATTR_MAXREG_COUNT
	.align		4
        /*002c*/ 	.byte	0x03, 0x1b
        /*002e*/ 	.short	0x00ff


	//----- nvinfo : EIATTR_MERCURY_ISA_VERSION
	.align		4
        /*0030*/ 	.byte	0x03, 0x5f
        /*0032*/ 	.short	0x0101


	//----- nvinfo : EIATTR_VRC_CTA_INIT_COUNT
	.align		4
        /*0034*/ 	.byte	0x02, 0x4a
	.zero		1
	.zero		1


	//----- nvinfo : EIATTR_EXIT_INSTR_OFFSETS
	.align		4
        /*0038*/ 	.byte	0x04, 0x1c
        /*003a*/ 	.short	(.L_427 - .L_426)


	//   ....[0]....
.L_426:
        /*003c*/ 	.word	0x00000060


	//----- nvinfo : EIATTR_MAX_THREADS
	.align		4
.L_427:
        /*0040*/ 	.byte	0x04, 0x05
        /*0042*/ 	.short	(.L_429 - .L_428)
.L_428:
        /*0044*/ 	.word	0x00000001
        /*0048*/ 	.word	0x00000001
        /*004c*/ 	.word	0x00000001


	//----- nvinfo : EIATTR_CBANK_PARAM_SIZE
	.align		4
.L_429:
        /*0050*/ 	.byte	0x03, 0x19
        /*0052*/ 	.short	0x0010


	//----- nvinfo : EIATTR_PARAM_CBANK
	.align		4
        /*0054*/ 	.byte	0x04, 0x0a
        /*0056*/ 	.short	(.L_431 - .L_430)
	.align		4
.L_430:
        /*0058*/ 	.word	index@(.nv.constant0._ZN6thrust24THRUST_300001_SM_1000_NS8cuda_cub4core6detail13_kernel_agentINS1_8__reduce10DrainAgentIlEEJN3cub18CUB_300001_SM_10009GridQueueIyEElEEEvDpT0_)
        /*005c*/ 	.short	0x0380
        /*005e*/ 	.short	0x0010


	//----- nvinfo : EIATTR_SW_WAR
	.align		4
.L_431:
        /*0060*/ 	.byte	0x04, 0x36
        /*0062*/ 	.short	(.L_433 - .L_432)
.L_432:
        /*0064*/ 	.word	0x00000008
.L_433:


//--------------------- .nv.info._ZN6thrust24THRUST_300001_SM_1000_NS8cuda_cub4core6detail13_kernel_agentINS1_8__reduce11ReduceAgentINS0_12zip_iteratorIN4cuda3std3__45tupleIJNS0_10device_ptrIfEENS0_17counting_iteratorIlNS0_11use_defaultESF_SF_EEEEEEEPNSB_IJflEEESJ_lNS1_9__extrema9arg_min_fIflNSA_4lessIfEEEEEEJSI_SK_lN3cub18CUB_300001_SM_100013GridEvenShareIlEENSS_9GridQueueIyEESP_EEEvDpT0_ --------------------------
	.section	.nv.info._ZN6thrust24THRUST_300001_SM_1000_NS8cuda_cub4core6detail13_kernel_agentINS1_8__reduce11ReduceAgentINS0_12zip_iteratorIN4cuda3std3__45tupleIJNS0_10device_ptrIfEENS0_17counting_iteratorIlNS0_11use_defaultESF_SF_EEEEEEEPNSB_IJflEEESJ_lNS1_9__extrema9arg_min_fIflNSA_4lessIfEEEEEEJSI_SK_lN3cub18CUB_300001_SM_100013GridEvenShareIlEENSS_9GridQueueIyEESP_EEEvDpT0_,"",@"SHT_CUDA_INFO"
	.sectionflags	@""
	.align	4


	//----- nvinfo : EIATTR_CUDA_API_VERSION
	.align		4
        /*0000*/ 	.byte	0x04, 0x37
        /*0002*/ 	.short	(.L_435 - .L_434)
.L_434:
        /*0004*/ 	.word	0x00000082


	//----- nvinfo : EIATTR_KPARAM_INFO
	.align		4
.L_435:
        /*0008*/ 	.byte	0x04, 0x17
        /*000a*/ 	.short	(.L_437 - .L_436)
.L_436:
        /*000c*/ 	.word	0x00000000
        /*0010*/ 	.short	0x0005
        /*0012*/ 	.short	0x0070
        /*0014*/ 	.byte	0x00, 0xf0, 0x05, 0x00


	//----- nvinfo : EIATTR_KPARAM_INFO
	.align		4
.L_437:
        /*0018*/ 	.byte	0x04, 0x17
        /*001a*/ 	.short	(.L_439 - .L_438)
.L_438:
        /*001c*/ 	.word	0x00000000
        /*0020*/ 	.short	0x0004
        /*0022*/ 	.short	0x0068
        /*0024*/ 	.byte	0x00, 0xf0, 0x21, 0x00


	//----- nvinfo : EIATTR_KPARAM_INFO
	.align		4
.L_439:
        /*0028*/ 	.byte	0x04, 0x17
        /*002a*/ 	.short	(.L_441 - .L_440)
.L_440:
        /*002c*/ 	.word	0x00000000
        /*0030*/ 	.short	0x0003
        /*0032*/ 	.short	0x0020
        /*0034*/ 	.byte	0x00, 0xf0, 0x21, 0x01


	//----- nvinfo : EIATTR_KPARAM_INFO
	.align		4
.L_441:
        /*0038*/ 	.byte	0x04, 0x17
        /*003a*/ 	.short	(.L_443 - .L_442)
.L_442:
        /*003c*/ 	.word	0x00000000
        /*0040*/ 	.short	0x0002
        /*0042*/ 	.short	0x0018
        /*0044*/ 	.byte	0x00, 0xf0, 0x21, 0x00


	//----- nvinfo : EIATTR_KPARAM_INFO
	.align		4
.L_443:
        /*0048*/ 	.byte	0x04, 0x17
        /*004a*/ 	.short	(.L_445 - .L_444)
.L_444:
        /*004c*/ 	.word	0x00000000
        /*0050*/ 	.short	0x0001
        /*0052*/ 	.short	0x0010
        /*0054*/ 	.byte	0x00, 0xf5, 0x21, 0x00


	//----- nvinfo : EIATTR_KPARAM_INFO
	.align		4
.L_445:
        /*0058*/ 	.byte	0x04, 0x17
        /*005a*/ 	.short	(.L_447 - .L_446)
.L_446:
        /*005c*/ 	.word	0x00000000
        /*0060*/ 	.short	0x0000
        /*0062*/ 	.short	0x0000
        /*0064*/ 	.byte	0x00, 0xf0, 0x41, 0x00


	//----- nvinfo : EIATTR_SPARSE_MMA_MASK
	.align		4
.L_447:
        /*0068*/ 	.byte	0x03, 0x50
        /*006a*/ 	.short	0x0000


	//----- nvinfo : EIATTR_MAXREG_COUNT
	.align		4
        /*006c*/ 	.byte	0x03, 0x1b
        /*006e*/ 	.short	0x00ff


	//----- nvinfo : EIATTR_NUM_BARRIERS
	.align		4
        /*0070*/ 	.byte	0x02, 0x4c
        /*0072*/ 	.byte	0x01
	.zero		1


	//----- nvinfo : EIATTR_MERCURY_ISA_VERSION
	.align		4
        /*0074*/ 	.byte	0x03, 0x5f
        /*0076*/ 	.short	0x0101


	//----- nvinfo : EIATTR_COOP_GROUP_MASK_REGIDS
	.align		4
        /*0078*/ 	.byte	0x04, 0x29
        /*007a*/ 	.short	(.L_449 - .L_448)


	//   ....[0]....
.L_448:
        /*007c*/ 	.word	0xffffffff


	//   ....[1]....
        /*0080*/ 	.word	0xffffffff


	//   ....[2]....
        /*0084*/ 	.word	0xffffffff


	//   ....[3]....
        /*0088*/ 	.word	0xffffffff


	//   ....[4]....
        /*008c*/ 	.word	0xffffffff


	//   ....[5]....
        /*0090*/ 	.word	0xffffffff


	//   ....[6]....
        /*0094*/ 	.word	0xffffffff


	//   ....[7]....
        /*0098*/ 	.word	0xffffffff


	//   ....[8]....
        /*009c*/ 	.word	0xffffffff


	//   ....[9]....
        /*00a0*/ 	.word	0xffffffff


	//   ....[10]....
        /*00a4*/ 	.word	0xffffffff


	//   ....[11]....
        /*00a8*/ 	.word	0xffffffff


	//   ....[12]....
        /*00ac*/ 	.word	0xffffffff


	//   ....[13]....
        /*00b0*/ 	.word	0xffffffff


	//   ....[14]....
        /*00b4*/ 	.word	0xffffffff


	//   ....[15]....
        /*00b8*/ 	.word	0xffffffff


	//   ....[16]....
        /*00bc*/ 	.word	0xffffffff


	//   ....[17]....
        /*00c0*/ 	.word	0xffffffff


	//   ....[18]....
        /*00c4*/ 	.word	0xffffffff


	//   ....[19]....
        /*00c8*/ 	.word	0xffffffff


	//   ....[20]....
        /*00cc*/ 	.word	0xffffffff


	//   ....[21]....
        /*00d0*/ 	.word	0xffffffff


	//   ....[22]....
        /*00d4*/ 	.word	0xffffffff


	//   ....[23]....
        /*00d8*/ 	.word	0xffffffff


	//   ....[24]....
        /*00dc*/ 	.word	0xffffffff


	//   ....[25]....
        /*00e0*/ 	.word	0xffffffff


	//   ....[26]....
        /*00e4*/ 	.word	0xffffffff


	//   ....[27]....
        /*00e8*/ 	.word	0xffffffff


	//   ....[28]....
        /*00ec*/ 	.word	0xffffffff


	//   ....[29]....
        /*00f0*/ 	.word	0xffffffff


	//   ....[30]....
        /*00f4*/ 	.word	0xffffffff


	//   ....[31]....
        /*00f8*/ 	.word	0xffffffff


	//   ....[32]....
        /*00fc*/ 	.word	0xffffffff


	//   ....[33]....
        /*0100*/ 	.word	0xffffffff


	//   ....[34]....
        /*0104*/ 	.word	0xffffffff


	//   ....[35]....
        /*0108*/ 	.word	0xffffffff


	//   ....[36]....
        /*010c*/ 	.word	0xffffffff


	//   ....[37]....
        /*0110*/ 	.word	0xffffffff


	//   ....[38]....
        /*0114*/ 	.word	0xffffffff


	//   ....[39]....
        /*0118*/ 	.word	0xffffffff


	//   ....[40]....
        /*011c*/ 	.word	0xffffffff


	//   ....[41]....
        /*0120*/ 	.word	0xffffffff


	//   ....[42]....
        /*0124*/ 	.word	0xffffffff


	//   ....[43]....
        /*0128*/ 	.word	0xffffffff


	//   ....[44]....
        /*012c*/ 	.word	0xffffffff


	//----- nvinfo : EIATTR_COOP_GROUP_INSTR_OFFSETS
	.align		4
.L_449:
        /*0130*/ 	.byte	0x04, 0x28
        /*0132*/ 	.short	(.L_451 - .L_450)


	//   ....[0]....
.L_450:
        /*0134*/ 	.word	0x00000bf0


	//   ....[1]....
        /*0138*/ 	.word	0x00000c20


	//   ....[2]....
        /*013c*/ 	.word	0x00000c30


	//   ....[3]....
        /*0140*/ 	.word	0x00000d30


	//   ....[4]....
        /*0144*/ 	.word	0x00000d60


	//   ....[5]....
        /*0148*/ 	.word	0x00000d90


	//   ....[6]....
        /*014c*/ 	.word	0x00000e90


	//   ....[7]....
        /*0150*/ 	.word	0x00000ec0


	//   ....[8]....
        /*0154*/ 	.word	0x00000ef0


	//   ....[9]....
        /*0158*/ 	.word	0x00000ff0


	//   ....[10]....
        /*015c*/ 	.word	0x00001020


	//   ....[11]....
        /*0160*/ 	.word	0x00001050


	//   ....[12]....
        /*0164*/ 	.word	0x00001150


	//   ....[13]....
        /*0168*/ 	.word	0x00001190


	//   ....[14]....
        /*016c*/ 	.word	0x000011c0


	//   ....[15]....
        /*0170*/ 	.word	0x00001d60


	//   ....[16]....
        /*0174*/ 	.word	0x00001d70


	//   ....[17]....
        /*0178*/ 	.word	0x00001d80


	//   ....[18]....
        /*017c*/ 	.word	0x00001e80


	//   ....[19]....
        /*0180*/ 	.word	0x00001ec0


	//   ....[20]....
        /*0184*/ 	.word	0x00001ee0


	//   ....[21]....
        /*0188*/ 	.word	0x00001ff0


	//   ....[22]....
        /*018c*/ 	.word	0x00002030


	//   ....[23]....
        /*0190*/ 	.word	0x00002050


	//   ....[24]....
        /*0194*/ 	.word	0x00002160


	//   ....[25]....
        /*0198*/ 	.word	0x000021a0


	//   ....[26]....
        /*019c*/ 	.word	0x000021c0


	//   ....[27]....
        /*01a0*/ 	.word	0x000022d0


	//   ....[28]....
        /*01a4*/ 	.word	0x00002310


	//   ....[29]....
        /*01a8*/ 	.word	0x00002340


	//   ....[30]....
        /*01ac*/ 	.word	0x00004a10


	//   ....[31]....
        /*01b0*/ 	.word	0x00004a40


	//   ....[32]....
        /*01b4*/ 	.word	0x00004a50


	//   ....[33]....
        /*01b8*/ 	.word	0x00004b50


	//   ....[34]....
        /*01bc*/ 	.word	0x00004b80


	//   ....[35]....
        /*01c0*/ 	.word	0x00004bb0


	//   ....[36]....
        /*01c4*/ 	.word	0x00004cb0


	//   ....[37]....
        /*01c8*/ 	.word	0x00004ce0


	//   ....[38]....
        /*01cc*/ 	.word	0x00004d10


	//   ....[39]....
        /*01d0*/ 	.word	0x00004e10


	//   ....[40]....
        /*01d4*/ 	.word	0x00004e40


	//   ....[41]....
        /*01d8*/ 	.word	0x00004e70


	//   ....[42]....
        /*01dc*/ 	.word	0x00004f70


	//   ....[43]....
        /*01e0*/ 	.word	0x00004fb0


	//   ....[44]....
        /*01e4*/ 	.word	0x00004fe0


	//----- nvinfo : EIATTR_VRC_CTA_INIT_COUNT
	.align		4
.L_451:
        /*01e8*/ 	.byte	0x02, 0x4a
	.zero		1
	.zero		1


	//----- nvinfo : EIATTR_EXIT_INSTR_OFFSETS
	.align		4
        /*01ec*/ 	.byte	0x04, 0x1c
        /*01ee*/ 	.short	(.L_453 - .L_452)


	//   ....[0]....
.L_452:
        /*01f0*/ 	.word	0x00005aa0


	//   ....[1]....
        /*01f4*/ 	.word	0x00005b20


	//----- nvinfo : EIATTR_MAX_THREADS
	.align		4
.L_453:
        /*01f8*/ 	.byte	0x04, 0x05
        /*01fa*/ 	.short	(.L_455 - .L_454)
.L_454:
        /*01fc*/ 	.word	0x00000100
        /*0200*/ 	.word	0x00000001
        /*0204*/ 	.word	0x00000001


	//----- nvinfo : EIATTR_CRS_STACK_SIZE
	.align		4
.L_455:
        /*0208*/ 	.byte	0x04, 0x1e
        /*020a*/ 	.short	(.L_457 - .L_456)
.L_456:
        /*020c*/ 	.word	0x00000000


	//----- nvinfo : EIATTR_CBANK_PARAM_SIZE
	.align		4
.L_457:
        /*0210*/ 	.byte	0x03, 0x19
        /*0212*/ 	.short	0x0071


	//----- nvinfo : EIATTR_PARAM_CBANK
	.align		4
        /*0214*/ 	.byte	0x04, 0x0a
        /*0216*/ 	.short	(.L_459 - .L_458)
	.align		4
.L_458:
        /*0218*/ 	.word	index@(.nv.constant0._ZN6thrust24THRUST_300001_SM_1000_NS8cuda_cub4core6detail13_kernel_agentINS1_8__reduce11ReduceAgentINS0_12zip_iteratorIN4cuda3std3__45tupleIJNS0_10device_ptrIfEENS0_17counting_iteratorIlNS0_11use_defaultESF_SF_EEEEEEEPNSB_IJflEEESJ_lNS1_9__extrema9arg_min_fIflNSA_4lessIfEEEEEEJSI_SK_lN3cub18CUB_300001_SM_100013GridEvenShareIlEENSS_9GridQueueIyEESP_EEEvDpT0_)
        /*021c*/ 	.short	0x0380
        /*021e*/ 	.short	0x0071


	//----- nvinfo : EIATTR_SW_WAR
	.align		4
.L_459:
        /*0220*/ 	.byte	0x04, 0x36
        /*0222*/ 	.short	(.L_461 - .L_460)
.L_460:
        /*0224*/ 	.word	0x00000008
.L_461:


//--------------------- .nv.info._ZN6thrust24THRUST_300001_SM_1000_NS8cuda_cub4core6detail13_kernel_agentINS1_8__reduce11ReduceAgentINS0_12zip_iteratorIN4cuda3std3__45tupleIJNS0_10device_ptrIfEENS0_17counting_iteratorIlNS0_11use_defaultESF_SF_EEEEEEEPNSB_IJflEEESJ_lNS1_9__extrema9arg_min_fIflNSA_4lessIfEEEEEEJSI_SK_lSP_EEEvDpT0_ --------------------------
	.section	.nv.info._ZN6thrust24THRUST_300001_SM_1000_NS8cuda_cub4core6detail13_kernel_agentINS1_8__reduce11ReduceAgentINS0_12zip_iteratorIN4cuda3std3__45tupleIJNS0_10device_ptrIfEENS0_17counting_iteratorIlNS0_11use_defaultESF_SF_EEEEEEEPNSB_IJflEEESJ_lNS1_9__extrema9arg_min_fIflNSA_4lessIfEEEEEEJSI_SK_lSP_EEEvDpT0_,"",@"SHT_CUDA_INFO"
	.sectionflags	@""
	.align	4


	//----- nvinfo : EIATTR_CUDA_API_VERSION
	.align		4
        /*0000*/ 	.byte	0x04, 0x37
        /*0002*/ 	.short	(.L_463 - .L_462)
.L_462:
        /*0004*/ 	.word	0x00000082


	//----- nvinfo : EIATTR_KPARAM_INFO
	.align		4
.L_463:
        /*0008*/ 	.byte	0x04, 0x17
        /*000a*/ 	.short	(.L_465 - .L_464)
.L_464:
        /*000c*/ 	.word	0x00000000
        /*0010*/ 	.short	0x0003
        /*0012*/ 	.short	0x0020
        /*0014*/ 	.byte	0x00, 0xf0, 0x05, 0x00


	//----- nvinfo : EIATTR_KPARAM_INFO
	.align		4
.L_465:
        /*0018*/ 	.byte	0x04, 0x17
        /*001a*/ 	.short	(.L_467 - .L_466)
.L_466:
        /*001c*/ 	.word	0x00000000
        /*0020*/ 	.short	0x0002
        /*0022*/ 	.short	0x0018
        /*0024*/ 	.byte	0x00, 0xf0, 0x21, 0x00


	//----- nvinfo : EIATTR_KPARAM_INFO
	.align		4
.L_467:
        /*0028*/ 	.byte	0x04, 0x17
        /*002a*/ 	.short	(.L_469 - .L_468)
.L_468:
        /*002c*/ 	.word	0x00000000
        /*0030*/ 	.short	0x0001
        /*0032*/ 	.short	0x0010
        /*0034*/ 	.byte	0x00, 0xf5, 0x21, 0x00


	//----- nvinfo : EIATTR_KPARAM_INFO
	.align		4
.L_469:
        /*0038*/ 	.byte	0x04, 0x17
        /*003a*/ 	.short	(.L_471 - .L_470)
.L_470:
        /*003c*/ 	.word	0x00000000
        /*0040*/ 	.short	0x0000
        /*0042*/ 	.short	0x0000
        /*0044*/ 	.byte	0x00, 0xf0, 0x41, 0x00


	//----- nvinfo : EIATTR_SPARSE_MMA_MASK
	.align		4
.L_471:
        /*0048*/ 	.byte	0x03, 0x50
        /*004a*/ 	.short	0x0000


	//----- nvinfo : EIATTR_MAXREG_COUNT
	.align		4
        /*004c*/ 	.byte	0x03, 0x1b
        /*004e*/ 	.short	0x00ff


	//----- nvinfo : EIATTR_NUM_BARRIERS
	.align		4
        /*0050*/ 	.byte	0x02, 0x4c
        /*0052*/ 	.byte	0x01
	.zero		1


	//----- nvinfo : EIATTR_MERCURY_ISA_VERSION
	.align		4
        /*0054*/ 	.byte	0x03, 0x5f
        /*0056*/ 	.short	0x0101


	//----- nvinfo : EIATTR_COOP_GROUP_MASK_REGIDS
	.align		4
        /*0058*/ 	.byte	0x04, 0x29
        /*005a*/ 	.short	(.L_473 - .L_472)


	//   ....[0]....
.L_472:
        /*005c*/ 	.word	0xffffffff


	//   ....[1]....
        /*0060*/ 	.word	0xffffffff


	//   ....[2]....
        /*0064*/ 	.word	0xffffffff


	//   ....[3]....
        /*0068*/ 	.word	0xffffffff


	//   ....[4]....
        /*006c*/ 	.word	0xffffffff


	//   ....[5]....
        /*0070*/ 	.word	0xffffffff


	//   ....[6]....
        /*0074*/ 	.word	0xffffffff


	//   ....[7]....
        /*0078*/ 	.word	0xffffffff


	//   ....[8]....
        /*007c*/ 	.word	0xffffffff


	//   ....[9]....
        /*0080*/ 	.word	0xffffffff


	//   ....[10]....
        /*0084*/ 	.word	0xffffffff


	//   ....[11]....
        /*0088*/ 	.word	0xffffffff


	//   ....[12]....
        /*008c*/ 	.word	0xffffffff


	//   ....[13]....
        /*0090*/ 	.word	0xffffffff


	//   ....[14]....
        /*0094*/ 	.word	0xffffffff


	//   ....[15]....
        /*0098*/ 	.word	0xffffffff


	//   ....[16]....
        /*009c*/ 	.word	0xffffffff


	//   ....[17]....
        /*00a0*/ 	.word	0xffffffff


	//   ....[18]....
        /*00a4*/ 	.word	0xffffffff


	//   ....[19]....
        /*00a8*/ 	.word	0xffffffff


	//   ....[20]....
        /*00ac*/ 	.word	0xffffffff


	//   ....[21]....
        /*00b0*/ 	.word	0xffffffff


	//   ....[22]....
        /*00b4*/ 	.word	0xffffffff


	//   ....[23]....
        /*00b8*/ 	.word	0xffffffff


	//   ....[24]....
        /*00bc*/ 	.word	0xffffffff


	//   ....[25]....
        /*00c0*/ 	.word	0xffffffff


	//   ....[26]....
        /*00c4*/ 	.word	0xffffffff


	//   ....[27]....
        /*00c8*/ 	.word	0xffffffff


	//   ....[28]....
        /*00cc*/ 	.word	0xffffffff


	//   ....[29]....
        /*00d0*/ 	.word	0xffffffff


	//   ....[30]....
        /*00d4*/ 	.word	0xffffffff


	//   ....[31]....
        /*00d8*/ 	.word	0xffffffff


	//   ....[32]....
        /*00dc*/ 	.word	0xffffffff


	//   ....[33]....
        /*00e0*/ 	.word	0xffffffff


	//   ....[34]....
        /*00e4*/ 	.word	0xffffffff


	//   ....[35]....
        /*00e8*/ 	.word	0xffffffff


	//   ....[36]....
        /*00ec*/ 	.word	0xffffffff


	//   ....[37]....
        /*00f0*/ 	.word	0xffffffff


	//   ....[38]....
        /*00f4*/ 	.word	0xffffffff


	//   ....[39]....
        /*00f8*/ 	.word	0xffffffff


	//   ....[40]....
        /*00fc*/ 	.word	0xffffffff


	//   ....[41]....
        /*0100*/ 	.word	0xffffffff


	//   ....[42]....
        /*0104*/ 	.word	0xffffffff


	//   ....[43]....
        /*0108*/ 	.word	0xffffffff


	//   ....[44]....
        /*010c*/ 	.word	0xffffffff


	//----- nvinfo : EIATTR_COOP_GROUP_INSTR_OFFSETS
	.align		4
.L_473:
        /*0110*/ 	.byte	0x04, 0x28
        /*0112*/ 	.short	(.L_475 - .L_474)


	//   ....[0]....
.L_474:
        /*0114*/ 	.word	0x00000b30


	//   ....[1]....
        /*0118*/ 	.word	0x00000b60


	//   ....[2]....
        /*011c*/ 	.word	0x00000b70


	//   ....[3]....
        /*0120*/ 	.word	0x00000c70


	//   ....[4]....
        /*0124*/ 	.word	0x00000ca0


	//   ....[5]....
        /*0128*/ 	.word	0x00000cd0


	//   ....[6]....
        /*012c*/ 	.word	0x00000dd0


	//   ....[7]....
        /*0130*/ 	.word	0x00000e00


	//   ....[8]....
        /*0134*/ 	.word	0x00000e30


	//   ....[9]....
        /*0138*/ 	.word	0x00000f30


	//   ....[10]....
        /*013c*/ 	.word	0x00000f60


	//   ....[11]....
        /*0140*/ 	.word	0x00000f90


	//   ....[12]....
        /*0144*/ 	.word	0x00001090


	//   ....[13]....
        /*0148*/ 	.word	0x000010d0


	//   ....[14]....
        /*014c*/ 	.word	0x00001100


	//   ....[15]....
        /*0150*/ 	.word	0x00001ca0


	//   ....[16]....
        /*0154*/ 	.word	0x00001cb0


	//   ....[17]....
        /*0158*/ 	.word	0x00001cc0


	//   ....[18]....
        /*015c*/ 	.word	0x00001dc0


	//   ....[19]....
        /*0160*/ 	.word	0x00001e00


	//   ....[20]....
        /*0164*/ 	.word	0x00001e20


	//   ....[21]....
        /*0168*/ 	.word	0x00001f30


	//   ....[22]....
        /*016c*/ 	.word	0x00001f70


	//   ....[23]....
        /*0170*/ 	.word	0x00001f90


	//   ....[24]....
        /*0174*/ 	.word	0x000020a0


	//   ....[25]....
        /*0178*/ 	.word	0x000020e0


	//   ....[26]....
        /*017c*/ 	.word	0x00002110


	//   ....[27]....
        /*0180*/ 	.word	0x00002210


	//   ....[28]....
        /*0184*/ 	.word	0x00002250


	//   ....[29]....
        /*0188*/ 	.word	0x00002280


	//   ....[30]....
        /*018c*/ 	.word	0x00004540


	//   ....[31]....
        /*0190*/ 	.word	0x00004570


	//   ....[32]....
        /*0194*/ 	.word	0x00004580


	//   ....[33]....
        /*0198*/ 	.word	0x00004680


	//   ....[34]....
        /*019c*/ 	.word	0x000046b0


	//   ....[35]....
        /*01a0*/ 	.word	0x000046e0


	//   ....[36]....
        /*01a4*/ 	.word	0x000047e0


	//   ....[37]....
        /*01a8*/ 	.word	0x00004810


	//   ....[38]....
        /*01ac*/ 	.word	0x00004840


	//   ....[39]....
        /*01b0*/ 	.word	0x00004940


	//   ....[40]....
        /*01b4*/ 	.word	0x00004970


	//   ....[41]....
        /*01b8*/ 	.word	0x000049a0


	//   ....[42]....
        /*01bc*/ 	.word	0x00004aa0


	//   ....[43]....
        /*01c0*/ 	.word	0x00004ae0


	//   ....[44]....
        /*01c4*/ 	.word	0x00004b10


	//----- nvinfo : EIATTR_VRC_CTA_INIT_COUNT
	.align		4
.L_475:
        /*01c8*/ 	.byte	0x02, 0x4a
	.zero		1
	.zero		1


	//----- nvinfo : EIATTR_EXIT_INSTR_OFFSETS
	.align		4
        /*01cc*/ 	.byte	0x04, 0x1c
        /*01ce*/ 	.short	(.L_477 - .L_476)


	//   ....[0]....
.L_476:
        /*01d0*/ 	.word	0x00000040


	//   ....[1]....
        /*01d4*/ 	.word	0x000055f0


	//   ....[2]....
        /*01d8*/ 	.word	0x00005650


	//----- nvinfo : EIATTR_MAX_THREADS
	.align		4
.L_477:
        /*01dc*/ 	.byte	0x04, 0x05
        /*01de*/ 	.short	(.L_479 - .L_478)
.L_478:
        /*01e0*/ 	.word	0x00000100
        /*01e4*/ 	.word	0x00000001
        /*01e8*/ 	.word	0x00000001


	//----- nvinfo : EIATTR_CRS_STACK_SIZE
	.align		4
.L_479:
        /*01ec*/ 	.byte	0x04, 0x1e
        /*01ee*/ 	.short	(.L_481 - .L_480)
.L_480:
        /*01f0*/ 	.word	0x00000000


	//----- nvinfo : EIATTR_CBANK_PARAM_SIZE
	.align		4
.L_481:
        /*01f4*/ 	.byte	0x03, 0x19
        /*01f6*/ 	.short	0x0021


	//----- nvinfo : EIATTR_PARAM_CBANK
	.align		4
        /*01f8*/ 	.byte	0x04, 0x0a
        /*01fa*/ 	.short	(.L_483 - .L_482)
	.align		4
.L_482:
        /*01fc*/ 	.word	index@(.nv.constant0._ZN6thrust24THRUST_300001_SM_1000_NS8cuda_cub4core6detail13_kernel_agentINS1_8__reduce11ReduceAgentINS0_12zip_iteratorIN4cuda3std3__45tupleIJNS0_10device_ptrIfEENS0_17counting_iteratorIlNS0_11use_defaultESF_SF_EEEEEEEPNSB_IJflEEESJ_lNS1_9__extrema9arg_min_fIflNSA_4lessIfEEEEEEJSI_SK_lSP_EEEvDpT0_)
        /*0200*/ 	.short	0x0380
        /*0202*/ 	.short	0x0021


	//----- nvinfo : EIATTR_SW_WAR
	.align		4
.L_483:
        /*0204*/ 	.byte	0x04, 0x36
        /*0206*/ 	.short	(.L_485 - .L_484)
.L_484:
        /*0208*/ 	.word	0x00000008
.L_485:


//--------------------- .nv.info._ZN6thrust24THRUST_300001_SM_1000_NS8cuda_cub4core6detail13_kernel_agentINS1_8__reduce11ReduceAgentIPN4cuda3std3__45tupleIJflEEESC_SB_iNS1_9__extrema9arg_min_fIflNS9_4lessIfEEEEEEJSC_SC_iSH_EEEvDpT0_ --------------------------
	.section	.nv.info._ZN6thrust24THRUST_300001_SM_1000_NS8cuda_cub4core6detail13_kernel_agentINS1_8__reduce11ReduceAgentIPN4cuda3std3__45tupleIJflEEESC_SB_iNS1_9__extrema9arg_min_fIflNS9_4lessIfEEEEEEJSC_SC_iSH_EEEvDpT0_,"",@"SHT_CUDA_INFO"
	.sectionflags	@""
	.align	4


	//----- nvinfo : EIATTR_CUDA_API_VERSION
	.align		4
        /*0000*/ 	.byte	0x04, 0x37
        /*0002*/ 	.short	(.L_487 - .L_486)
.L_486:
        /*0004*/ 	.word	0x00000082


	//----- nvinfo : EIATTR_KPARAM_INFO
	.align		4
.L_487:
        /*0008*/ 	.byte	0x04, 0x17
        /*000a*/ 	.short	(.L_489 - .L_488)
.L_488:
        /*000c*/ 	.word	0x00000000
        /*0010*/ 	.short	0x0003
        /*0012*/ 	.short	0x0014
        /*0014*/ 	.byte	0x00, 0xf0, 0x05, 0x00


	//----- nvinfo : EIATTR_KPARAM_INFO
	.align		4
.L_489:
        /*0018*/ 	.byte	0x04, 0x17
        /*001a*/ 	.short	(.L_491 - .L_490)
.L_490:
        /*001c*/ 	.word	0x00000000
        /*0020*/ 	.short	0x0002
        /*0022*/ 	.short	0x0010
        /*0024*/ 	.byte	0x00, 0xf0, 0x11, 0x00


	//----- nvinfo : EIATTR_KPARAM_INFO
	.align		4
.L_491:
        /*0028*/ 	.byte	0x04, 0x17
        /*002a*/ 	.short	(.L_493 - .L_492)
.L_492:
        /*002c*/ 	.word	0x00000000
        /*0030*/ 	.short	0x0001
        /*0032*/ 	.short	0x0008
        /*0034*/ 	.byte	0x00, 0xf5, 0x21, 0x00


	//----- nvinfo : EIATTR_KPARAM_INFO
	.align		4
.L_493:
        /*0038*/ 	.byte	0x04, 0x17
        /*003a*/ 	.short	(.L_495 - .L_494)
.L_494:
        /*003c*/ 	.word	0x00000000
        /*0040*/ 	.short	0x0000
        /*0042*/ 	.short	0x0000
        /*0044*/ 	.byte	0x00, 0xf5, 0x21, 0x00


	//----- nvinfo : EIATTR_SPARSE_MMA_MASK
	.align		4
.L_495:
        /*0048*/ 	.byte	0x03, 0x50
        /*004a*/ 	.short	0x0000


	//----- nvinfo : EIATTR_MAXREG_COUNT
	.align		4
        /*004c*/ 	.byte	0x03, 0x1b
        /*004e*/ 	.short	0x00ff


	//----- nvinfo : EIATTR_NUM_BARRIERS
	.align		4
        /*0050*/ 	.byte	0x02, 0x4c
        /*0052*/ 	.byte	0x01
	.zero		1


	//----- nvinfo : EIATTR_MERCURY_ISA_VERSION
	.align		4
        /*0054*/ 	.byte	0x03, 0x5f
        /*0056*/ 	.short	0x0101


	//----- nvinfo : EIATTR_COOP_GROUP_MASK_REGIDS
	.align		4
        /*0058*/ 	.byte	0x04, 0x29
        /*005a*/ 	.short	(.L_497 - .L_496)


	//   ....[0]....
.L_496:
        /*005c*/ 	.word	0xffffffff


	//   ....[1]....
        /*0060*/ 	.word	0xffffffff


	//   ....[2]....
        /*0064*/ 	.word	0xffffffff


	//   ....[3]....
        /*0068*/ 	.word	0xffffffff


	//   ....[4]....
        /*006c*/ 	.word	0xffffffff


	//   ....[5]....
        /*0070*/ 	.word	0xffffffff


	//   ....[6]....
        /*0074*/ 	.word	0xffffffff


	//   ....[7]....
        /*0078*/ 	.word	0xffffffff


	//   ....[8]....
        /*007c*/ 	.word	0xffffffff


	//   ....[9]....
        /*0080*/ 	.word	0xffffffff


	//   ....[10]....
        /*0084*/ 	.word	0xffffffff


	//   ....[11]....
        /*0088*/ 	.word	0xffffffff


	//   ....[12]....
        /*008c*/ 	.word	0xffffffff


	//   ....[13]....
        /*0090*/ 	.word	0xffffffff


	//   ....[14]....
        /*0094*/ 	.word	0xffffffff


	//   ....[15]....
        /*0098*/ 	.word	0xffffffff


	//   ....[16]....
        /*009c*/ 	.word	0xffffffff


	//   ....[17]....
        /*00a0*/ 	.word	0xffffffff


	//   ....[18]....
        /*00a4*/ 	.word	0xffffffff


	//   ....[19]....
        /*00a8*/ 	.word	0xffffffff


	//   ....[20]....
        /*00ac*/ 	.word	0xffffffff


	//   ....[21]....
        /*00b0*/ 	.word	0xffffffff


	//   ....[22]....
        /*00b4*/ 	.word	0xffffffff


	//   ....[23]....
        /*00b8*/ 	.word	0xffffffff


	//   ....[24]....
        /*00bc*/ 	.word	0xffffffff


	//   ....[25]....
        /*00c0*/ 	.word	0xffffffff


	//   ....[26]....
        /*00c4*/ 	.word	0xffffffff


	//   ....[27]....
        /*00c8*/ 	.word	0xffffffff


	//   ....[28]....
        /*00cc*/ 	.word	0xffffffff


	//   ....[29]....
        /*00d0*/ 	.word	0xffffffff


	//   ....[30]....
        /*00d4*/ 	.word	0xffffffff


	//   ....[31]....
        /*00d8*/ 	.word	0xffffffff


	//   ....[32]....
        /*00dc*/ 	.word	0xffffffff


	//   ....[33]....
        /*00e0*/ 	.word	0xffffffff


	//   ....[34]....
        /*00e4*/ 	.word	0xffffffff


	//   ....[35]....
        /*00e8*/ 	.word	0xffffffff


	//   ....[36]....
        /*00ec*/ 	.word	0xffffffff


	//   ....[37]....
        /*00f0*/ 	.word	0xffffffff


	//   ....[38]....
        /*00f4*/ 	.word	0xffffffff


	//   ....[39]....
        /*00f8*/ 	.word	0xffffffff


	//   ....[40]....
        /*00fc*/ 	.word	0xffffffff


	//   ....[41]....
        /*0100*/ 	.word	0xffffffff


	//   ....[42]....
        /*0104*/ 	.word	0xffffffff


	//   ....[43]....
        /*0108*/ 	.word	0xffffffff


	//   ....[44]....
        /*010c*/ 	.word	0xffffffff


	//----- nvinfo : EIATTR_COOP_GROUP_INSTR_OFFSETS
	.align		4
.L_497:
        /*0110*/ 	.byte	0x04, 0x28
        /*0112*/ 	.short	(.L_499 - .L_498)


	//   ....[0]....
.L_498:
        /*0114*/ 	.word	0x00000a00


	//   ....[1]....
        /*0118*/ 	.word	0x00000a30


	//   ....[2]....
        /*011c*/ 	.word	0x00000a40


	//   ....[3]....
        /*0120*/ 	.word	0x00000b40


	//   ....[4]....
        /*0124*/ 	.word	0x00000b70


	//   ....[5]....
        /*0128*/ 	.word	0x00000ba0


	//   ....[6]....
        /*012c*/ 	.word	0x00000ca0


	//   ....[7]....
        /*0130*/ 	.word	0x00000cd0


	//   ....[8]....
        /*0134*/ 	.word	0x00000d00


	//   ....[9]....
        /*0138*/ 	.word	0x00000e00


	//   ....[10]....
        /*013c*/ 	.word	0x00000e30


	//   ....[11]....
        /*0140*/ 	.word	0x00000e60


	//   ....[12]....
        /*0144*/ 	.word	0x00000f60


	//   ....[13]....
        /*0148*/ 	.word	0x00000fa0


	//   ....[14]....
        /*014c*/ 	.word	0x00000fd0


	//   ....[15]....
        /*0150*/ 	.word	0x00001b70


	//   ....[16]....
        /*0154*/ 	.word	0x00001b80


	//   ....[17]....
        /*0158*/ 	.word	0x00001b90


	//   ....[18]....
        /*015c*/ 	.word	0x00001c90


	//   ....[19]....
        /*0160*/ 	.word	0x00001cd0


	//   ....[20]....
        /*0164*/ 	.word	0x00001cf0


	//   ....[21]....
        /*0168*/ 	.word	0x00001e00


	//   ....[22]....
        /*016c*/ 	.word	0x00001e40


	//   ....[23]....
        /*0170*/ 	.word	0x00001e60


	//   ....[24]....
        /*0174*/ 	.word	0x00001f70


	//   ....[25]....
        /*0178*/ 	.word	0x00001fb0


	//   ....[26]....
        /*017c*/ 	.word	0x00001fe0


	//   ....[27]....
        /*0180*/ 	.word	0x000020e0


	//   ....[28]....
        /*0184*/ 	.word	0x00002120


	//   ....[29]....
        /*0188*/ 	.word	0x00002150


	//   ....[30]....
        /*018c*/ 	.word	0x00004530


	//   ....[31]....
        /*0190*/ 	.word	0x00004560


	//   ....[32]....
        /*0194*/ 	.word	0x00004570


	//   ....[33]....
        /*0198*/ 	.word	0x00004670


	//   ....[34]....
        /*019c*/ 	.word	0x000046a0


	//   ....[35]....
        /*01a0*/ 	.word	0x000046d0


	//   ....[36]....
        /*01a4*/ 	.word	0x000047d0


	//   ....[37]....
        /*01a8*/ 	.word	0x00004800


	//   ....[38]....
        /*01ac*/ 	.word	0x00004830


	//   ....[39]....
        /*01b0*/ 	.word	0x00004930


	//   ....[40]....
        /*01b4*/ 	.word	0x00004960


	//   ....[41]....
        /*01b8*/ 	.word	0x00004990


	//   ....[42]....
        /*01bc*/ 	.word	0x00004a90


	//   ....[43]....
        /*01c0*/ 	.word	0x00004ad0


	//   ....[44]....
        /*01c4*/ 	.word	0x00004b00


	//----- nvinfo : EIATTR_VRC_CTA_INIT_COUNT
	.align		4
.L_499:
        /*01c8*/ 	.byte	0x02, 0x4a
	.zero		1
	.zero		1


	//----- nvinfo : EIATTR_EXIT_INSTR_OFFSETS
	.align		4
        /*01cc*/ 	.byte	0x04, 0x1c
        /*01ce*/ 	.short	(.L_501 - .L_500)


	//   ....[0]....
.L_500:
        /*01d0*/ 	.word	0x00000030


	//   ....[1]....
        /*01d4*/ 	.word	0x000055e0


	//   ....[2]....
        /*01d8*/ 	.word	0x00005640


	//----- nvinfo : EIATTR_MAX_THREADS
	.align		4
.L_501:
        /*01dc*/ 	.byte	0x04, 0x05
        /*01de*/ 	.short	(.L_503 - .L_502)
.L_502:
        /*01e0*/ 	.word	0x00000100
        /*01e4*/ 	.word	0x00000001
        /*01e8*/ 	.word	0x00000001


	//----- nvinfo : EIATTR_CRS_STACK_SIZE
	.align		4
.L_503:
        /*01ec*/ 	.byte	0x04, 0x1e
        /*01ee*/ 	.short	(.L_505 - .L_504)
.L_504:
        /*01f0*/ 	.word	0x00000000


	//----- nvinfo : EIATTR_CBANK_PARAM_SIZE
	.align		4
.L_505:
        /*01f4*/ 	.byte	0x03, 0x19
        /*01f6*/ 	.short	0x0015


	//----- nvinfo : EIATTR_PARAM_CBANK
	.align		4
        /*01f8*/ 	.byte	0x04, 0x0a
        /*01fa*/ 	.short	(.L_507 - .L_506)
	.align		4
.L_506:
        /*01fc*/ 	.word	index@(.nv.constant0._ZN6thrust24THRUST_300001_SM_1000_NS8cuda_cub4core6detail13_kernel_agentINS1_8__reduce11ReduceAgentIPN4cuda3std3__45tupleIJflEEESC_SB_iNS1_9__extrema9arg_min_fIflNS9_4lessIfEEEEEEJSC_SC_iSH_EEEvDpT0_)
        /*0200*/ 	.short	0x0380
        /*0202*/ 	.short	0x0015


	//----- nvinfo : EIATTR_SW_WAR
	.align		4
.L_507:
        /*0204*/ 	.byte	0x04, 0x36
        /*0206*/ 	.short	(.L_509 - .L_508)
.L_508:
        /*0208*/ 	.word	0x00000008
.L_509:


//--------------------- .nv.info._ZN6thrust24THRUST_300001_SM_1000_NS8cuda_cub4core6detail13_kernel_agentINS1_8__reduce10DrainAgentIiEEJN3cub18CUB_300001_SM_10009GridQueueIjEEiEEEvDpT0_ --------------------------
	.section	.nv.info._ZN6thrust24THRUST_300001_SM_1000_NS8cuda_cub4core6detail13_kernel_agentINS1_8__reduce10DrainAgentIiEEJN3cub18CUB_300001_SM_10009GridQueueIjEEiEEEvDpT0_,"",@"SHT_CUDA_INFO"
	.sectionflags	@""
	.align	4


	//----- nvinfo : EIATTR_CUDA_API_VERSION
	.align		4
        /*0000*/ 	.byte	0x04, 0x37
        /*0002*/ 	.short	(.L_511 - .L_510)
.L_510:
        /*0004*/ 	.word	0x00000082


	//----- nvinfo : EIATTR_KPARAM_INFO
	.align		4
.L_511:
        /*0008*/ 	.byte	0x04, 0x17
        /*000a*/ 	.short	(.L_513 - .L_512)
.L_512:
        /*000c*/ 	.word	0x00000000
        /*0010*/ 	.short	0x0001
        /*0012*/ 	.short	0x0008
        /*0014*/ 	.byte	0x00, 0xf0, 0x11, 0x00


	//----- nvinfo : EIATTR_KPARAM_INFO
	.align		4
.L_513:
        /*0018*/ 	.byte	0x04, 0x17
        /*001a*/ 	.short	(.L_515 - .L_514)
.L_514:
        /*001c*/ 	.word	0x00000000
        /*0020*/ 	.short	0x0000
        /*0022*/ 	.short	0x0000
        /*0024*/ 	.byte	0x00, 0xf0, 0x21, 0x00


	//----- nvinfo : EIATTR_SPARSE_MMA_MASK
	.align		4
.L_515:
        /*0028*/ 	.byte	0x03, 0x50
        /*002a*/ 	.short	0x0000


	//----- nvinfo : EIATTR_MAXREG_COUNT
	.align		4
        /*002c*/ 	.byte	0x03, 0x1b
        /*002e*/ 	.short	0x00ff


	//----- nvinfo : EIATTR_MERCURY_ISA_VERSION
	.align		4
        /*0030*/ 	.byte	0x03, 0x5f
        /*0032*/ 	.short	0x0101


	//----- nvinfo : EIATTR_VRC_CTA_INIT_COUNT
	.align		4
        /*0034*/ 	.byte	0x02, 0x4a
	.zero		1
	.zero		1


	//----- nvinfo : EIATTR_EXIT_INSTR_OFFSETS
	.align		4
        /*0038*/ 	.byte	0x04, 0x1c
        /*003a*/ 	.short	(.L_517 - .L_516)


	//   ....[0]....
.L_516:
        /*003c*/ 	.word	0x00000060


	//----- nvinfo : EIATTR_MAX_THREADS
	.align		4
.L_517:
        /*0040*/ 	.byte	0x04, 0x05
        /*0042*/ 	.short	(.L_519 - .L_518)
.L_518:
        /*0044*/ 	.word	0x00000001
        /*0048*/ 	.word	0x00000001
        /*004c*/ 	.word	0x00000001


	//----- nvinfo : EIATTR_CBANK_PARAM_SIZE
	.align		4
.L_519:
        /*0050*/ 	.byte	0x03, 0x19
        /*0052*/ 	.short	0x000c


	//----- nvinfo : EIATTR_PARAM_CBANK
	.align		4
        /*0054*/ 	.byte	0x04, 0x0a
        /*0056*/ 	.short	(.L_521 - .L_520)
	.align		4
.L_520:
        /*0058*/ 	.word	index@(.nv.constant0._ZN6thrust24THRUST_300001_SM_1000_NS8cuda_cub4core6detail13_kernel_agentINS1_8__reduce10DrainAgentIiEEJN3cub18CUB_300001_SM_10009GridQueueIjEEiEEEvDpT0_)
        /*005c*/ 	.short	0x0380
        /*005e*/ 	.short	0x000c


	//----- nvinfo : EIATTR_SW_WAR
	.align		4
.L_521:
        /*0060*/ 	.byte	0x04, 0x36
        /*0062*/ 	.short	(.L_523 - .L_522)
.L_522:
        /*0064*/ 	.word	0x00000008
.L_523:


//--------------------- .nv.info._ZN6thrust24THRUST_300001_SM_1000_NS8cuda_cub4core6detail13_kernel_agentINS1_8__reduce11ReduceAgentINS0_12zip_iteratorIN4cuda3std3__45tupleIJNS0_10device_ptrIfEENS0_17counting_iteratorIlNS0_11use_defaultESF_SF_EEEEEEEPNSB_IJflEEESJ_iNS1_9__extrema9arg_min_fIflNSA_4lessIfEEEEEEJSI_SK_iN3cub18CUB_300001_SM_100013GridEvenShareIiEENSS_9GridQueueIjEESP_EEEvDpT0_ --------------------------
	.section	.nv.info._ZN6thrust24THRUST_300001_SM_1000_NS8cuda_cub4core6detail13_kernel_agentINS1_8__reduce11ReduceAgentINS0_12zip_iteratorIN4cuda3std3__45tupleIJNS0_10device_ptrIfEENS0_17counting_iteratorIlNS0_11use_defaultESF_SF_EEEEEEEPNSB_IJflEEESJ_iNS1_9__extrema9arg_min_fIflNSA_4lessIfEEEEEEJSI_SK_iN3cub18CUB_300001_SM_100013GridEvenShareIiEENSS_9GridQueueIjEESP_EEEvDpT0_,"",@"SHT_CUDA_INFO"
	.sectionflags	@""
	.align	4


	//----- nvinfo : EIATTR_CUDA_API_VERSION
	.align		4
        /*0000*/ 	.byte	0x04, 0x37
        /*0002*/ 	.short	(.L_525 - .L_524)
.L_524:
        /*0004*/ 	.word	0x00000082


	//----- nvinfo : EIATTR_KPARAM_INFO
	.align		4
.L_525:
        /*0008*/ 	.byte	0x04, 0x17
        /*000a*/ 	.short	(.L_527 - .L_526)
.L_526:
        /*000c*/ 	.word	0x00000000
        /*0010*/ 	.short	0x0005
        /*0012*/ 	.short	0x0050
        /*0014*/ 	.byte	0x00, 0xf0, 0x05, 0x00


	//----- nvinfo : EIATTR_KPARAM_INFO
	.align		4
.L_527:
        /*0018*/ 	.byte	0x04, 0x17
        /*001a*/ 	.short	(.L_529 - .L_528)
.L_528:
        /*001c*/ 	.word	0x00000000
        /*0020*/ 	.short	0x0004
        /*0022*/ 	.short	0x0048
        /*0024*/ 	.byte	0x00, 0xf0, 0x21, 0x00


	//----- nvinfo : EIATTR_KPARAM_INFO
	.align		4
.L_529:
        /*0028*/ 	.byte	0x04, 0x17
        /*002a*/ 	.short	(.L_531 - .L_530)
.L_530:
        /*002c*/ 	.word	0x00000000
        /*0030*/ 	.short	0x0003
        /*0032*/ 	.short	0x001c
        /*0034*/ 	.byte	0x00, 0xf0, 0xa1, 0x00


	//----- nvinfo : EIATTR_KPARAM_INFO
	.align		4
.L_531:
        /*0038*/ 	.byte	0x04, 0x17
        /*003a*/ 	.short	(.L_533 - .L_532)
.L_532:
        /*003c*/ 	.word	0x00000000
        /*0040*/ 	.short	0x0002
        /*0042*/ 	.short	0x0018
        /*0044*/ 	.byte	0x00, 0xf0, 0x11, 0x00


	//----- nvinfo : EIATTR_KPARAM_INFO
	.align		4
.L_533:
        /*0048*/ 	.byte	0x04, 0x17
        /*004a*/ 	.short	(.L_535 - .L_534)
.L_534:
        /*004c*/ 	.word	0x00000000
        /*0050*/ 	.short	0x0001
        /*0052*/ 	.short	0x0010
        /*0054*/ 	.byte	0x00, 0xf5, 0x21, 0x00


	//----- nvinfo : EIATTR_KPARAM_INFO
	.align		4
.L_535:
        /*0058*/ 	.byte	0x04, 0x17
        /*005a*/ 	.short	(.L_537 - .L_536)
.L_536:
        /*005c*/ 	.word	0x00000000
        /*0060*/ 	.short	0x0000
        /*0062*/ 	.short	0x0000
        /*0064*/ 	.byte	0x00, 0xf0, 0x41, 0x00


	//----- nvinfo : EIATTR_SPARSE_MMA_MASK
	.align		4
.L_537:
        /*0068*/ 	.byte	0x03, 0x50
        /*006a*/ 	.short	0x0000


	//----- nvinfo : EIATTR_MAXREG_COUNT
	.align		4
        /*006c*/ 	.byte	0x03, 0x1b
        /*006e*/ 	.short	0x00ff


	//----- nvinfo : EIATTR_NUM_BARRIERS
	.align		4
        /*0070*/ 	.byte	0x02, 0x4c
        /*0072*/ 	.byte	0x01
	.zero		1


	//----- nvinfo : EIATTR_MERCURY_ISA_VERSION
	.align		4
        /*0074*/ 	.byte	0x03, 0x5f
        /*0076*/ 	.short	0x0101


	//----- nvinfo : EIATTR_COOP_GROUP_MASK_REGIDS
	.align		4
        /*0078*/ 	.byte	0x04, 0x29
        /*007a*/ 	.short	(.L_539 - .L_538)


	//   ....[0]....
.L_538:
        /*007c*/ 	.word	0xffffffff


	//   ....[1]....
        /*0080*/ 	.word	0xffffffff


	//   ....[2]....
        /*0084*/ 	.word	0xffffffff


	//   ....[3]....
        /*0088*/ 	.word	0xffffffff


	//   ....[4]....
        /*008c*/ 	.word	0xffffffff


	//   ....[5]....
        /*0090*/ 	.word	0xffffffff


	//   ....[6]....
        /*0094*/ 	.word	0xffffffff


	//   ....[7]....
        /*0098*/ 	.word	0xffffffff


	//   ....[8]....
        /*009c*/ 	.word	0xffffffff


	//   ....[9]....
        /*00a0*/ 	.word	0xffffffff


	//   ....[10]....
        /*00a4*/ 	.word	0xffffffff


	//   ....[11]....
        /*00a8*/ 	.word	0xffffffff


	//   ....[12]....
        /*00ac*/ 	.word	0xffffffff


	//   ....[13]....
        /*00b0*/ 	.word	0xffffffff


	//   ....[14]....
        /*00b4*/ 	.word	0xffffffff


	//   ....[15]....
        /*00b8*/ 	.word	0xffffffff


	//   ....[16]....
        /*00bc*/ 	.word	0xffffffff


	//   ....[17]....
        /*00c0*/ 	.word	0xffffffff


	//   ....[18]....
        /*00c4*/ 	.word	0xffffffff


	//   ....[19]....
        /*00c8*/ 	.word	0xffffffff


	//   ....[20]....
        /*00cc*/ 	.word	0xffffffff


	//   ....[21]....
        /*00d0*/ 	.word	0xffffffff


	//   ....[22]....
        /*00d4*/ 	.word	0xffffffff


	//   ....[23]....
        /*00d8*/ 	.word	0xffffffff


	//   ....[24]....
        /*00dc*/ 	.word	0xffffffff


	//   ....[25]....
        /*00e0*/ 	.word	0xffffffff


	//   ....[26]....
        /*00e4*/ 	.word	0xffffffff


	//   ....[27]....
        /*00e8*/ 	.word	0xffffffff


	//   ....[28]....
        /*00ec*/ 	.word	0xffffffff


	//   ....[29]....
        /*00f0*/ 	.word	0xffffffff


	//   ....[30]....
        /*00f4*/ 	.word	0xffffffff


	//   ....[31]....
        /*00f8*/ 	.word	0xffffffff


	//   ....[32]....
        /*00fc*/ 	.word	0xffffffff


	//   ....[33]....
        /*0100*/ 	.word	0xffffffff


	//   ....[34]....
        /*0104*/ 	.word	0xffffffff


	//   ....[35]....
        /*0108*/ 	.word	0xffffffff


	//   ....[36]....
        /*010c*/ 	.word	0xffffffff


	//   ....[37]....
        /*0110*/ 	.word	0xffffffff


	//   ....[38]....
        /*0114*/ 	.word	0xffffffff


	//   ....[39]....
        /*0118*/ 	.word	0xffffffff


	//   ....[40]....
        /*011c*/ 	.word	0xffffffff


	//   ....[41]....
        /*0120*/ 	.word	0xffffffff


	//   ....[42]....
        /*0124*/ 	.word	0xffffffff


	//   ....[43]....
        /*0128*/ 	.word	0xffffffff


	//   ....[44]....
        /*012c*/ 	.word	0xffffffff


	//----- nvinfo : EIATTR_COOP_GROUP_INSTR_OFFSETS
	.align		4
.L_539:
        /*0130*/ 	.byte	0x04, 0x28
        /*0132*/ 	.short	(.L_541 - .L_540)


	//   ....[0]....
.L_540:
        /*0134*/ 	.word	0x00000b40


	//   ....[1]....
        /*0138*/ 	.word	0x00000b70


	//   ....[2]....
        /*013c*/ 	.word	0x00000b80


	//   ....[3]....
        /*0140*/ 	.word	0x00000c80


	//   ....[4]....
        /*0144*/ 	.word	0x00000cb0


	//   ....[5]....
        /*0148*/ 	.word	0x00000ce0


	//   ....[6]....
        /*014c*/ 	.word	0x00000de0


	//   ....[7]....
        /*0150*/ 	.word	0x00000e10


	//   ....[8]....
        /*0154*/ 	.word	0x00000e40


	//   ....[9]....
        /*0158*/ 	.word	0x00000f40


	//   ....[10]....
        /*015c*/ 	.word	0x00000f70


	//   ....[11]....
        /*0160*/ 	.word	0x00000fa0


	//   ....[12]....
        /*0164*/ 	.word	0x000010a0


	//   ....[13]....
        /*0168*/ 	.word	0x000010e0


	//   ....[14]....
        /*016c*/ 	.word	0x00001110


	//   ....[15]....
        /*0170*/ 	.word	0x00001cb0


	//   ....[16]....
        /*0174*/ 	.word	0x00001cc0


	//   ....[17]....
        /*0178*/ 	.word	0x00001cd0


	//   ....[18]....
        /*017c*/ 	.word	0x00001dd0


	//   ....[19]....
        /*0180*/ 	.word	0x00001e10


	//   ....[20]....
        /*0184*/ 	.word	0x00001e30


	//   ....[21]....
        /*0188*/ 	.word	0x00001f40


	//   ....[22]....
        /*018c*/ 	.word	0x00001f80


	//   ....[23]....
        /*0190*/ 	.word	0x00001fa0


	//   ....[24]....
        /*0194*/ 	.word	0x000020b0


	//   ....[25]....
        /*0198*/ 	.word	0x000020f0


	//   ....[26]....
        /*019c*/ 	.word	0x00002110


	//   ....[27]....
        /*01a0*/ 	.word	0x00002220


	//   ....[28]....
        /*01a4*/ 	.word	0x00002260


	//   ....[29]....
        /*01a8*/ 	.word	0x00002290


	//   ....[30]....
        /*01ac*/ 	.word	0x00004810


	//   ....[31]....
        /*01b0*/ 	.word	0x00004840


	//   ....[32]....
        /*01b4*/ 	.word	0x00004850


	//   ....[33]....
        /*01b8*/ 	.word	0x00004950


	//   ....[34]....
        /*01bc*/ 	.word	0x00004980


	//   ....[35]....
        /*01c0*/ 	.word	0x000049b0


	//   ....[36]....
        /*01c4*/ 	.word	0x00004ab0


	//   ....[37]....
        /*01c8*/ 	.word	0x00004ae0


	//   ....[38]....
        /*01cc*/ 	.word	0x00004b10


	//   ....[39]....
        /*01d0*/ 	.word	0x00004c10


	//   ....[40]....
        /*01d4*/ 	.word	0x00004c40


	//   ....[41]....
        /*01d8*/ 	.word	0x00004c70


	//   ....[42]....
        /*01dc*/ 	.word	0x00004d70


	//   ....[43]....
        /*01e0*/ 	.word	0x00004db0


	//   ....[44]....
        /*01e4*/ 	.word	0x00004de0


	//----- nvinfo : EIATTR_VRC_CTA_INIT_COUNT
	.align		4
.L_541:
        /*01e8*/ 	.byte	0x02, 0x4a
	.zero		1
	.zero		1


	//----- nvinfo : EIATTR_EXIT_INSTR_OFFSETS
	.align		4
        /*01ec*/ 	.byte	0x04, 0x1c
        /*01ee*/ 	.short	(.L_543 - .L_542)


	//   ....[0]....
.L_542:
        /*01f0*/ 	.word	0x000058a0


	//   ....[1]....
        /*01f4*/ 	.word	0x00005920


	//----- nvinfo : EIATTR_MAX_THREADS
	.align		4
.L_543:
        /*01f8*/ 	.byte	0x04, 0x05
        /*01fa*/ 	.short	(.L_545 - .L_544)
.L_544:
        /*01fc*/ 	.word	0x00000100
        /*0200*/ 	.word	0x00000001
        /*0204*/ 	.word	0x00000001


	//----- nvinfo : EIATTR_CRS_STACK_SIZE
	.align		4
.L_545:
        /*0208*/ 	.byte	0x04, 0x1e
        /*020a*/ 	.short	(.L_547 - .L_546)
.L_546:
        /*020c*/ 	.word	0x00000000


	//----- nvinfo : EIATTR_CBANK_PARAM_SIZE
	.align		4
.L_547:
        /*0210*/ 	.byte	0x03, 0x19
        /*0212*/ 	.short	0x0051


	//----- nvinfo : EIATTR_PARAM_CBANK
	.align		4
        /*0214*/ 	.byte	0x04, 0x0a
        /*0216*/ 	.short	(.L_549 - .L_548)
	.align		4
.L_548:
        /*0218*/ 	.word	index@(.nv.constant0._ZN6thrust24THRUST_300001_SM_1000_NS8cuda_cub4core6detail13_kernel_agentINS1_8__reduce11ReduceAgentINS0_12zip_iteratorIN4cuda3std3__45tupleIJNS0_10device_ptrIfEENS0_17counting_iteratorIlNS0_11use_defaultESF_SF_EEEEEEEPNSB_IJflEEESJ_iNS1_9__extrema9arg_min_fIflNSA_4lessIfEEEEEEJSI_SK_iN3cub18CUB_300001_SM_100013GridEvenShareIiEENSS_9GridQueueIjEESP_EEEvDpT0_)
        /*021c*/ 	.short	0x0380
        /*021e*/ 	.short	0x0051


	//----- nvinfo : EIATTR_SW_WAR
	.align		4
.L_549:
        /*0220*/ 	.byte	0x04, 0x36
        /*0222*/ 	.short	(.L_551 - .L_550)
.L_550:
        /*0224*/ 	.word	0x00000008
.L_551:


//--------------------- .nv.info._ZN6thrust24THRUST_300001_SM_1000_NS8cuda_cub4core6detail13_kernel_agentINS1_8__reduce11ReduceAgentINS0_12zip_iteratorIN4cuda3std3__45tupleIJNS0_10device_ptrIfEENS0_17counting_iteratorIlNS0_11use_defaultESF_SF_EEEEEEEPNSB_IJflEEESJ_iNS1_9__extrema9arg_min_fIflNSA_4lessIfEEEEEEJSI_SK_iSP_EEEvDpT0_ --------------------------
	.section	.nv.info._ZN6thrust24THRUST_300001_SM_1000_NS8cuda_cub4core6detail13_kernel_agentINS1_8__reduce11ReduceAgentINS0_12zip_iteratorIN4cuda3std3__45tupleIJNS0_10device_ptrIfEENS0_17counting_iteratorIlNS0_11use_defaultESF_SF_EEEEEEEPNSB_IJflEEESJ_iNS1_9__extrema9arg_min_fIflNSA_4lessIfEEEEEEJSI_SK_iSP_EEEvDpT0_,"",@"SHT_CUDA_INFO"
	.sectionflags	@""
	.align	4


	//----- nvinfo : EIATTR_CUDA_API_VERSION
	.align		4
        /*0000*/ 	.byte	0x04, 0x37
        /*0002*/ 	.short	(.L_553 - .L_552)
.L_552:
        /*0004*/ 	.word	0x00000082


	//----- nvinfo : EIATTR_KPARAM_INFO
	.align		4
.L_553:
        /*0008*/ 	.byte	0x04, 0x17
        /*000a*/ 	.short	(.L_555 - .L_554)
.L_554:
        /*000c*/ 	.word	0x00000000
        /*0010*/ 	.short	0x0003
        /*0012*/ 	.short	0x001c
        /*0014*/ 	.byte	0x00, 0xf0, 0x05, 0x00


	//----- nvinfo : EIATTR_KPARAM_INFO
	.align		4
.L_555:
        /*0018*/ 	.byte	0x04, 0x17
        /*001a*/ 	.short	(.L_557 - .L_556)
.L_556:
        /*001c*/ 	.word	0x00000000
        /*0020*/ 	.short	0x0002
        /*0022*/ 	.short	0x0018
        /*0024*/ 	.byte	0x00, 0xf0, 0x11, 0x00


	//----- nvinfo : EIATTR_KPARAM_INFO
	.align		4
.L_557:
        /*0028*/ 	.byte	0x04, 0x17
        /*002a*/ 	.short	(.L_559 - .L_558)
.L_558:
        /*002c*/ 	.word	0x00000000
        /*0030*/ 	.short	0x0001
        /*0032*/ 	.short	0x0010
        /*0034*/ 	.byte	0x00, 0xf5, 0x21, 0x00


	//----- nvinfo : EIATTR_KPARAM_INFO
	.align		4
.L_559:
        /*0038*/ 	.byte	0x04, 0x17
        /*003a*/ 	.short	(.L_561 - .L_560)
.L_560:
        /*003c*/ 	.word	0x00000000
        /*0040*/ 	.short	0x0000
        /*0042*/ 	.short	0x0000
        /*0044*/ 	.byte	0x00, 0xf0, 0x41, 0x00


	//----- nvinfo : EIATTR_SPARSE_MMA_MASK
	.align		4
.L_561:
        /*0048*/ 	.byte	0x03, 0x50
        /*004a*/ 	.short	0x0000


	//----- nvinfo : EIATTR_MAXREG_COUNT
	.align		4
        /*004c*/ 	.byte	0x03, 0x1b
        /*004e*/ 	.short	0x00ff


	//----- nvinfo : EIATTR_NUM_BARRIERS
	.align		4
        /*0050*/ 	.byte	0x02, 0x4c
        /*0052*/ 	.byte	0x01
	.zero		1


	//----- nvinfo : EIATTR_MERCURY_ISA_VERSION
	.align		4
        /*0054*/ 	.byte	0x03, 0x5f
        /*0056*/ 	.short	0x0101


	//----- nvinfo : EIATTR_COOP_GROUP_MASK_REGIDS
	.align		4
        /*0058*/ 	.byte	0x04, 0x29
        /*005a*/ 	.short	(.L_563 - .L_562)


	//   ....[0]....
.L_562:
        /*005c*/ 	.word	0xffffffff


	//   ....[1]....
        /*0060*/ 	.word	0xffffffff


	//   ....[2]....
        /*0064*/ 	.word	0xffffffff


	//   ....[3]....
        /*0068*/ 	.word	0xffffffff


	//   ....[4]....
        /*006c*/ 	.word	0xffffffff


	//   ....[5]....
        /*0070*/ 	.word	0xffffffff


	//   ....[6]....
        /*0074*/ 	.word	0xffffffff


	//   ....[7]....
        /*0078*/ 	.word	0xffffffff


	//   ....[8]....
        /*007c*/ 	.word	0xffffffff


	//   ....[9]....
        /*0080*/ 	.word	0xffffffff


	//   ....[10]....
        /*0084*/ 	.word	0xffffffff


	//   ....[11]....
        /*0088*/ 	.word	0xffffffff


	//   ....[12]....
        /*008c*/ 	.word	0xffffffff


	//   ....[13]....
        /*0090*/ 	.word	0xffffffff


	//   ....[14]....
        /*0094*/ 	.word	0xffffffff


	//   ....[15]....
        /*0098*/ 	.word	0xffffffff


	//   ....[16]....
        /*009c*/ 	.word	0xffffffff


	//   ....[17]....
        /*00a0*/ 	.word	0xffffffff


	//   ....[18]....
        /*00a4*/ 	.word	0xffffffff


	//   ....[19]....
        /*00a8*/ 	.word	0xffffffff


	//   ....[20]....
        /*00ac*/ 	.word	0xffffffff


	//   ....[21]....
        /*00b0*/ 	.word	0xffffffff


	//   ....[22]....
        /*00b4*/ 	.word	0xffffffff


	//   ....[23]....
        /*00b8*/ 	.word	0xffffffff


	//   ....[24]....
        /*00bc*/ 	.word	0xffffffff


	//   ....[25]....
        /*00c0*/ 	.word	0xffffffff


	//   ....[26]....
        /*00c4*/ 	.word	0xffffffff


	//   ....[27]....
        /*00c8*/ 	.word	0xffffffff


	//   ....[28]....
        /*00cc*/ 	.word	0xffffffff


	//   ....[29]....
        /*00d0*/ 	.word	0xffffffff


	//   ....[30]....
        /*00d4*/ 	.word	0xffffffff


	//   ....[31]....
        /*00d8*/ 	.word	0xffffffff


	//   ....[32]....
        /*00dc*/ 	.word	0xffffffff


	//   ....[33]....
        /*00e0*/ 	.word	0xffffffff


	//   ....[34]....
        /*00e4*/ 	.word	0xffffffff


	//   ....[35]....
        /*00e8*/ 	.word	0xffffffff


	//   ....[36]....
        /*00ec*/ 	.word	0xffffffff


	//   ....[37]....
        /*00f0*/ 	.word	0xffffffff


	//   ....[38]....
        /*00f4*/ 	.word	0xffffffff


	//   ....[39]....
        /*00f8*/ 	.word	0xffffffff


	//   ....[40]....
        /*00fc*/ 	.word	0xffffffff


	//   ....[41]....
        /*0100*/ 	.word	0xffffffff


	//   ....[42]....
        /*0104*/ 	.word	0xffffffff


	//   ....[43]....
        /*0108*/ 	.word	0xffffffff


	//   ....[44]....
        /*010c*/ 	.word	0xffffffff


	//----- nvinfo : EIATTR_COOP_GROUP_INSTR_OFFSETS
	.align		4
.L_563:
        /*0110*/ 	.byte	0x04, 0x28
        /*0112*/ 	.short	(.L_565 - .L_564)


	//   ....[0]....
.L_564:
        /*0114*/ 	.word	0x00000b10


	//   ....[1]....
        /*0118*/ 	.word	0x00000b40


	//   ....[2]....
        /*011c*/ 	.word	0x00000b50


	//   ....[3]....
        /*0120*/ 	.word	0x00000c50


	//   ....[4]....
        /*0124*/ 	.word	0x00000c80


	//   ....[5]....
        /*0128*/ 	.word	0x00000cb0


	//   ....[6]....
        /*012c*/ 	.word	0x00000db0


	//   ....[7]....
        /*0130*/ 	.word	0x00000de0


	//   ....[8]....
        /*0134*/ 	.word	0x00000e10


	//   ....[9]....
        /*0138*/ 	.word	0x00000f10


	//   ....[10]....
        /*013c*/ 	.word	0x00000f40


	//   ....[11]....
        /*0140*/ 	.word	0x00000f70


	//   ....[12]....
        /*0144*/ 	.word	0x00001070


	//   ....[13]....
        /*0148*/ 	.word	0x000010b0


	//   ....[14]....
        /*014c*/ 	.word	0x000010e0


	//   ....[15]....
        /*0150*/ 	.word	0x00001c80


	//   ....[16]....
        /*0154*/ 	.word	0x00001c90


	//   ....[17]....
        /*0158*/ 	.word	0x00001ca0


	//   ....[18]....
        /*015c*/ 	.word	0x00001da0


	//   ....[19]....
        /*0160*/ 	.word	0x00001de0


	//   ....[20]....
        /*0164*/ 	.word	0x00001e00


	//   ....[21]....
        /*0168*/ 	.word	0x00001f10


	//   ....[22]....
        /*016c*/ 	.word	0x00001f50


	//   ....[23]....
        /*0170*/ 	.word	0x00001f70


	//   ....[24]....
        /*0174*/ 	.word	0x00002080


	//   ....[25]....
        /*0178*/ 	.word	0x000020c0


	//   ....[26]....
        /*017c*/ 	.word	0x000020f0


	//   ....[27]....
        /*0180*/ 	.word	0x000021f0


	//   ....[28]....
        /*0184*/ 	.word	0x00002230


	//   ....[29]....
        /*0188*/ 	.word	0x00002260


	//   ....[30]....
        /*018c*/ 	.word	0x000045f0


	//   ....[31]....
        /*0190*/ 	.word	0x00004620


	//   ....[32]....
        /*0194*/ 	.word	0x00004630


	//   ....[33]....
        /*0198*/ 	.word	0x00004730


	//   ....[34]....
        /*019c*/ 	.word	0x00004760


	//   ....[35]....
        /*01a0*/ 	.word	0x00004790


	//   ....[36]....
        /*01a4*/ 	.word	0x00004890


	//   ....[37]....
        /*01a8*/ 	.word	0x000048c0


	//   ....[38]....
        /*01ac*/ 	.word	0x000048f0


	//   ....[39]....
        /*01b0*/ 	.word	0x000049f0


	//   ....[40]....
        /*01b4*/ 	.word	0x00004a20


	//   ....[41]....
        /*01b8*/ 	.word	0x00004a50


	//   ....[42]....
        /*01bc*/ 	.word	0x00004b50


	//   ....[43]....
        /*01c0*/ 	.word	0x00004b90


	//   ....[44]....
        /*01c4*/ 	.word	0x00004bc0


	//----- nvinfo : EIATTR_VRC_CTA_INIT_COUNT
	.align		4
.L_565:
        /*01c8*/ 	.byte	0x02, 0x4a
	.zero		1
	.zero		1


	//----- nvinfo : EIATTR_EXIT_INSTR_OFFSETS
	.align		4
        /*01cc*/ 	.byte	0x04, 0x1c
        /*01ce*/ 	.short	(.L_567 - .L_566)


	//   ....[0]....
.L_566:
        /*01d0*/ 	.word	0x00000030


	//   ....[1]....
        /*01d4*/ 	.word	0x000056a0


	//   ....[2]....
        /*01d8*/ 	.word	0x00005700


	//----- nvinfo : EIATTR_MAX_THREADS
	.align		4
.L_567:
        /*01dc*/ 	.byte	0x04, 0x05
        /*01de*/ 	.short	(.L_569 - .L_568)
.L_568:
        /*01e0*/ 	.word	0x00000100
        /*01e4*/ 	.word	0x00000001
        /*01e8*/ 	.word	0x00000001


	//----- nvinfo : EIATTR_CRS_STACK_SIZE
	.align		4
.L_569:
        /*01ec*/ 	.byte	0x04, 0x1e
        /*01ee*/ 	.short	(.L_571 - .L_570)
.L_570:
        /*01f0*/ 	.word	0x00000000


	//----- nvinfo : EIATTR_CBANK_PARAM_SIZE
	.align		4
.L_571:
        /*01f4*/ 	.byte	0x03, 0x19
        /*01f6*/ 	.short	0x001d


	//----- nvinfo : EIATTR_PARAM_CBANK
	.align		4
        /*01f8*/ 	.byte	0x04, 0x0a
        /*01fa*/ 	.short	(.L_573 - .L_572)
	.align		4
.L_572:
        /*01fc*/ 	.word	index@(.nv.constant0._ZN6thrust24THRUST_300001_SM_1000_NS8cuda_cub4core6detail13_kernel_agentINS1_8__reduce11ReduceAgentINS0_12zip_iteratorIN4cuda3std3__45tupleIJNS0_10device_ptrIfEENS0_17counting_iteratorIlNS0_11use_defaultESF_SF_EEEEEEEPNSB_IJflEEESJ_iNS1_9__extrema9arg_min_fIflNSA_4lessIfEEEEEEJSI_SK_iSP_EEEvDpT0_)
        /*0200*/ 	.short	0x0380
        /*0202*/ 	.short	0x001d


	//----- nvinfo : EIATTR_SW_WAR
	.align		4
.L_573:
        /*0204*/ 	.byte	0x04, 0x36
        /*0206*/ 	.short	(.L_575 - .L_574)
.L_574:
        /*0208*/ 	.word	0x00000008
.L_575:


//--------------------- .nv.info._Z11EulerUpdateiiPfS_S_S_S_S_S_Pb --------------------------
	.section	.nv.info._Z11EulerUpdateiiPfS_S_S_S_S_S_Pb,"",@"SHT_CUDA_INFO"
	.sectionflags	@""
	.align	4


	//----- nvinfo : EIATTR_CUDA_API_VERSION
	.align		4
        /*0000*/ 	.byte	0x04, 0x37
        /*0002*/ 	.short	(.L_577 - .L_576)
.L_576:
        /*0004*/ 	.word	0x00000082


	//----- nvinfo : EIATTR_KPARAM_INFO
	.align		4
.L_577:
        /*0008*/ 	.byte	0x04, 0x17
        /*000a*/ 	.short	(.L_579 - .L_578)
.L_578:
        /*000c*/ 	.word	0x00000000
        /*0010*/ 	.short	0x0009
        /*0012*/ 	.short	0x0040
        /*0014*/ 	.byte	0x00, 0xf5, 0x21, 0x00


	//----- nvinfo : EIATTR_KPARAM_INFO
	.align		4
.L_579:
        /*0018*/ 	.byte	0x04, 0x17
        /*001a*/ 	.short	(.L_581 - .L_580)
.L_580:
        /*001c*/ 	.word	0x00000000
        /*0020*/ 	.short	0x0008
        /*0022*/ 	.short	0x0038
        /*0024*/ 	.byte	0x00, 0xf5, 0x21, 0x00


	//----- nvinfo : EIATTR_KPARAM_INFO
	.align		4
.L_581:
        /*0028*/ 	.byte	0x04, 0x17
        /*002a*/ 	.short	(.L_583 - .L_582)
.L_582:
        /*002c*/ 	.word	0x00000000
        /*0030*/ 	.short	0x0007
        /*0032*/ 	.short	0x0030
        /*0034*/ 	.byte	0x00, 0xf5, 0x21, 0x00


	//----- nvinfo : EIATTR_KPARAM_INFO
	.align		4
.L_583:
        /*0038*/ 	.byte	0x04, 0x17
        /*003a*/ 	.short	(.L_585 - .L_584)
.L_584:
        /*003c*/ 	.word	0x00000000
        /*0040*/ 	.short	0x0006
        /*0042*/ 	.short	0x0028
        /*0044*/ 	.byte	0x00, 0xf5, 0x21, 0x00


	//----- nvinfo : EIATTR_KPARAM_INFO
	.align		4
.L_585:
        /*0048*/ 	.byte	0x04, 0x17
        /*004a*/ 	.short	(.L_587 - .L_586)
.L_586:
        /*004c*/ 	.word	0x00000000
        /*0050*/ 	.short	0x0005
        /*0052*/ 	.short	0x0020
        /*0054*/ 	.byte	0x00, 0xf5, 0x21, 0x00


	//----- nvinfo : EIATTR_KPARAM_INFO
	.align		4
.L_587:
        /*0058*/ 	.byte	0x04, 0x17
        /*005a*/ 	.short	(.L_589 - .L_588)
.L_588:
        /*005c*/ 	.word	0x00000000
        /*0060*/ 	.short	0x0004
        /*0062*/ 	.short	0x0018
        /*0064*/ 	.byte	0x00, 0xf5, 0x21, 0x00


	//----- nvinfo : EIATTR_KPARAM_INFO
	.align		4
.L_589:
        /*0068*/ 	.byte	0x04, 0x17
        /*006a*/ 	.short	(.L_591 - .L_590)
.L_590:
        /*006c*/ 	.word	0x00000000
        /*0070*/ 	.short	0x0003
        /*0072*/ 	.short	0x0010
        /*0074*/ 	.byte	0x00, 0xf5, 0x21, 0x00


	//----- nvinfo : EIATTR_KPARAM_INFO
	.align		4
.L_591:
        /*0078*/ 	.byte	0x04, 0x17
        /*007a*/ 	.short	(.L_593 - .L_592)
.L_592:
        /*007c*/ 	.word	0x00000000
        /*0080*/ 	.short	0x0002
        /*0082*/ 	.short	0x0008
        /*0084*/ 	.byte	0x00, 0xf5, 0x21, 0x00


	//----- nvinfo : EIATTR_KPARAM_INFO
	.align		4
.L_593:
        /*0088*/ 	.byte	0x04, 0x17
        /*008a*/ 	.short	(.L_595 - .L_594)
.L_594:
        /*008c*/ 	.word	0x00000000
        /*0090*/ 	.short	0x0001
        /*0092*/ 	.short	0x0004
        /*0094*/ 	.byte	0x00, 0xf0, 0x11, 0x00


	//----- nvinfo : EIATTR_KPARAM_INFO
	.align		4
.L_595:
        /*0098*/ 	.byte	0x04, 0x17
        /*009a*/ 	.short	(.L_597 - .L_596)
.L_596:
        /*009c*/ 	.word	0x00000000
        /*00a0*/ 	.short	0x0000
        /*00a2*/ 	.short	0x0000
        /*00a4*/ 	.byte	0x00, 0xf0, 0x11, 0x00


	//----- nvinfo : EIATTR_SPARSE_MMA_MASK
	.align		4
.L_597:
        /*00a8*/ 	.byte	0x03, 0x50
        /*00aa*/ 	.short	0x0000


	//----- nvinfo : EIATTR_MAXREG_COUNT
	.align		4
        /*00ac*/ 	.byte	0x03, 0x1b
        /*00ae*/ 	.short	0x00ff


	//----- nvinfo : EIATTR_MERCURY_ISA_VERSION
	.align		4
        /*00b0*/ 	.byte	0x03, 0x5f
        /*00b2*/ 	.short	0x0101


	//----- nvinfo : EIATTR_VRC_CTA_INIT_COUNT
	.align		4
        /*00b4*/ 	.byte	0x02, 0x4a
	.zero		1
	.zero		1


	//----- nvinfo : EIATTR_EXIT_INSTR_OFFSETS
	.align		4
        /*00b8*/ 	.byte	0x04, 0x1c
        /*00ba*/ 	.short	(.L_599 - .L_598)


	//   ....[0]....
.L_598:
        /*00bc*/ 	.word	0x000000b0


	//   ....[1]....
        /*00c0*/ 	.word	0x00000110


	//   ....[2]....
        /*00c4*/ 	.word	0x000004b0


	//   ....[3]....
        /*00c8*/ 	.word	0x000006a0


	//----- nvinfo : EIATTR_CBANK_PARAM_SIZE
	.align		4
.L_599:
        /*00cc*/ 	.byte	0x03, 0x19
        /*00ce*/ 	.short	0x0048


	//----- nvinfo : EIATTR_PARAM_CBANK
	.align		4
        /*00d0*/ 	.byte	0x04, 0x0a
        /*00d2*/ 	.short	(.L_601 - .L_600)
	.align		4
.L_600:
        /*00d4*/ 	.word	index@(.nv.constant0._Z11EulerUpdateiiPfS_S_S_S_S_S_Pb)
        /*00d8*/ 	.short	0x0380
        /*00da*/ 	.short	0x0048


	//----- nvinfo : EIATTR_SW_WAR
	.align		4
.L_601:
        /*00dc*/ 	.byte	0x04, 0x36
        /*00de*/ 	.short	(.L_603 - .L_602)
.L_602:
        /*00e0*/ 	.word	0x00000008
.L_603:


//--------------------- .nv.info._Z9SysUpdateiiPfS_S_S_S_S_S_Pb --------------------------
	.section	.nv.info._Z9SysUpdateiiPfS_S_S_S_S_S_Pb,"",@"SHT_CUDA_INFO"
	.sectionflags	@""
	.align	4


	//----- nvinfo : EIATTR_CUDA_API_VERSION
	.align		4
        /*0000*/ 	.byte	0x04, 0x37
        /*0002*/ 	.short	(.L_605 - .L_604)
.L_604:
        /*0004*/ 	.word	0x00000082


	//----- nvinfo : EIATTR_KPARAM_INFO
	.align		4
.L_605:
        /*0008*/ 	.byte	0x04, 0x17
        /*000a*/ 	.short	(.L_607 - .L_606)
.L_606:
        /*000c*/ 	.word	0x00000000
        /*0010*/ 	.short	0x0009
        /*0012*/ 	.short	0x0040
        /*0014*/ 	.byte	0x00, 0xf5, 0x21, 0x00


	//----- nvinfo : EIATTR_KPARAM_INFO
	.align		4
.L_607:
        /*0018*/ 	.byte	0x04, 0x17
        /*001a*/ 	.short	(.L_609 - .L_608)
.L_608:
        /*001c*/ 	.word	0x00000000
        /*0020*/ 	.short	0x0008
        /*0022*/ 	.short	0x0038
        /*0024*/ 	.byte	0x00, 0xf5, 0x21, 0x00


	//----- nvinfo : EIATTR_KPARAM_INFO
	.align		4
.L_609:
        /*0028*/ 	.byte	0x04, 0x17
        /*002a*/ 	.short	(.L_611 - .L_610)
.L_610:
        /*002c*/ 	.word	0x00000000
        /*0030*/ 	.short	0x0007
        /*0032*/ 	.short	0x0030
        /*0034*/ 	.byte	0x00, 0xf5, 0x21, 0x00


	//----- nvinfo : EIATTR_KPARAM_INFO
	.align		4
.L_611:
        /*0038*/ 	.byte	0x04, 0x17
        /*003a*/ 	.short	(.L_613 - .L_612)
.L_612:
        /*003c*/ 	.word	0x00000000
        /*0040*/ 	.short	0x0006
        /*0042*/ 	.short	0x0028
        /*0044*/ 	.byte	0x00, 0xf5, 0x21, 0x00


	//----- nvinfo : EIATTR_KPARAM_INFO
	.align		4
.L_613:
        /*0048*/ 	.byte	0x04, 0x17
        /*004a*/ 	.short	(.L_615 - .L_614)
.L_614:
        /*004c*/ 	.word	0x00000000
        /*0050*/ 	.short	0x0005
        /*0052*/ 	.short	0x0020
        /*0054*/ 	.byte	0x00, 0xf5, 0x21, 0x00


	//----- nvinfo : EIATTR_KPARAM_INFO
	.align		4
.L_615:
        /*0058*/ 	.byte	0x04, 0x17
        /*005a*/ 	.short	(.L_617 - .L_616)
.L_616:
        /*005c*/ 	.word	0x00000000
        /*0060*/ 	.short	0x0004
        /*0062*/ 	.short	0x0018
        /*0064*/ 	.byte	0x00, 0xf5, 0x21, 0x00


	//----- nvinfo : EIATTR_KPARAM_INFO
	.align		4
.L_617:
        /*0068*/ 	.byte	0x04, 0x17
        /*006a*/ 	.short	(.L_619 - .L_618)
.L_618:
        /*006c*/ 	.word	0x00000000
        /*0070*/ 	.short	0x0003
        /*0072*/ 	.short	0x0010
        /*0074*/ 	.byte	0x00, 0xf5, 0x21, 0x00


	//----- nvinfo : EIATTR_KPARAM_INFO
	.align		4
.L_619:
        /*0078*/ 	.byte	0x04, 0x17
        /*007a*/ 	.short	(.L_621 - .L_620)
.L_620:
        /*007c*/ 	.word	0x00000000
        /*0080*/ 	.short	0x0002
        /*0082*/ 	.short	0x0008
        /*0084*/ 	.byte	0x00, 0xf5, 0x21, 0x00


	//----- nvinfo : EIATTR_KPARAM_INFO
	.align		4
.L_621:
        /*0088*/ 	.byte	0x04, 0x17
        /*008a*/ 	.short	(.L_623 - .L_622)
.L_622:
        /*008c*/ 	.word	0x00000000
        /*0090*/ 	.short	0x0001
        /*0092*/ 	.short	0x0004
        /*0094*/ 	.byte	0x00, 0xf0, 0x11, 0x00


	//----- nvinfo : EIATTR_KPARAM_INFO
	.align		4
.L_623:
        /*0098*/ 	.byte	0x04, 0x17
        /*009a*/ 	.short	(.L_625 - .L_624)
.L_624:
        /*009c*/ 	.word	0x00000000
        /*00a0*/ 	.short	0x0000
        /*00a2*/ 	.short	0x0000
        /*00a4*/ 	.byte	0x00, 0xf0, 0x11, 0x00


	//----- nvinfo : EIATTR_SPARSE_MMA_MASK
	.align		4
.L_625:
        /*00a8*/ 	.byte	0x03, 0x50
        /*00aa*/ 	.short	0x0000


	//----- nvinfo : EIATTR_MAXREG_COUNT
	.align		4
        /*00ac*/ 	.byte	0x03, 0x1b
        /*00ae*/ 	.short	0x00ff


	//----- nvinfo : EIATTR_MERCURY_ISA_VERSION
	.align		4
        /*00b0*/ 	.byte	0x03, 0x5f
        /*00b2*/ 	.short	0x0101


	//----- nvinfo : EIATTR_VRC_CTA_INIT_COUNT
	.align		4
        /*00b4*/ 	.byte	0x02, 0x4a
	.zero		1
	.zero		1


	//----- nvinfo : EIATTR_EXIT_INSTR_OFFSETS
	.align		4
        /*00b8*/ 	.byte	0x04, 0x1c
        /*00ba*/ 	.short	(.L_627 - .L_626)


	//   ....[0]....
.L_626:
        /*00bc*/ 	.word	0x000000b0


	//   ....[1]....
        /*00c0*/ 	.word	0x00000110


	//   ....[2]....
        /*00c4*/ 	.word	0x00000520


	//   ....[3]....
        /*00c8*/ 	.word	0x000006b0


	//----- nvinfo : EIATTR_CBANK_PARAM_SIZE
	.align		4
.L_627:
        /*00cc*/ 	.byte	0x03, 0x19
        /*00ce*/ 	.short	0x0048


	//----- nvinfo : EIATTR_PARAM_CBANK
	.align		4
        /*00d0*/ 	.byte	0x04, 0x0a
        /*00d2*/ 	.short	(.L_629 - .L_628)
	.align		4
.L_628:
        /*00d4*/ 	.word	index@(.nv.constant0._Z9SysUpdateiiPfS_S_S_S_S_S_Pb)
        /*00d8*/ 	.short	0x0380
        /*00da*/ 	.short	0x0048


	//----- nvinfo : EIATTR_SW_WAR
	.align		4
.L_629:
        /*00dc*/ 	.byte	0x04, 0x36
        /*00de*/ 	.short	(.L_631 - .L_630)
.L_630:
        /*00e0*/ 	.word	0x00000008
.L_631:


//--------------------- .nv.info._Z16ParticleInteractiiPfS_S_PiS0_S_S0_S_Pb --------------------------
	.section	.nv.info._Z16ParticleInteractiiPfS_S_PiS0_S_S0_S_Pb,"",@"SHT_CUDA_INFO"
	.sectionflags	@""
	.align	4


	//----- nvinfo : EIATTR_CUDA_API_VERSION
	.align		4
        /*0000*/ 	.byte	0x04, 0x37
        /*0002*/ 	.short	(.L_633 - .L_632)
.L_632:
        /*0004*/ 	.word	0x00000082


	//----- nvinfo : EIATTR_KPARAM_INFO
	.align		4
.L_633:
        /*0008*/ 	.byte	0x04, 0x17
        /*000a*/ 	.short	(.L_635 - .L_634)
.L_634:
        /*000c*/ 	.word	0x00000000
        /*0010*/ 	.short	0x000a
        /*0012*/ 	.short	0x0048
        /*0014*/ 	.byte	0x00, 0xf5, 0x21, 0x00


	//----- nvinfo : EIATTR_KPARAM_INFO
	.align		4
.L_635:
        /*0018*/ 	.byte	0x04, 0x17
        /*001a*/ 	.short	(.L_637 - .L_636)
.L_636:
        /*001c*/ 	.word	0x00000000
        /*0020*/ 	.short	0x0009
        /*0022*/ 	.short	0x0040
        /*0024*/ 	.byte	0x00, 0xf5, 0x21, 0x00


	//----- nvinfo : EIATTR_KPARAM_INFO
	.align		4
.L_637:
        /*0028*/ 	.byte	0x04, 0x17
        /*002a*/ 	.short	(.L_639 - .L_638)
.L_638:
        /*002c*/ 	.word	0x00000000
        /*0030*/ 	.short	0x0008
        /*0032*/ 	.short	0x0038
        /*0034*/ 	.byte	0x00, 0xf5, 0x21, 0x00


	//----- nvinfo : EIATTR_KPARAM_INFO
	.align		4
.L_639:
        /*0038*/ 	.byte	0x04, 0x17
        /*003a*/ 	.short	(.L_641 - .L_640)
.L_640:
        /*003c*/ 	.word	0x00000000
        /*0040*/ 	.short	0x0007
        /*0042*/ 	.short	0x0030
        /*0044*/ 	.byte	0x00, 0xf5, 0x21, 0x00


	//----- nvinfo : EIATTR_KPARAM_INFO
	.align		4
.L_641:
        /*0048*/ 	.byte	0x04, 0x17
        /*004a*/ 	.short	(.L_643 - .L_642)
.L_642:
        /*004c*/ 	.word	0x00000000
        /*0050*/ 	.short	0x0006
        /*0052*/ 	.short	0x0028
        /*0054*/ 	.byte	0x00, 0xf5, 0x21, 0x00


	//----- nvinfo : EIATTR_KPARAM_INFO
	.align		4
.L_643:
        /*0058*/ 	.byte	0x04, 0x17
        /*005a*/ 	.short	(.L_645 - .L_644)
.L_644:
        /*005c*/ 	.word	0x00000000
        /*0060*/ 	.short	0x0005
        /*0062*/ 	.short	0x0020
        /*0064*/ 	.byte	0x00, 0xf5, 0x21, 0x00


	//----- nvinfo : EIATTR_KPARAM_INFO
	.align		4
.L_645:
        /*0068*/ 	.byte	0x04, 0x17
        /*006a*/ 	.short	(.L_647 - .L_646)
.L_646:
        /*006c*/ 	.word	0x00000000
        /*0070*/ 	.short	0x0004
        /*0072*/ 	.short	0x0018
        /*0074*/ 	.byte	0x00, 0xf5, 0x21, 0x00


	//----- nvinfo : EIATTR_KPARAM_INFO
	.align		4
.L_647:
        /*0078*/ 	.byte	0x04, 0x17
        /*007a*/ 	.short	(.L_649 - .L_648)
.L_648:
        /*007c*/ 	.word	0x00000000
        /*0080*/ 	.short	0x0003
        /*0082*/ 	.short	0x0010
        /*0084*/ 	.byte	0x00, 0xf5, 0x21, 0x00


	//----- nvinfo : EIATTR_KPARAM_INFO
	.align		4
.L_649:
        /*0088*/ 	.byte	0x04, 0x17
        /*008a*/ 	.short	(.L_651 - .L_650)
.L_650:
        /*008c*/ 	.word	0x00000000
        /*0090*/ 	.short	0x0002
        /*0092*/ 	.short	0x0008
        /*0094*/ 	.byte	0x00, 0xf5, 0x21, 0x00


	//----- nvinfo : EIATTR_KPARAM_INFO
	.align		4
.L_651:
        /*0098*/ 	.byte	0x04, 0x17
        /*009a*/ 	.short	(.L_653 - .L_652)
.L_652:
        /*009c*/ 	.word	0x00000000
        /*00a0*/ 	.short	0x0001
        /*00a2*/ 	.short	0x0004
        /*00a4*/ 	.byte	0x00, 0xf0, 0x11, 0x00


	//----- nvinfo : EIATTR_KPARAM_INFO
	.align		4
.L_653:
        /*00a8*/ 	.byte	0x04, 0x17
        /*00aa*/ 	.short	(.L_655 - .L_654)
.L_654:
        /*00ac*/ 	.word	0x00000000
        /*00b0*/ 	.short	0x0000
        /*00b2*/ 	.short	0x0000
        /*00b4*/ 	.byte	0x00, 0xf0, 0x11, 0x00


	//----- nvinfo : EIATTR_SPARSE_MMA_MASK
	.align		4
.L_655:
        /*00b8*/ 	.byte	0x03, 0x50
        /*00ba*/ 	.short	0x0000


	//----- nvinfo : EIATTR_MAXREG_COUNT
	.align		4
        /*00bc*/ 	.byte	0x03, 0x1b
        /*00be*/ 	.short	0x00ff


	//----- nvinfo : EIATTR_MERCURY_ISA_VERSION
	.align		4
        /*00c0*/ 	.byte	0x03, 0x5f
        /*00c2*/ 	.short	0x0101


	//----- nvinfo : EIATTR_VRC_CTA_INIT_COUNT
	.align		4
        /*00c4*/ 	.byte	0x02, 0x4a
	.zero		1
	.zero		1


	//----- nvinfo : EIATTR_EXIT_INSTR_OFFSETS
	.align		4
        /*00c8*/ 	.byte	0x04, 0x1c
        /*00ca*/ 	.short	(.L_657 - .L_656)


	//   ....[0]....
.L_656:
        /*00cc*/ 	.word	0x00000060


	//   ....[1]....
        /*00d0*/ 	.word	0x000000d0


	//   ....[2]....
        /*00d4*/ 	.word	0x00002e20


	//----- nvinfo : EIATTR_CRS_STACK_SIZE
	.align		4
.L_657:
        /*00d8*/ 	.byte	0x04, 0x1e
        /*00da*/ 	.short	(.L_659 - .L_658)
.L_658:
        /*00dc*/ 	.word	0x00000000


	//----- nvinfo : EIATTR_CBANK_PARAM_SIZE
	.align		4
.L_659:
        /*00e0*/ 	.byte	0x03, 0x19
        /*00e2*/ 	.short	0x0050


	//----- nvinfo : EIATTR_PARAM_CBANK
	.align		4
        /*00e4*/ 	.byte	0x04, 0x0a
        /*00e6*/ 	.short	(.L_661 - .L_660)
	.align		4
.L_660:
        /*00e8*/ 	.word	index@(.nv.constant0._Z16ParticleInteractiiPfS_S_PiS0_S_S0_S_Pb)
        /*00ec*/ 	.short	0x0380
        /*00ee*/ 	.short	0x0050


	//----- nvinfo : EIATTR_SW_WAR
	.align		4
.L_661:
        /*00f0*/ 	.byte	0x04, 0x36
        /*00f2*/ 	.short	(.L_663 - .L_662)
.L_662:
        /*00f4*/ 	.word	0x00000008
.L_663:


//--------------------- .nv.info._Z12ComputeCellsiPfPiS0_S0_Pb --------------------------
	.section	.nv.info._Z12ComputeCellsiPfPiS0_S0_Pb,"",@"SHT_CUDA_INFO"
	.sectionflags	@""
	.align	4


	//----- nvinfo : EIATTR_CUDA_API_VERSION
	.align		4
        /*0000*/ 	.byte	0x04, 0x37
        /*0002*/ 	.short	(.L_665 - .L_664)
.L_664:
        /*0004*/ 	.word	0x00000082


	//----- nvinfo : EIATTR_KPARAM_INFO
	.align		4
.L_665:
        /*0008*/ 	.byte	0x04, 0x17
        /*000a*/ 	.short	(.L_667 - .L_666)
.L_666:
        /*000c*/ 	.word	0x00000000
        /*0010*/ 	.short	0x0005
        /*0012*/ 	.short	0x0028
        /*0014*/ 	.byte	0x00, 0xf5, 0x21, 0x00


	//----- nvinfo : EIATTR_KPARAM_INFO
	.align		4
.L_667:
        /*0018*/ 	.byte	0x04, 0x17
        /*001a*/ 	.short	(.L_669 - .L_668)
.L_668:
        /*001c*/ 	.word	0x00000000
        /*0020*/ 	.short	0x0004
        /*0022*/ 	.short	0x0020
        /*0024*/ 	.byte	0x00, 0xf5, 0x21, 0x00


	//----- nvinfo : EIATTR_KPARAM_INFO
	.align		4
.L_669:
        /*0028*/ 	.byte	0x04, 0x17
        /*002a*/ 	.short	(.L_671 - .L_670)
.L_670:
        /*002c*/ 	.word	0x00000000
        /*0030*/ 	.short	0x0003
        /*0032*/ 	.short	0x0018
        /*0034*/ 	.byte	0x00, 0xf5, 0x21, 0x00


	//----- nvinfo : EIATTR_KPARAM_INFO
	.align		4
.L_671:
        /*0038*/ 	.byte	0x04, 0x17
        /*003a*/ 	.short	(.L_673 - .L_672)
.L_672:
        /*003c*/ 	.word	0x00000000
        /*0040*/ 	.short	0x0002
        /*0042*/ 	.short	0x0010
        /*0044*/ 	.byte	0x00, 0xf5, 0x21, 0x00


	//----- nvinfo : EIATTR_KPARAM_INFO
	.align		4
.L_673:
        /*0048*/ 	.byte	0x04, 0x17
        /*004a*/ 	.short	(.L_675 - .L_674)
.L_674:
        /*004c*/ 	.word	0x00000000
        /*0050*/ 	.short	0x0001
        /*0052*/ 	.short	0x0008
        /*0054*/ 	.byte	0x00, 0xf5, 0x21, 0x00


	//----- nvinfo : EIATTR_KPARAM_INFO
	.align		4
.L_675:
        /*0058*/ 	.byte	0x04, 0x17
        /*005a*/ 	.short	(.L_677 - .L_676)
.L_676:
        /*005c*/ 	.word	0x00000000
        /*0060*/ 	.short	0x0000
        /*0062*/ 	.short	0x0000
        /*0064*/ 	.byte	0x00, 0xf0, 0x11, 0x00


	//----- nvinfo : EIATTR_SPARSE_MMA_MASK
	.align		4
.L_677:
        /*0068*/ 	.byte	0x03, 0x50
        /*006a*/ 	.short	0x0000


	//----- nvinfo : EIATTR_MAXREG_COUNT
	.align		4
        /*006c*/ 	.byte	0x03, 0x1b
        /*006e*/ 	.short	0x00ff


	//----- nvinfo : EIATTR_NUM_BARRIERS
	.align		4
        /*0070*/ 	.byte	0x02, 0x4c
        /*0072*/ 	.byte	0x01
	.zero		1


	//----- nvinfo : EIATTR_MERCURY_ISA_VERSION
	.align		4
        /*0074*/ 	.byte	0x03, 0x5f
        /*0076*/ 	.short	0x0101


	//----- nvinfo : EIATTR_VRC_CTA_INIT_COUNT
	.align		4
        /*0078*/ 	.byte	0x02, 0x4a
	.zero		1
	.zero		1


	//----- nvinfo : EIATTR_EXIT_INSTR_OFFSETS
	.align		4
        /*007c*/ 	.byte	0x04, 0x1c
        /*007e*/ 	.short	(.L_679 - .L_678)


	//   ....[0]....
.L_678:
        /*0080*/ 	.word	0x00000060


	//   ....[1]....
        /*0084*/ 	.word	0x00000540


	//----- nvinfo : EIATTR_CRS_STACK_SIZE
	.align		4
.L_679:
        /*0088*/ 	.byte	0x04, 0x1e
        /*008a*/ 	.short	(.L_681 - .L_680)
.L_680:
        /*008c*/ 	.word	0x00000000


	//----- nvinfo : EIATTR_CBANK_PARAM_SIZE
	.align		4
.L_681:
        /*0090*/ 	.byte	0x03, 0x19
        /*0092*/ 	.short	0x0030


	//----- nvinfo : EIATTR_PARAM_CBANK
	.align		4
        /*0094*/ 	.byte	0x04, 0x0a
        /*0096*/ 	.short	(.L_683 - .L_682)
	.align		4
.L_682:
        /*0098*/ 	.word	index@(.nv.constant0._Z12ComputeCellsiPfPiS0_S0_Pb)
        /*009c*/ 	.short	0x0380
        /*009e*/ 	.short	0x0030


	//----- nvinfo : EIATTR_SW_WAR
	.align		4
.L_683:
        /*00a0*/ 	.byte	0x04, 0x36
        /*00a2*/ 	.short	(.L_685 - .L_684)
.L_684:
        /*00a4*/ 	.word	0x00000008
.L_685:


//--------------------- .nv.info._Z11Density_preiiPfS_PiS0_S0_ --------------------------
	.section	.nv.info._Z11Density_preiiPfS_PiS0_S0_,"",@"SHT_CUDA_INFO"
	.sectionflags	@""
	.align	4


	//----- nvinfo : EIATTR_CUDA_API_VERSION
	.align		4
        /*0000*/ 	.byte	0x04, 0x37
        /*0002*/ 	.short	(.L_687 - .L_686)
.L_686:
        /*0004*/ 	.word	0x00000082


	//----- nvinfo : EIATTR_KPARAM_INFO
	.align		4
.L_687:
        /*0008*/ 	.byte	0x04, 0x17
        /*000a*/ 	.short	(.L_689 - .L_688)
.L_688:
        /*000c*/ 	.word	0x00000000
        /*0010*/ 	.short	0x0006
        /*0012*/ 	.short	0x0028
        /*0014*/ 	.byte	0x00, 0xf5, 0x21, 0x00


	//----- nvinfo : EIATTR_KPARAM_INFO
	.align		4
.L_689:
        /*0018*/ 	.byte	0x04, 0x17
        /*001a*/ 	.short	(.L_691 - .L_690)
.L_690:
        /*001c*/ 	.word	0x00000000
        /*0020*/ 	.short	0x0005
        /*0022*/ 	.short	0x0020
        /*0024*/ 	.byte	0x00, 0xf5, 0x21, 0x00


	//----- nvinfo : EIATTR_KPARAM_INFO
	.align		4
.L_691:
        /*0028*/ 	.byte	0x04, 0x17
        /*002a*/ 	.short	(.L_693 - .L_692)
.L_692:
        /*002c*/ 	.word	0x00000000
        /*0030*/ 	.short	0x0004
        /*0032*/ 	.short	0x0018
        /*0034*/ 	.byte	0x00, 0xf5, 0x21, 0x00


	//----- nvinfo : EIATTR_KPARAM_INFO
	.align		4
.L_693:
        /*0038*/ 	.byte	0x04, 0x17
        /*003a*/ 	.short	(.L_695 - .L_694)
.L_694:
        /*003c*/ 	.word	0x00000000
        /*0040*/ 	.short	0x0003
        /*0042*/ 	.short	0x0010
        /*0044*/ 	.byte	0x00, 0xf5, 0x21, 0x00


	//----- nvinfo : EIATTR_KPARAM_INFO
	.align		4
.L_695:
        /*0048*/ 	.byte	0x04, 0x17
        /*004a*/ 	.short	(.L_697 - .L_696)
.L_696:
        /*004c*/ 	.word	0x00000000
        /*0050*/ 	.short	0x0002
        /*0052*/ 	.short	0x0008
        /*0054*/ 	.byte	0x00, 0xf5, 0x21, 0x00


	//----- nvinfo : EIATTR_KPARAM_INFO
	.align		4
.L_697:
        /*0058*/ 	.byte	0x04, 0x17
        /*005a*/ 	.short	(.L_699 - .L_698)
.L_698:
        /*005c*/ 	.word	0x00000000
        /*0060*/ 	.short	0x0001
        /*0062*/ 	.short	0x0004
        /*0064*/ 	.byte	0x00, 0xf0, 0x11, 0x00


	//----- nvinfo : EIATTR_KPARAM_INFO
	.align		4
.L_699:
        /*0068*/ 	.byte	0x04, 0x17
        /*006a*/ 	.short	(.L_701 - .L_700)
.L_700:
        /*006c*/ 	.word	0x00000000
        /*0070*/ 	.short	0x0000
        /*0072*/ 	.short	0x0000
        /*0074*/ 	.byte	0x00, 0xf0, 0x11, 0x00


	//----- nvinfo : EIATTR_SPARSE_MMA_MASK
	.align		4
.L_701:
        /*0078*/ 	.byte	0x03, 0x50
        /*007a*/ 	.short	0x0000


	//----- nvinfo : EIATTR_MAXREG_COUNT
	.align		4
        /*007c*/ 	.byte	0x03, 0x1b
        /*007e*/ 	.short	0x00ff


	//----- nvinfo : EIATTR_MERCURY_ISA_VERSION
	.align		4
        /*0080*/ 	.byte	0x03, 0x5f
        /*0082*/ 	.short	0x0101


	//----- nvinfo : EIATTR_VRC_CTA_INIT_COUNT
	.align		4
        /*0084*/ 	.byte	0x02, 0x4a
	.zero		1
	.zero		1


	//----- nvinfo : EIATTR_EXIT_INSTR_OFFSETS
	.align		4
        /*0088*/ 	.byte	0x04, 0x1c
        /*008a*/ 	.short	(.L_703 - .L_702)


	//   ....[0]....
.L_702:
        /*008c*/ 	.word	0x00000060


	//   ....[1]....
        /*0090*/ 	.word	0x00001c20


	//----- nvinfo : EIATTR_CRS_STACK_SIZE
	.align		4
.L_703:
        /*0094*/ 	.byte	0x04, 0x1e
        /*0096*/ 	.short	(.L_705 - .L_704)
.L_704:
        /*0098*/ 	.word	0x00000000


	//----- nvinfo : EIATTR_CBANK_PARAM_SIZE
	.align		4
.L_705:
        /*009c*/ 	.byte	0x03, 0x19
        /*009e*/ 	.short	0x0030


	//----- nvinfo : EIATTR_PARAM_CBANK
	.align		4
        /*00a0*/ 	.byte	0x04, 0x0a
        /*00a2*/ 	.short	(.L_707 - .L_706)
	.align		4
.L_706:
        /*00a4*/ 	.word	index@(.nv.constant0._Z11Density_preiiPfS_PiS0_S0_)
        /*00a8*/ 	.short	0x0380
        /*00aa*/ 	.short	0x0030


	//----- nvinfo : EIATTR_SW_WAR
	.align		4
.L_707:
        /*00ac*/ 	.byte	0x04, 0x36
        /*00ae*/ 	.short	(.L_709 - .L_708)
.L_708:
        /*00b0*/ 	.word	0x00000008
.L_709:


//--------------------- .nv.callgraph             --------------------------
	.section	.nv.callgraph,"",@"SHT_CUDA_CALLGRAPH"
	.align	4
	.sectionentsize	8
	.align		4
        /*0000*/ 	.word	0x00000000
	.align		4
        /*0004*/ 	.word	0xffffffff
	.align		4
        /*0008*/ 	.word	0x00000000
	.align		4
        /*000c*/ 	.word	0xfffffffe
	.align		4
        /*0010*/ 	.word	0x00000000
	.align		4
        /*0014*/ 	.word	0xfffffffd
	.align		4
        /*0018*/ 	.word	0x00000000
	.align		4
        /*001c*/ 	.word	0xfffffffc


//--------------------- .nv.constant3             --------------------------
	.section	.nv.constant3,"a",@progbits
	.align	4
.nv.constant3:
	.type		d_NUM_THREADS,@object
	.size		d_NUM_THREADS,(d_H0 - d_NUM_THREADS)
d_NUM_THREADS:
        /*0000*/ 	.byte	0x00, 0x9e, 0x02, 0x00
	.type		d_H0,@object
	.size		d_H0,(d_CX - d_H0)
d_H0:
        /*0004*/ 	.byte	0x8b, 0x34, 0x71, 0x3c
	.type		d_CX,@object
	.size		d_CX,(d_CY - d_CX)
d_CX:
        /*0008*/ 	.byte	0x00, 0x00, 0x5c, 0x42
	.type		d_CY,@object
	.size		d_CY,(d_CZ - d_CY)
d_CY:
        /*000c*/ 	.byte	0x00, 0x00, 0xb8, 0x41
	.type		d_CZ,@object
	.size		d_CZ,(d_p0 - d_CZ)
d_CZ:
        /*0010*/ 	.byte	0x00, 0x00, 0x80, 0x41
	.type		d_p0,@object
	.size		d_p0,(d_RHO0 - d_p0)
d_p0:
        /*0014*/ 	.byte	0x49, 0x35, 0x1e, 0x48
	.type		d_RHO0,@object
	.size		d_RHO0,(d_coef - d_RHO0)
d_RHO0:
        /*0018*/ 	.byte	0x00, 0x00, 0x7a, 0x44
	.type		d_coef,@object
	.size		d_coef,(d_coef1 - d_coef)
d_coef:
        /*001c*/ 	.byte	0x73, 0xb4, 0xff, 0x47
	.type		d_coef1,@object
	.size		d_coef1,(d_bx - d_coef1)
d_coef1:
        /*0020*/ 	.byte	0x2c, 0x9d, 0x29, 0xcc
	.type		d_bx,@object
	.size		d_bx,(d_MASS - d_bx)
d_bx:
        /*0024*/ 	.byte	0x3c, 0x05, 0x00, 0x00
	.type		d_MASS,@object
	.size		d_MASS,(d_CS - d_MASS)
d_MASS:
        /*0028*/ 	.byte	0xd8, 0xf4, 0x20, 0x3a
	.type		d_CS,@object
	.size		d_CS,(d_CFL - d_CS)
d_CS:
        /*002c*/ 	.byte	0xb6, 0xb3, 0x06, 0x42
	.type		d_CFL,@object
	.size		d_CFL,(d_RhopOutMin - d_CFL)
d_CFL:
        /*0030*/ 	.byte	0xcd, 0xcc, 0x4c, 0x3e
	.type		d_RhopOutMin,@object
	.size		d_RhopOutMin,(d_RhopOutMax - d_RhopOutMin)
d_RhopOutMin:
        /*0034*/ 	.byte	0x00, 0x00, 0x2f, 0x44
	.type		d_RhopOutMax,@object
	.size		d_RhopOutMax,(d_DtMin - d_RhopOutMax)
d_RhopOutMax:
        /*0038*/ 	.byte	0x00, 0x80, 0xa2, 0x44
	.type		d_DtMin,@object
	.size		d_DtMin,(flt_max - d_DtMin)
d_DtMin:
        /*003c*/ 	.byte	0x7d, 0x5e, 0xb7, 0x37
	.type		flt_max,@object
	.size		flt_max,(int_max - flt_max)
flt_max:
        /*0040*/ 	.byte	0xee, 0xff, 0x7f, 0x7f
	.type		int_max,@object
	.size		int_max,(d_DISTX - int_max)
int_max:
        /*0044*/ 	.byte	0xff, 0xff, 0xff, 0x7f
	.type		d_DISTX,@object
	.size		d_DISTX,(d_DISTY - d_DISTX)
d_DISTX:
        /*0048*/ 	.byte	0x08, 0xac, 0xcc, 0x3f
	.type		d_DISTY,@object
	.size		d_DISTY,(d_DISTZ - d_DISTY)
d_DISTY:
        /*004c*/ 	.byte	0xf6, 0x28, 0x2c, 0x3f
	.type		d_DISTZ,@object
	.size		d_DISTZ,(.L_20 - d_DISTZ)
d_DISTZ:
        /*0050*/ 	.byte	0x02, 0x2b, 0xe7, 0x3e
.L_20:


//--------------------- .nv.constant4             --------------------------
	.section	.nv.constant4,"a",@progbits
	.align	8
	.align		8
.nv.constant4:
        /*0000*/ 	.dword	_ZN34_INTERNAL_eb6dc3b4_4_k_cu_11f086444cuda3std3__45__cpo5beginE
	.align		8
        /*0008*/ 	.dword	_ZN34_INTERNAL_eb6dc3b4_4_k_cu_11f086444cuda3std3__45__cpo3endE
	.align		8
        /*0010*/ 	.dword	_ZN34_INTERNAL_eb6dc3b4_4_k_cu_11f086444cuda3std3__45__cpo6cbeginE
	.align		8
        /*0018*/ 	.dword	_ZN34_INTERNAL_eb6dc3b4_4_k_cu_11f086444cuda3std3__45__cpo4cendE
	.align		8
        /*0020*/ 	.dword	_ZN34_INTERNAL_eb6dc3b4_4_k_cu_11f086444cuda3std3__45__cpo6rbeginE
	.align		8
        /*0028*/ 	.dword	_ZN34_INTERNAL_eb6dc3b4_4_k_cu_11f086444cuda3std3__45__cpo4rendE
	.align		8
        /*0030*/ 	.dword	_ZN34_INTERNAL_eb6dc3b4_4_k_cu_11f086444cuda3std3__45__cpo7crbeginE
	.align		8
        /*0038*/ 	.dword	_ZN34_INTERNAL_eb6dc3b4_4_k_cu_11f086444cuda3std3__45__cpo5crendE
	.align		8
        /*0040*/ 	.dword	_ZN34_INTERNAL_eb6dc3b4_4_k_cu_11f086444cuda3std3__436_GLOBAL__N__eb6dc3b4_4_k_cu_11f086446ignoreE
	.align		8
        /*0048*/ 	.dword	_ZN34_INTERNAL_eb6dc3b4_4_k_cu_11f086444cuda3std3__419piecewise_constructE
	.align		8
        /*0050*/ 	.dword	_ZN34_INTERNAL_eb6dc3b4_4_k_cu_11f086444cuda3std3__48in_placeE
	.align		8
        /*0058*/ 	.dword	_ZN34_INTERNAL_eb6dc3b4_4_k_cu_11f086444cuda3std3__420unreachable_sentinelE
	.align		8
        /*0060*/ 	.dword	_ZN34_INTERNAL_eb6dc3b4_4_k_cu_11f086444cuda3std3__47nulloptE
	.align		8
        /*0068*/ 	.dword	_ZN34_INTERNAL_eb6dc3b4_4_k_cu_11f086444cuda3std3__48unexpectE
	.align		8
        /*0070*/ 	.dword	_ZN34_INTERNAL_eb6dc3b4_4_k_cu_11f086444cuda3std6ranges3__45__cpo4swapE
	.align		8
        /*0078*/ 	.dword	_ZN34_INTERNAL_eb6dc3b4_4_k_cu_11f086444cuda3std6ranges3__45__cpo9iter_moveE
	.align		8
        /*0080*/ 	.dword	_ZN34_INTERNAL_eb6dc3b4_4_k_cu_11f086444cuda3std6ranges3__45__cpo5beginE
	.align		8
        /*0088*/ 	.dword	_ZN34_INTERNAL_eb6dc3b4_4_k_cu_11f086444cuda3std6ranges3__45__cpo3endE
	.align		8
        /*0090*/ 	.dword	_ZN34_INTERNAL_eb6dc3b4_4_k_cu_11f086444cuda3std6ranges3__45__cpo6cbeginE
	.align		8
        /*0098*/ 	.dword	_ZN34_INTERNAL_eb6dc3b4_4_k_cu_11f086444cuda3std6ranges3__45__cpo4cendE
	.align		8
        /*00a0*/ 	.dword	_ZN34_INTERNAL_eb6dc3b4_4_k_cu_11f086444cuda3std6ranges3__45__cpo7advanceE
	.align		8
        /*00a8*/ 	.dword	_ZN34_INTERNAL_eb6dc3b4_4_k_cu_11f086444cuda3std6ranges3__45__cpo9iter_swapE
	.align		8
        /*00b0*/ 	.dword	_ZN34_INTERNAL_eb6dc3b4_4_k_cu_11f086444cuda3std6ranges3__45__cpo4nextE
	.align		8
        /*00b8*/ 	.dword	_ZN34_INTERNAL_eb6dc3b4_4_k_cu_11f086444cuda3std6ranges3__45__cpo4prevE
	.align		8
        /*00c0*/ 	.dword	_ZN34_INTERNAL_eb6dc3b4_4_k_cu_11f086444cuda3std6ranges3__45__cpo4dataE
	.align		8
        /*00c8*/ 	.dword	_ZN34_INTERNAL_eb6dc3b4_4_k_cu_11f086444cuda3std6ranges3__45__cpo5cdataE
	.align		8
        /*00d0*/ 	.dword	_ZN34_INTERNAL_eb6dc3b4_4_k_cu_11f086444cuda3std6ranges3__45__cpo4sizeE
	.align		8
        /*00d8*/ 	.dword	_ZN34_INTERNAL_eb6dc3b4_4_k_cu_11f086444cuda3std6ranges3__45__cpo5ssizeE
	.align		8
        /*00e0*/ 	.dword	_ZN34_INTERNAL_eb6dc3b4_4_k_cu_11f086444cuda3std6ranges3__45__cpo8distanceE
	.align		8
        /*00e8*/ 	.dword	_ZN34_INTERNAL_eb6dc3b4_4_k_cu_11f086446thrust24THRUST_300001_SM_1000_NS8cuda_cub3parE
	.align		8
        /*00f0*/ 	.dword	_ZN34_INTERNAL_eb6dc3b4_4_k_cu_11f086446thrust24THRUST_300001_SM_1000_NS8cuda_cub10par_nosyncE
	.align		8
        /*00f8*/ 	.dword	_ZN34_INTERNAL_eb6dc3b4_4_k_cu_11f086446thrust24THRUST_300001_SM_1000_NS6system6detail10sequential3seqE
	.align		8
        /*0100*/ 	.dword	_ZN34_INTERNAL_eb6dc3b4_4_k_cu_11f086446thrust24THRUST_300001_SM_1000_NS6system3cpp3parE
	.align		8
        /*0108*/ 	.dword	_ZN34_INTERNAL_eb6dc3b4_4_k_cu_11f086446thrust24THRUST_300001_SM_1000_NS12placeholders2_1E
	.align		8
        /*0110*/ 	.dword	_ZN34_INTERNAL_eb6dc3b4_4_k_cu_11f086446thrust24THRUST_300001_SM_1000_NS12placeholders2_2E
	.align		8
        /*0118*/ 	.dword	_ZN34_INTERNAL_eb6dc3b4_4_k_cu_11f086446thrust24THRUST_300001_SM_1000_NS12placeholders2_3E
	.align		8
        /*0120*/ 	.dword	_ZN34_INTERNAL_eb6dc3b4_4_k_cu_11f086446thrust24THRUST_300001_SM_1000_NS12placeholders2_4E
	.align		8
        /*0128*/ 	.dword	_ZN34_INTERNAL_eb6dc3b4_4_k_cu_11f086446thrust24THRUST_300001_SM_1000_NS12placeholders2_5E
	.align		8
        /*0130*/ 	.dword	_ZN34_INTERNAL_eb6dc3b4_4_k_cu_11f086446thrust24THRUST_300001_SM_1000_NS12placeholders2_6E
	.align		8
        /*0138*/ 	.dword	_ZN34_INTERNAL_eb6dc3b4_4_k_cu_11f086446thrust24THRUST_300001_SM_1000_NS12placeholders2_7E
	.align		8
        /*0140*/ 	.dword	_ZN34_INTERNAL_eb6dc3b4_4_k_cu_11f086446thrust24THRUST_300001_SM_1000_NS12placeholders2_8E
	.align		8
        /*0148*/ 	.dword	_ZN34_INTERNAL_eb6dc3b4_4_k_cu_11f086446thrust24THRUST_300001_SM_1000_NS12placeholders2_9E
	.align		8
        /*0150*/ 	.dword	_ZN34_INTERNAL_eb6dc3b4_4_k_cu_11f086446thrust24THRUST_300001_SM_1000_NS12placeholders3_10E
	.align		8
        /*0158*/ 	.dword	_ZN34_INTERNAL_eb6dc3b4_4_k_cu_11f086446thrust24THRUST_300001_SM_1000_NS3seqE
	.align		8
        /*0160*/ 	.dword	_ZN34_INTERNAL_eb6dc3b4_4_k_cu_11f086446thrust24THRUST_300001_SM_1000_NS6deviceE


//--------------------- .text._ZN3cub18CUB_300001_SM_10006detail10radix_sort29DeviceRadixSortOnesweepKernelINS1_5radix10policy_hubIiiyE10Policy1000ELNS0_9SortOrderE0EiiyiiNS1_21identity_decomposer_tEEEvPT5_SB_PT3_PKSC_PT1_PKSG_PT2_PKSK_T4_iiT6_ --------------------------
	.section	.text._ZN3cub18CUB_300001_SM_10006detail10radix_sort29DeviceRadixSortOnesweepKernelINS1_5radix10policy_hubIiiyE10Policy1000ELNS0_9SortOrderE0EiiyiiNS1_21identity_decomposer_tEEEvPT5_SB_PT3_PKSC_PT1_PKSG_PT2_PKSK_T4_iiT6_,"ax",@progbits
	.align	128
        .global         _ZN3cub18CUB_300001_SM_10006detail10radix_sort29DeviceRadixSortOnesweepKernelINS1_5radix10policy_hubIiiyE10Policy1000ELNS0_9SortOrderE0EiiyiiNS1_21identity_decomposer_tEEEvPT5_SB_PT3_PKSC_PT1_PKSG_PT2_PKSK_T4_iiT6_
        .type           _ZN3cub18CUB_300001_SM_10006detail10radix_sort29DeviceRadixSortOnesweepKernelINS1_5radix10policy_hubIiiyE10Policy1000ELNS0_9SortOrderE0EiiyiiNS1_21identity_decomposer_tEEEvPT5_SB_PT3_PKSC_PT1_PKSG_PT2_PKSK_T4_iiT6_,@function
        .size           _ZN3cub18CUB_300001_SM_10006detail10radix_sort29DeviceRadixSortOnesweepKernelINS1_5radix10policy_hubIiiyE10Policy1000ELNS0_9SortOrderE0EiiyiiNS1_21identity_decomposer_tEEEvPT5_SB_PT3_PKSC_PT1_PKSG_PT2_PKSK_T4_iiT6_,(.L_x_1377 - _ZN3cub18CUB_300001_SM_10006detail10radix_sort29DeviceRadixSortOnesweepKernelINS1_5radix10policy_hubIiiyE10Policy1000ELNS0_9SortOrderE0EiiyiiNS1_21identity_decomposer_tEEEvPT5_SB_PT3_PKSC_PT1_PKSG_PT2_PKSK_T4_iiT6_)
        .other          _ZN3cub18CUB_300001_SM_10006detail10radix_sort29DeviceRadixSortOnesweepKernelINS1_5radix10policy_hubIiiyE10Policy1000ELNS0_9SortOrderE0EiiyiiNS1_21identity_decomposer_tEEEvPT5_SB_PT3_PKSC_PT1_PKSG_PT2_PKSK_T4_iiT6_,@"STO_CUDA_ENTRY STV_DEFAULT"
_ZN3cub18CUB_300001_SM_10006detail10radix_sort29DeviceRadixSortOnesweepKernelINS1_5radix10policy_hubIiiyE10Policy1000ELNS0_9SortOrderE0EiiyiiNS1_21identity_decomposer_tEEEvPT5_SB_PT3_PKSC_PT1_PKSG_PT2_PKSK_T4_iiT6_:
.text._ZN3cub18CUB_300001_SM_10006detail10radix_sort29DeviceRadixSortOnesweepKernelINS1_5radix10policy_hubIiiyE10Policy1000ELNS0_9SortOrderE0EiiyiiNS1_21identity_decomposer_tEEEvPT5_SB_PT3_PKSC_PT1_PKSG_PT2_PKSK_T4_iiT6_:
[----:B------:R-:W-:Y:S01]  /*0000*/  LDC R1, c[0x0][0x37c] ;  /* 0x0000df00ff017b82 */ /* 0x000fe20000000800 */
[----:B------:R-:W0:Y:S01]  /*0010*/  S2R R3, SR_TID.X ;  /* 0x0000000000037919 */ /* 0x000e220000002100 */
[----:B------:R-:W-:Y:S01]  /*0020*/  MOV R7, 0x400 ;  /* 0x0000040000077802 */ /* 0x000fe20000000f00 */
[----:B------:R-:W1:Y:S01]  /*0030*/  LDCU.64 UR6, c[0x0][0x358] ;  /* 0x00006b00ff0677ac */ /* 0x000e620008000a00 */
[----:B------:R-:W-:Y:S01]  /*0040*/  BSSY.RECONVERGENT B0, `(.L_x_0) ;  /* 0x000000c000007945 */ /* 0x000fe20003800200 */
[----:B------:R-:W2:Y:S01]  /*0050*/  S2R R0, SR_CgaCtaId ;  /* 0x0000000000007919 */ /* 0x000ea20000008800 */
[----:B0-----:R-:W-:Y:S02]  /*0060*/  ISETP.NE.AND P0, PT, R3, RZ, PT ;  /* 0x000000ff0300720c */ /* 0x001fe40003f05270 */
[----:B--2---:R-:W-:-:S11]  /*0070*/  LEA R7, R0, R7, 0x18 ;  /* 0x0000000700077211 */ /* 0x004fd600078ec0ff */
[----:B-1----:R-:W-:Y:S05]  /*0080*/  @P0 BRA `(.L_x_1) ;  /* 0x00000000001c0947 */ /* 0x002fea0003800000 */
[----:B------:R-:W0:Y:S01]  /*0090*/  LDC.64 R4, c[0x0][0x388] ;  /* 0x0000e200ff047b82 */ /* 0x000e220000000a00 */
[----:B------:R-:W-:-:S05]  /*00a0*/  IMAD.MOV.U32 R9, RZ, RZ, 0x1 ;  /* 0x00000001ff097424 */ /* 0x000fca00078e00ff */
[----:B0-----:R-:W2:Y:S02]  /*00b0*/  ATOMG.E.ADD.STRONG.GPU PT, R4, desc[UR6][R4.64], R9 ;  /* 0x80000009040479a8 */ /* 0x001ea400081ef106 */
[----:B------:R-:W0:Y:S01]  /*00c0*/  S2UR UR5, SR_CgaCtaId ;  /* 0x00000000000579c3 */ /* 0x000e220000008800 */
[----:B------:R-:W-:Y:S02]  /*00d0*/  UMOV UR4, 0x400 ;  /* 0x0000040000047882 */ /* 0x000fe40000000000 */
[----:B0-----:R-:W-:-:S09]  /*00e0*/  ULEA UR4, UR5, UR4, 0x18 ;  /* 0x0000000405047291 */ /* 0x001fd2000f8ec0ff */
[----:B--2---:R0:W-:Y:S03]  /*00f0*/  STS [UR4+0x6600], R4 ;  /* 0x00660004ff007988 */ /* 0x0041e60008000804 */
.L_x_1:
[----:B------:R-:W-:Y:S05]  /*0100*/  BSYNC.RECONVERGENT B0 ;  /* 0x0000000000007941 */ /* 0x000fea0003800200 */
.L_x_0:
[----:B------:R-:W-:Y:S06]  /*0110*/  BAR.SYNC.DEFER_BLOCKING 0x0 ;  /* 0x0000000000007b1d */ /* 0x000fec0000010000 */
[----:B------:R-:W1:Y:S01]  /*0120*/  LDCU UR4, c[0x0][0x3c0] ;  /* 0x00007800ff0477ac */ /* 0x000e620008000800 */
[----:B------:R-:W2:Y:S01]  /*0130*/  S2R R24, SR_LANEID ;  /* 0x0000000000187919 */ /* 0x000ea20000000000 */
[----:B------:R-:W3:Y:S02]  /*0140*/  LDS R42, [R7+0x6600] ;  /* 0x00660000072a7984 */ /* 0x000ee40000000800 */
[----:B---3--:R-:W-:-:S04]  /*0150*/  IMAD R0, R42, 0x1980, RZ ;  /* 0x000019802a007824 */ /* 0x008fc800078e02ff */
[----:B------:R-:W-:Y:S01]  /*0160*/  VIADD R47, R0, 0x1980 ;  /* 0x00001980002f7836 */ /* 0x000fe20000000000 */
[----:B------:R-:W-:-:S04]  /*0170*/  SHF.R.S32.HI R9, RZ, 0x1f, R0 ;  /* 0x0000001fff097819 */ /* 0x000fc80000011400 */
[----:B-1----:R-:W-:-:S13]  /*0180*/  ISETP.GT.AND P0, PT, R47, UR4, PT ;  /* 0x000000042f007c0c */ /* 0x002fda000bf04270 */
[----:B--2---:R-:W-:Y:S05]  /*0190*/  @P0 BRA `(.L_x_2) ;  /* 0x0000000000680947 */ /* 0x004fea0003800000 */
[----:B------:R-:W1:Y:S01]  /*01a0*/  LDCU.64 UR4, c[0x0][0x3a8] ;  /* 0x00007500ff0477ac */ /* 0x000e620008000a00 */
[C---:B0-----:R-:W-:Y:S02]  /*01b0*/  LOP3.LUT R4, R3.reuse, 0x1f, RZ, 0xc0, !PT ;  /* 0x0000001f03047812 */ /* 0x041fe400078ec0ff */
[----:B------:R-:W-:-:S05]  /*01c0*/  LOP3.LUT R41, R3, 0x3e0, RZ, 0xc0, !PT ;  /* 0x000003e003297812 */ /* 0x000fca00078ec0ff */
[----:B------:R-:W-:-:S05]  /*01d0*/  IMAD R5, R41, 0x11, R4 ;  /* 0x0000001129057824 */ /* 0x000fca00078e0204 */
[----:B------:R-:W-:-:S05]  /*01e0*/  IADD3 R5, P0, PT, R0, R5, RZ ;  /* 0x0000000500057210 */ /* 0x000fca0007f1e0ff */
[----:B------:R-:W-:Y:S01]  /*01f0*/  IMAD.X R0, RZ, RZ, R9, P0 ;  /* 0x000000ffff007224 */ /* 0x000fe200000e0609 */
[----:B-1----:R-:W-:-:S04]  /*0200*/  LEA R8, P0, R5, UR4, 0x2 ;  /* 0x0000000405087c11 */ /* 0x002fc8000f8010ff */
[----:B------:R-:W-:-:S05]  /*0210*/  LEA.HI.X R9, R5, UR5, R0, 0x2, P0 ;  /* 0x0000000505097c11 */ /* 0x000fca00080f1400 */
[----:B------:R0:W5:Y:S04]  /*0220*/  LDG.E R28, desc[UR6][R8.64] ;  /* 0x00000006081c7981 */ /* 0x000168000c1e1900 */
        /* <DEDUP_REMOVED lines=15> */
[----:B------:R0:W5:Y:S01]  /*0320*/  LDG.E R46, desc[UR6][R8.64+0x800] ;  /* 0x00080006082e7981 */ /* 0x000162000c1e1900 */
[----:B------:R-:W-:Y:S05]  /*0330*/  BRA `(.L_x_3) ;  /* 0x0000000400307947 */ /* 0x000fea0003800000 */
.L_x_2:
[----:B------:R-:W1:Y:S01]  /*0340*/  LDCU.64 UR8, c[0x0][0x3a8] ;  /* 0x00007500ff0877ac */ /* 0x000e620008000a00 */
[C---:B0-----:R-:W-:Y:S01]  /*0350*/  LOP3.LUT R4, R3.reuse, 0x1f, RZ, 0xc0, !PT ;  /* 0x0000001f03047812 */ /* 0x041fe200078ec0ff */
[----:B------:R-:W-:Y:S01]  /*0360*/  IMAD.MOV.U32 R28, RZ, RZ, 0x7fffffff ;  /* 0x7fffffffff1c7424 */ /* 0x000fe200078e00ff */
[----:B------:R-:W-:Y:S02]  /*0370*/  LOP3.LUT R41, R3, 0x3e0, RZ, 0xc0, !PT ;  /* 0x000003e003297812 */ /* 0x000fe400078ec0ff */
[----:B------:R-:W-:-:S03]  /*0380*/  IADD3 R5, PT, PT, -R0, UR4, RZ ;  /* 0x0000000400057c10 */ /* 0x000fc6000fffe1ff */
[----:B------:R-:W-:-:S04]  /*0390*/  IMAD R10, R41, 0x11, R4 ;  /* 0x00000011290a7824 */ /* 0x000fc800078e0204 */
[----:B------:R-:W-:Y:S01]  /*03a0*/  VIADD R8, R10, 0x40 ;  /* 0x000000400a087836 */ /* 0x000fe20000000000 */
[----:B------:R-:W-:Y:S01]  /*03b0*/  IADD3 R11, P0, PT, R0, R10, RZ ;  /* 0x0000000a000b7210 */ /* 0x000fe20007f1e0ff */
[C---:B------:R-:W-:Y:S01]  /*03c0*/  VIADD R0, R10.reuse, 0x60 ;  /* 0x000000600a007836 */ /* 0x040fe20000000000 */
[CC--:B------:R-:W-:Y:S01]  /*03d0*/  ISETP.GE.AND P2, PT, R10.reuse, R5.reuse, PT ;  /* 0x000000050a00720c */ /* 0x0c0fe20003f46270 */
[----:B------:R-:W-:Y:S01]  /*03e0*/  VIADD R6, R10, 0x20 ;  /* 0x000000200a067836 */ /* 0x000fe20000000000 */
[-C--:B------:R-:W-:Y:S01]  /*03f0*/  ISETP.GE.AND P4, PT, R8, R5.reuse, PT ;  /* 0x000000050800720c */ /* 0x080fe20003f86270 */
[----:B------:R-:W-:Y:S01]  /*0400*/  IMAD.X R12, RZ, RZ, R9, P0 ;  /* 0x000000ffff0c7224 */ /* 0x000fe200000e0609 */
[-C--:B------:R-:W-:Y:S01]  /*0410*/  ISETP.GE.AND P5, PT, R0, R5.reuse, PT ;  /* 0x000000050000720c */ /* 0x080fe20003fa6270 */
[----:B------:R-:W-:Y:S01]  /*0420*/  VIADD R0, R10, 0xa0 ;  /* 0x000000a00a007836 */ /* 0x000fe20000000000 */
[C---:B-1----:R-:W-:Y:S02]  /*0430*/  LEA R8, P0, R11.reuse, UR8, 0x2 ;  /* 0x000000080b087c11 */ /* 0x042fe4000f8010ff */
[----:B------:R-:W-:Y:S01]  /*0440*/  ISETP.GE.AND P3, PT, R6, R5, PT ;  /* 0x000000050600720c */ /* 0x000fe20003f66270 */
[----:B------:R-:W-:Y:S01]  /*0450*/  VIADD R6, R10, 0x80 ;  /* 0x000000800a067836 */ /* 0x000fe20000000000 */
[----:B------:R-:W-:-:S02]  /*0460*/  LEA.HI.X R9, R11, UR9, R12, 0x2, P0 ;  /* 0x000000090b097c11 */ /* 0x000fc400080f140c */
[-C--:B------:R-:W-:Y:S01]  /*0470*/  ISETP.GE.AND P0, PT, R0, R5.reuse, PT ;  /* 0x000000050000720c */ /* 0x080fe20003f06270 */
[----:B------:R-:W-:Y:S01]  /*0480*/  VIADD R0, R10, 0xe0 ;  /* 0x000000e00a007836 */ /* 0x000fe20000000000 */
[-C--:B------:R-:W-:Y:S01]  /*0490*/  ISETP.GE.AND P6, PT, R6, R5.reuse, PT ;  /* 0x000000050600720c */ /* 0x080fe20003fc6270 */
[----:B------:R1:W5:Y:S01]  /*04a0*/  @!P2 LDG.E R28, desc[UR6][R8.64] ;  /* 0x00000006081ca981 */ /* 0x000362000c1e1900 */
[----:B------:R-:W-:Y:S02]  /*04b0*/  IMAD.MOV.U32 R29, RZ, RZ, 0x7fffffff ;  /* 0x7fffffffff1d7424 */ /* 0x000fe400078e00ff */
[-C--:B------:R-:W-:Y:S01]  /*04c0*/  ISETP.GE.AND P2, PT, R0, R5.reuse, PT ;  /* 0x000000050000720c */ /* 0x080fe20003f46270 */
[C---:B------:R-:W-:Y:S02]  /*04d0*/  VIADD R0, R10.reuse, 0x100 ;  /* 0x000001000a007836 */ /* 0x040fe40000000000 */
[----:B------:R-:W-:Y:S01]  /*04e0*/  VIADD R6, R10, 0xc0 ;  /* 0x000000c00a067836 */ /* 0x000fe20000000000 */
[----:B------:R1:W5:Y:S01]  /*04f0*/  @!P3 LDG.E R29, desc[UR6][R8.64+0x80] ;  /* 0x00008006081db981 */ /* 0x000362000c1e1900 */
[----:B------:R-:W-:Y:S01]  /*0500*/  IMAD.MOV.U32 R31, RZ, RZ, 0x7fffffff ;  /* 0x7fffffffff1f7424 */ /* 0x000fe200078e00ff */
[-C--:B------:R-:W-:Y:S01]  /*0510*/  ISETP.GE.AND P3, PT, R0, R5.reuse, PT ;  /* 0x000000050000720c */ /* 0x080fe20003f66270 */
[----:B------:R-:W-:Y:S01]  /*0520*/  VIADD R0, R10, 0x140 ;  /* 0x000001400a007836 */ /* 0x000fe20000000000 */
[----:B------:R-:W-:Y:S01]  /*0530*/  ISETP.GE.AND P1, PT, R6, R5, PT ;  /* 0x000000050600720c */ /* 0x000fe20003f26270 */
[----:B------:R-:W-:-:S02]  /*0540*/  IMAD.MOV.U32 R32, RZ, RZ, 0x7fffffff ;  /* 0x7fffffffff207424 */ /* 0x000fc400078e00ff */
[----:B------:R1:W5:Y:S01]  /*0550*/  @!P5 LDG.E R31, desc[UR6][R8.64+0x180] ;  /* 0x00018006081fd981 */ /* 0x000362000c1e1900 */
[-C--:B------:R-:W-:Y:S01]  /*0560*/  ISETP.GE.AND P5, PT, R0, R5.reuse, PT ;  /* 0x000000050000720c */ /* 0x080fe20003fa6270 */
[C---:B------:R-:W-:Y:S02]  /*0570*/  VIADD R0, R10.reuse, 0x160 ;  /* 0x000001600a007836 */ /* 0x040fe40000000000 */
[----:B------:R-:W-:Y:S01]  /*0580*/  IMAD.MOV.U32 R30, RZ, RZ, 0x7fffffff ;  /* 0x7fffffffff1e7424 */ /* 0x000fe200078e00ff */
[----:B------:R1:W5:Y:S01]  /*0590*/  @!P6 LDG.E R32, desc[UR6][R8.64+0x200] ;  /* 0x000200060820e981 */ /* 0x000362000c1e1900 */
[----:B------:R-:W-:Y:S01]  /*05a0*/  VIADD R6, R10, 0x120 ;  /* 0x000001200a067836 */ /* 0x000fe20000000000 */
[-C--:B------:R-:W-:Y:S01]  /*05b0*/  ISETP.GE.AND P6, PT, R0, R5.reuse, PT ;  /* 0x000000050000720c */ /* 0x080fe20003fc6270 */
[----:B------:R-:W-:Y:S02]  /*05c0*/  IMAD.MOV.U32 R34, RZ, RZ, 0x7fffffff ;  /* 0x7fffffffff227424 */ /* 0x000fe400078e00ff */
[----:B------:R-:W-:Y:S01]  /*05d0*/  VIADD R0, R10, 0x1a0 ;  /* 0x000001a00a007836 */ /* 0x000fe20000000000 */
[----:B------:R1:W5:Y:S01]  /*05e0*/  @!P4 LDG.E R30, desc[UR6][R8.64+0x100] ;  /* 0x00010006081ec981 */ /* 0x000362000c1e1900 */
[----:B------:R-:W-:Y:S01]  /*05f0*/  ISETP.GE.AND P4, PT, R6, R5, PT ;  /* 0x000000050600720c */ /* 0x000fe20003f86270 */
[----:B------:R-:W-:-:S02]  /*0600*/  IMAD.MOV.U32 R33, RZ, RZ, 0x7fffffff ;  /* 0x7fffffffff217424 */ /* 0x000fc400078e00ff */
[----:B------:R1:W5:Y:S01]  /*0610*/  @!P1 LDG.E R34, desc[UR6][R8.64+0x300] ;  /* 0x0003000608229981 */ /* 0x000362000c1e1900 */
[----:B------:R-:W-:Y:S01]  /*0620*/  IMAD.MOV.U32 R35, RZ, RZ, 0x7fffffff ;  /* 0x7fffffffff237424 */ /* 0x000fe200078e00ff */
[-C--:B------:R-:W-:Y:S01]  /*0630*/  ISETP.GE.AND P1, PT, R0, R5.reuse, PT ;  /* 0x000000050000720c */ /* 0x080fe20003f26270 */
[C---:B------:R-:W-:Y:S01]  /*0640*/  VIADD R6, R10.reuse, 0x180 ;  /* 0x000001800a067836 */ /* 0x040fe20000000000 */
[----:B------:R1:W5:Y:S01]  /*0650*/  @!P0 LDG.E R33, desc[UR6][R8.64+0x280] ;  /* 0x0002800608218981 */ /* 0x000362000c1e1900 */
[----:B------:R-:W-:Y:S02]  /*0660*/  VIADD R0, R10, 0x1c0 ;  /* 0x000001c00a007836 */ /* 0x000fe40000000000 */
[----:B------:R-:W-:Y:S01]  /*0670*/  IMAD.MOV.U32 R36, RZ, RZ, 0x7fffffff ;  /* 0x7fffffffff247424 */ /* 0x000fe200078e00ff */
[----:B------:R1:W5:Y:S01]  /*0680*/  @!P2 LDG.E R35, desc[UR6][R8.64+0x380] ;  /* 0x000380060823a981 */ /* 0x000362000c1e1900 */
[----:B------:R-:W-:Y:S01]  /*0690*/  IMAD.MOV.U32 R37, RZ, RZ, 0x7fffffff ;  /* 0x7fffffffff257424 */ /* 0x000fe200078e00ff */
[-C--:B------:R-:W-:Y:S01]  /*06a0*/  ISETP.GE.AND P0, PT, R6, R5.reuse, PT ;  /* 0x000000050600720c */ /* 0x080fe20003f06270 */
[----:B------:R-:W-:Y:S01]  /*06b0*/  VIADD R6, R10, 0x1e0 ;  /* 0x000001e00a067836 */ /* 0x000fe20000000000 */
[-C--:B------:R-:W-:Y:S01]  /*06c0*/  ISETP.GE.AND P2, PT, R0, R5.reuse, PT ;  /* 0x000000050000720c */ /* 0x080fe20003f46270 */
[----:B------:R-:W-:Y:S01]  /*06d0*/  VIADD R0, R10, 0x200 ;  /* 0x000002000a007836 */ /* 0x000fe20000000000 */
[----:B------:R1:W5:Y:S02]  /*06e0*/  @!P3 LDG.E R36, desc[UR6][R8.64+0x400] ;  /* 0x000400060824b981 */ /* 0x000364000c1e1900 */
[----:B------:R-:W-:-:S02]  /*06f0*/  ISETP.GE.AND P3, PT, R6, R5, PT ;  /* 0x000000050600720c */ /* 0x000fc40003f66270 */
[----:B------:R1:W5:Y:S01]  /*0700*/  @!P4 LDG.E R37, desc[UR6][R8.64+0x480] ;  /* 0x000480060825c981 */ /* 0x000362000c1e1900 */
[----:B------:R-:W-:Y:S01]  /*0710*/  ISETP.GE.AND P4, PT, R0, R5, PT ;  /* 0x000000050000720c */ /* 0x000fe20003f86270 */
[----:B------:R-:W-:Y:S02]  /*0720*/  IMAD.MOV.U32 R38, RZ, RZ, 0x7fffffff ;  /* 0x7fffffffff267424 */ /* 0x000fe400078e00ff */
[----:B------:R-:W-:Y:S02]  /*0730*/  IMAD.MOV.U32 R39, RZ, RZ, 0x7fffffff ;  /* 0x7fffffffff277424 */ /* 0x000fe400078e00ff */
[----:B------:R-:W-:Y:S02]  /*0740*/  IMAD.MOV.U32 R40, RZ, RZ, 0x7fffffff ;  /* 0x7fffffffff287424 */ /* 0x000fe400078e00ff */
[----:B------:R-:W-:Y:S01]  /*0750*/  IMAD.MOV.U32 R43, RZ, RZ, 0x7fffffff ;  /* 0x7fffffffff2b7424 */ /* 0x000fe200078e00ff */
[----:B------:R1:W5:Y:S01]  /*0760*/  @!P5 LDG.E R38, desc[UR6][R8.64+0x500] ;  /* 0x000500060826d981 */ /* 0x000362000c1e1900 */
[----:B------:R-:W-:-:S02]  /*0770*/  IMAD.MOV.U32 R44, RZ, RZ, 0x7fffffff ;  /* 0x7fffffffff2c7424 */ /* 0x000fc400078e00ff */
[----:B------:R-:W-:Y:S01]  /*0780*/  IMAD.MOV.U32 R45, RZ, RZ, 0x7fffffff ;  /* 0x7fffffffff2d7424 */ /* 0x000fe200078e00ff */
[----:B------:R1:W5:Y:S01]  /*0790*/  @!P6 LDG.E R39, desc[UR6][R8.64+0x580] ;  /* 0x000580060827e981 */ /* 0x000362000c1e1900 */
[----:B------:R-:W-:-:S03]  /*07a0*/  IMAD.MOV.U32 R46, RZ, RZ, 0x7fffffff ;  /* 0x7fffffffff2e7424 */ /* 0x000fc600078e00ff */
[----:B------:R1:W5:Y:S04]  /*07b0*/  @!P0 LDG.E R40, desc[UR6][R8.64+0x600] ;  /* 0x0006000608288981 */ /* 0x000368000c1e1900 */
[----:B------:R1:W5:Y:S04]  /*07c0*/  @!P1 LDG.E R43, desc[UR6][R8.64+0x680] ;  /* 0x00068006082b9981 */ /* 0x000368000c1e1900 */
[----:B------:R1:W5:Y:S04]  /*07d0*/  @!P2 LDG.E R44, desc[UR6][R8.64+0x700] ;  /* 0x00070006082ca981 */ /* 0x000368000c1e1900 */
[----:B------:R1:W5:Y:S04]  /*07e0*/  @!P3 LDG.E R45, desc[UR6][R8.64+0x780] ;  /* 0x00078006082db981 */ /* 0x000368000c1e1900 */
[----:B------:R1:W5:Y:S02]  /*07f0*/  @!P4 LDG.E R46, desc[UR6][R8.64+0x800] ;  /* 0x00080006082ec981 */ /* 0x000364000c1e1900 */
.L_x_3:
[----:B------:R-:W-:Y:S01]  /*0800*/  VIMNMX R5, PT, PT, R24, 0xe0, !PT ;  /* 0x000000e018057848 */ /* 0x000fe20007fe0100 */
[----:B------:R-:W2:Y:S01]  /*0810*/  LDCU UR4, c[0x0][0x3c8] ;  /* 0x00007900ff0477ac */ /* 0x000ea20008000800 */
[----:B------:R-:W-:Y:S01]  /*0820*/  SHF.R.U32.HI R0, RZ, 0x5, R3 ;  /* 0x00000005ff007819 */ /* 0x000fe20000011603 */
[----:B------:R-:W-:Y:S01]  /*0830*/  BSSY.RECONVERGENT B0, `(.L_x_4) ;  /* 0x0000025000007945 */ /* 0x000fe20003800200 */
[--C-:B------:R-:W-:Y:S01]  /*0840*/  IADD3 R5, PT, PT, R5, 0x1f, -R24.reuse ;  /* 0x0000001f05057810 */ /* 0x100fe20007ffe818 */
[----:B------:R-:W-:Y:S01]  /*0850*/  UMOV UR5, 0xffffffff ;  /* 0xffffffff00057882 */ /* 0x000fe20000000000 */
[----:B01----:R-:W-:Y:S02]  /*0860*/  IMAD.MOV.U32 R8, RZ, RZ, R24 ;  /* 0x000000ffff087224 */ /* 0x003fe400078e0018 */
[C---:B------:R-:W-:Y:S01]  /*0870*/  ISETP.GE.U32.AND P0, PT, R5.reuse, 0x1e0, PT ;  /* 0x000001e00500780c */ /* 0x040fe20003f06070 */
[----:B------:R-:W-:Y:S01]  /*0880*/  IMAD.SHL.U32 R0, R0, 0x400, RZ ;  /* 0x0000040000007824 */ /* 0x000fe200078e00ff */
[----:B------:R-:W-:-:S04]  /*0890*/  LEA.HI R6, R5, 0x1, RZ, 0x1b ;  /* 0x0000000105067811 */ /* 0x000fc800078fd8ff */
[----:B------:R-:W-:-:S04]  /*08a0*/  LOP3.LUT R9, R6, 0xf, RZ, 0xc0, !PT ;  /* 0x0000000f06097812 */ /* 0x000fc800078ec0ff */
[----:B------:R-:W-:Y:S01]  /*08b0*/  ISETP.NE.AND P1, PT, R9, RZ, PT ;  /* 0x000000ff0900720c */ /* 0x000fe20003f25270 */
[----:B--2---:R-:W-:Y:S02]  /*08c0*/  USHF.L.U32 UR4, UR5, UR4, URZ ;  /* 0x0000000405047299 */ /* 0x004fe400080006ff */
[----:B------:R-:W-:Y:S10]  /*08d0*/  @!P0 BRA `(.L_x_5) ;  /* 0x0000000000688947 */ /* 0x000ff40003800000 */
[----:B------:R-:W-:Y:S01]  /*08e0*/  IMAD R10, R24, 0x4, R0 ;  /* 0x00000004180a7824 */ /* 0x000fe200078e0200 */
[----:B------:R-:W-:Y:S01]  /*08f0*/  LOP3.LUT R5, R6, 0xffffff0, RZ, 0xc0, !PT ;  /* 0x0ffffff006057812 */ /* 0x000fe200078ec0ff */
[----:B------:R-:W-:-:S03]  /*0900*/  IMAD.MOV.U32 R8, RZ, RZ, R24 ;  /* 0x000000ffff087224 */ /* 0x000fc600078e0018 */
[----:B------:R-:W-:Y:S01]  /*0910*/  IADD3 R10, PT, PT, R10, 0x400, R7 ;  /* 0x000004000a0a7810 */ /* 0x000fe20007ffe007 */
[----:B------:R-:W-:-:S07]  /*0920*/  IMAD.MOV R5, RZ, RZ, -R5 ;  /* 0x000000ffff057224 */ /* 0x000fce00078e0a05 */
.L_x_6:
[----:B------:R-:W-:Y:S01]  /*0930*/  VIADD R5, R5, 0x10 ;  /* 0x0000001005057836 */ /* 0x000fe20000000000 */
[----:B------:R-:W-:Y:S01]  /*0940*/  STS [R10+-0x400], RZ ;  /* 0xfffc00ff0a007388 */ /* 0x000fe20000000800 */
[----:B------:R-:W-:-:S03]  /*0950*/  VIADD R8, R8, 0x200 ;  /* 0x0000020008087836 */ /* 0x000fc60000000000 */
[----:B------:R-:W-:Y:S01]  /*0960*/  ISETP.NE.AND P0, PT, R5, RZ, PT ;  /* 0x000000ff0500720c */ /* 0x000fe20003f05270 */
[----:B------:R-:W-:Y:S04]  /*0970*/  STS [R10+-0x380], RZ ;  /* 0xfffc80ff0a007388 */ /* 0x000fe80000000800 */
[----:B------:R-:W-:Y:S04]  /*0980*/  STS [R10+-0x300], RZ ;  /* 0xfffd00ff0a007388 */ /* 0x000fe80000000800 */
[----:B------:R-:W-:Y:S04]  /*0990*/  STS [R10+-0x280], RZ ;  /* 0xfffd80ff0a007388 */ /* 0x000fe80000000800 */
[----:B------:R-:W-:Y:S04]  /*09a0*/  STS [R10+-0x200], RZ ;  /* 0xfffe00ff0a007388 */ /* 0x000fe80000000800 */
[----:B------:R-:W-:Y:S04]  /*09b0*/  STS [R10+-0x180], RZ ;  /* 0xfffe80ff0a007388 */ /* 0x000fe80000000800 */
[----:B------:R-:W-:Y:S04]  /*09c0*/  STS [R10+-0x100], RZ ;  /* 0xffff00ff0a007388 */ /* 0x000fe80000000800 */
[----:B------:R-:W-:Y:S04]  /*09d0*/  STS [R10+-0x80], RZ ;  /* 0xffff80ff0a007388 */ /* 0x000fe80000000800 */
[----:B------:R-:W-:Y:S04]  /*09e0*/  STS [R10], RZ ;  /* 0x000000ff0a007388 */ /* 0x000fe80000000800 */
[----:B------:R-:W-:Y:S04]  /*09f0*/  STS [R10+0x80], RZ ;  /* 0x000080ff0a007388 */ /* 0x000fe80000000800 */
[----:B------:R-:W-:Y:S04]  /*0a00*/  STS [R10+0x100], RZ ;  /* 0x000100ff0a007388 */ /* 0x000fe80000000800 */
[----:B------:R-:W-:Y:S04]  /*0a10*/  STS [R10+0x180], RZ ;  /* 0x000180ff0a007388 */ /* 0x000fe80000000800 */
[----:B------:R-:W-:Y:S04]  /*0a20*/  STS [R10+0x200], RZ ;  /* 0x000200ff0a007388 */ /* 0x000fe80000000800 */
[----:B------:R-:W-:Y:S04]  /*0a30*/  STS [R10+0x280], RZ ;  /* 0x000280ff0a007388 */ /* 0x000fe80000000800 */
[----:B------:R-:W-:Y:S04]  /*0a40*/  STS [R10+0x300], RZ ;  /* 0x000300ff0a007388 */ /* 0x000fe80000000800 */
[----:B------:R0:W-:Y:S02]  /*0a50*/  STS [R10+0x380], RZ ;  /* 0x000380ff0a007388 */ /* 0x0001e40000000800 */
[----:B0-----:R-:W-:Y:S01]  /*0a60*/  VIADD R10, R10, 0x800 ;  /* 0x000008000a0a7836 */ /* 0x001fe20000000000 */
[----:B------:R-:W-:Y:S06]  /*0a70*/  @P0 BRA `(.L_x_6) ;  /* 0xfffffffc00ac0947 */ /* 0x000fec000383ffff */
.L_x_5:
[----:B------:R-:W-:Y:S05]  /*0a80*/  BSYNC.RECONVERGENT B0 ;  /* 0x0000000000007941 */ /* 0x000fea0003800200 */
.L_x_4:
[----:B------:R-:W-:Y:S01]  /*0a90*/  BSSY.RECONVERGENT B0, `(.L_x_7) ;  /* 0x0000026000007945 */ /* 0x000fe20003800200 */
[----:B------:R-:W-:-:S03]  /*0aa0*/  IMAD.IADD R5, R7, 0x1, R0 ;  /* 0x0000000107057824 */ /* 0x000fc600078e0200 */
[----:B------:R-:W-:Y:S05]  /*0ab0*/  @!P1 BRA `(.L_x_8) ;  /* 0x00000000008c9947 */ /* 0x000fea0003800000 */
[----:B------:R-:W-:Y:S01]  /*0ac0*/  ISETP.GE.U32.AND P0, PT, R9, 0x8, PT ;  /* 0x000000080900780c */ /* 0x000fe20003f06070 */
[----:B------:R-:W-:Y:S01]  /*0ad0*/  BSSY.RECONVERGENT B1, `(.L_x_9) ;  /* 0x000000e000017945 */ /* 0x000fe20003800200 */
[----:B------:R-:W-:-:S04]  /*0ae0*/  LOP3.LUT R10, R6, 0x7, RZ, 0xc0, !PT ;  /* 0x00000007060a7812 */ /* 0x000fc800078ec0ff */
[----:B------:R-:W-:-:S07]  /*0af0*/  ISETP.NE.AND P1, PT, R10, RZ, PT ;  /* 0x000000ff0a00720c */ /* 0x000fce0003f25270 */
[----:B------:R-:W-:Y:S06]  /*0b00*/  @!P0 BRA `(.L_x_10) ;  /* 0x0000000000288947 */ /* 0x000fec0003800000 */
[C---:B------:R-:W-:Y:S02]  /*0b10*/  IMAD R9, R8.reuse, 0x4, R5 ;  /* 0x0000000408097824 */ /* 0x040fe400078e0205 */
[----:B------:R-:W-:-:S03]  /*0b20*/  VIADD R8, R8, 0x100 ;  /* 0x0000010008087836 */ /* 0x000fc60000000000 */
[----:B------:R0:W-:Y:S04]  /*0b30*/  STS [R9], RZ ;  /* 0x000000ff09007388 */ /* 0x0001e80000000800 */
[----:B------:R0:W-:Y:S04]  /*0b40*/  STS [R9+0x80], RZ ;  /* 0x000080ff09007388 */ /* 0x0001e80000000800 */
[----:B------:R0:W-:Y:S04]  /*0b50*/  STS [R9+0x100], RZ ;  /* 0x000100ff09007388 */ /* 0x0001e80000000800 */
[----:B------:R0:W-:Y:S04]  /*0b60*/  STS [R9+0x180], RZ ;  /* 0x000180ff09007388 */ /* 0x0001e80000000800 */
[----:B------:R0:W-:Y:S04]  /*0b70*/  STS [R9+0x200], RZ ;  /* 0x000200ff09007388 */ /* 0x0001e80000000800 */
[----:B------:R0:W-:Y:S04]  /*0b80*/  STS [R9+0x280], RZ ;  /* 0x000280ff09007388 */ /* 0x0001e80000000800 */
[----:B------:R0:W-:Y:S04]  /*0b90*/  STS [R9+0x300], RZ ;  /* 0x000300ff09007388 */ /* 0x0001e80000000800 */
[----:B------:R0:W-:Y:S02]  /*0ba0*/  STS [R9+0x380], RZ ;  /* 0x000380ff09007388 */ /* 0x0001e40000000800 */
.L_x_10:
[----:B------:R-:W-:Y:S05]  /*0bb0*/  BSYNC.RECONVERGENT B1 ;  /* 0x0000000000017941 */ /* 0x000fea0003800200 */
.L_x_9:
[----:B------:R-:W-:Y:S05]  /*0bc0*/  @!P1 BRA `(.L_x_8) ;  /* 0x0000000000489947 */ /* 0x000fea0003800000 */
[----:B------:R-:W-:Y:S02]  /*0bd0*/  ISETP.GE.U32.AND P0, PT, R10, 0x4, PT ;  /* 0x000000040a00780c */ /* 0x000fe40003f06070 */
[----:B------:R-:W-:-:S04]  /*0be0*/  LOP3.LUT R6, R6, 0x3, RZ, 0xc0, !PT ;  /* 0x0000000306067812 */ /* 0x000fc800078ec0ff */
[----:B------:R-:W-:-:S07]  /*0bf0*/  ISETP.NE.AND P1, PT, R6, RZ, PT ;  /* 0x000000ff0600720c */ /* 0x000fce0003f25270 */
[C---:B0-----:R-:W-:Y:S02]  /*0c00*/  @P0 IMAD R9, R8.reuse, 0x4, R5 ;  /* 0x0000000408090824 */ /* 0x041fe400078e0205 */
[----:B------:R-:W-:-:S03]  /*0c10*/  @P0 VIADD R8, R8, 0x80 ;  /* 0x0000008008080836 */ /* 0x000fc60000000000 */
[----:B------:R1:W-:Y:S04]  /*0c20*/  @P0 STS [R9], RZ ;  /* 0x000000ff09000388 */ /* 0x0003e80000000800 */
[----:B------:R1:W-:Y:S04]  /*0c30*/  @P0 STS [R9+0x80], RZ ;  /* 0x000080ff09000388 */ /* 0x0003e80000000800 */
[----:B------:R1:W-:Y:S04]  /*0c40*/  @P0 STS [R9+0x100], RZ ;  /* 0x000100ff09000388 */ /* 0x0003e80000000800 */
[----:B------:R1:W-:Y:S01]  /*0c50*/  @P0 STS [R9+0x180], RZ ;  /* 0x000180ff09000388 */ /* 0x0003e20000000800 */
[----:B------:R-:W-:Y:S05]  /*0c60*/  @!P1 BRA `(.L_x_8) ;  /* 0x0000000000209947 */ /* 0x000fea0003800000 */
[----:B------:R-:W-:Y:S02]  /*0c70*/  IMAD R0, R8, 0x4, R0 ;  /* 0x0000000408007824 */ /* 0x000fe400078e0200 */
[----:B------:R-:W-:Y:S02]  /*0c80*/  IMAD.MOV R6, RZ, RZ, -R6 ;  /* 0x000000ffff067224 */ /* 0x000fe400078e0a06 */
[----:B------:R-:W-:-:S07]  /*0c90*/  IMAD.IADD R0, R7, 0x1, R0 ;  /* 0x0000000107007824 */ /* 0x000fce00078e0200 */
.L_x_11:
[----:B------:R-:W-:Y:S01]  /*0ca0*/  VIADD R6, R6, 0x1 ;  /* 0x0000000106067836 */ /* 0x000fe20000000000 */
[----:B------:R0:W-:Y:S04]  /*0cb0*/  STS [R0], RZ ;  /* 0x000000ff00007388 */ /* 0x0001e80000000800 */
[----:B------:R-:W-:Y:S01]  /*0cc0*/  ISETP.NE.AND P0, PT, R6, RZ, PT ;  /* 0x000000ff0600720c */ /* 0x000fe20003f05270 */
[----:B0-----:R-:W-:-:S12]  /*0cd0*/  VIADD R0, R0, 0x80 ;  /* 0x0000008000007836 */ /* 0x001fd80000000000 */
[----:B------:R-:W-:Y:S05]  /*0ce0*/  @P0 BRA `(.L_x_11) ;  /* 0xfffffffc00ec0947 */ /* 0x000fea000383ffff */
.L_x_8:
[----:B------:R-:W-:Y:S05]  /*0cf0*/  BSYNC.RECONVERGENT B0 ;  /* 0x0000000000007941 */ /* 0x000fea0003800200 */
.L_x_7:
[----:B------:R-:W2:Y:S01]  /*0d00*/  LDCU UR5, c[0x0][0x3c4] ;  /* 0x00007880ff0577ac */ /* 0x000ea20008000800 */
[----:B-----5:R-:W-:Y:S01]  /*0d10*/  LOP3.LUT R27, R28, 0x80000000, RZ, 0x3c, !PT ;  /* 0x800000001c1b7812 */ /* 0x020fe200078e3cff */
[----:B------:R-:W-:Y:S01]  /*0d20*/  BSSY.RECONVERGENT B0, `(.L_x_12) ;  /* 0x0000080000007945 */ /* 0x000fe20003800200 */
[----:B------:R-:W-:Y:S02]  /*0d30*/  LOP3.LUT R22, R29, 0x80000000, RZ, 0x3c, !PT ;  /* 0x800000001d167812 */ /* 0x000fe400078e3cff */
[----:B------:R-:W-:Y:S02]  /*0d40*/  LOP3.LUT R21, R30, 0x80000000, RZ, 0x3c, !PT ;  /* 0x800000001e157812 */ /* 0x000fe400078e3cff */
[----:B------:R-:W-:Y:S02]  /*0d50*/  LOP3.LUT R18, R31, 0x80000000, RZ, 0x3c, !PT ;  /* 0x800000001f127812 */ /* 0x000fe400078e3cff */
[----:B------:R-:W-:Y:S02]  /*0d60*/  LOP3.LUT R20, R33, 0x80000000, RZ, 0x3c, !PT ;  /* 0x8000000021147812 */ /* 0x000fe400078e3cff */
[----:B------:R-:W-:-:S02]  /*0d70*/  LOP3.LUT R23, R32, 0x80000000, RZ, 0x3c, !PT ;  /* 0x8000000020177812 */ /* 0x000fc400078e3cff */
[----:B------:R-:W-:Y:S02]  /*0d80*/  LOP3.LUT R25, R34, 0x80000000, RZ, 0x3c, !PT ;  /* 0x8000000022197812 */ /* 0x000fe400078e3cff */
[----:B------:R-:W-:Y:S02]  /*0d90*/  LOP3.LUT R17, R36, 0x80000000, RZ, 0x3c, !PT ;  /* 0x8000000024117812 */ /* 0x000fe400078e3cff */
[----:B------:R-:W-:Y:S02]  /*0da0*/  LOP3.LUT R19, R38, 0x80000000, RZ, 0x3c, !PT ;  /* 0x8000000026137812 */ /* 0x000fe400078e3cff */
[----:B--2---:R-:W-:Y:S02]  /*0db0*/  SHF.R.U32.HI R49, RZ, UR5, R27 ;  /* 0x00000005ff317c19 */ /* 0x004fe4000801161b */
[----:B------:R-:W-:Y:S02]  /*0dc0*/  SHF.R.U32.HI R52, RZ, UR5, R22 ;  /* 0x00000005ff347c19 */ /* 0x000fe40008011616 */
[----:B------:R-:W-:-:S02]  /*0dd0*/  LOP3.LUT R49, R49, UR4, RZ, 0x30, !PT ;  /* 0x0000000431317c12 */ /* 0x000fc4000f8e30ff */
[----:B------:R-:W-:Y:S02]  /*0de0*/  LOP3.LUT R52, R52, UR4, RZ, 0x30, !PT ;  /* 0x0000000434347c12 */ /* 0x000fe4000f8e30ff */
[----:B------:R-:W-:Y:S01]  /*0df0*/  SHF.R.U32.HI R56, RZ, UR5, R21 ;  /* 0x00000005ff387c19 */ /* 0x000fe20008011615 */
[--C-:B------:R-:W-:Y:S01]  /*0e00*/  IMAD R0, R49, 0x4, R5.reuse ;  /* 0x0000000431007824 */ /* 0x100fe200078e0205 */
[----:B------:R-:W-:Y:S01]  /*0e10*/  SHF.R.U32.HI R48, RZ, UR5, R18 ;  /* 0x00000005ff307c19 */ /* 0x000fe20008011612 */
[----:B------:R-:W-:Y:S01]  /*0e20*/  IMAD R6, R52, 0x4, R5 ;  /* 0x0000000434067824 */ /* 0x000fe200078e0205 */
[----:B------:R-:W-:Y:S01]  /*0e30*/  LOP3.LUT R56, R56, UR4, RZ, 0x30, !PT ;  /* 0x0000000438387c12 */ /* 0x000fe2000f8e30ff */
[----:B------:R-:W-:Y:S01]  /*0e40*/  NOP ;  /* 0x0000000000007918 */ /* 0x000fe20000000000 */
[----:B01----:R-:W-:Y:S01]  /*0e50*/  SHF.R.U32.HI R9, RZ, UR5, R20 ;  /* 0x00000005ff097c19 */ /* 0x003fe20008011614 */
[----:B------:R0:W-:Y:S01]  /*0e60*/  ATOMS.POPC.INC.32 RZ, [R0+URZ] ;  /* 0x0000000000ff7f8c */ /* 0x0001e2000d8000ff */
[----:B------:R-:W-:-:S02]  /*0e70*/  LOP3.LUT R48, R48, UR4, RZ, 0x30, !PT ;  /* 0x0000000430307c12 */ /* 0x000fc4000f8e30ff */
[----:B------:R-:W-:Y:S01]  /*0e80*/  SHF.R.U32.HI R8, RZ, UR5, R23 ;  /* 0x00000005ff087c19 */ /* 0x000fe20008011617 */
[----:B------:R1:W-:Y:S01]  /*0e90*/  ATOMS.POPC.INC.32 RZ, [R6+URZ] ;  /* 0x0000000006ff7f8c */ /* 0x0003e2000d8000ff */
[----:B------:R-:W-:Y:S02]  /*0ea0*/  SHF.R.U32.HI R11, RZ, UR5, R25 ;  /* 0x00000005ff0b7c19 */ /* 0x000fe40008011619 */
[----:B------:R-:W-:Y:S01]  /*0eb0*/  LOP3.LUT R10, R9, UR4, RZ, 0x30, !PT ;  /* 0x00000004090a7c12 */ /* 0x000fe2000f8e30ff */
[--C-:B0-----:R-:W-:Y:S01]  /*0ec0*/  IMAD R0, R56, 0x4, R5.reuse ;  /* 0x0000000438007824 */ /* 0x101fe200078e0205 */
[----:B------:R-:W-:Y:S02]  /*0ed0*/  LOP3.LUT R8, R8, UR4, RZ, 0x30, !PT ;  /* 0x0000000408087c12 */ /* 0x000fe4000f8e30ff */
[----:B------:R-:W-:Y:S01]  /*0ee0*/  LOP3.LUT R12, R11, UR4, RZ, 0x30, !PT ;  /* 0x000000040b0c7c12 */ /* 0x000fe2000f8e30ff */
[--C-:B-1----:R-:W-:Y:S01]  /*0ef0*/  IMAD R6, R48, 0x4, R5.reuse ;  /* 0x0000000430067824 */ /* 0x102fe200078e0205 */
[----:B------:R0:W-:Y:S01]  /*0f00*/  ATOMS.POPC.INC.32 RZ, [R0+URZ] ;  /* 0x0000000000ff7f8c */ /* 0x0001e2000d8000ff */
[--C-:B------:R-:W-:Y:S01]  /*0f10*/  IMAD R9, R10, 0x4, R5.reuse ;  /* 0x000000040a097824 */ /* 0x100fe200078e0205 */
[----:B------:R-:W-:Y:S01]  /*0f20*/  LOP3.LUT R10, R35, 0x80000000, RZ, 0x3c, !PT ;  /* 0x80000000230a7812 */ /* 0x000fe200078e3cff */
[--C-:B------:R-:W-:Y:S01]  /*0f30*/  IMAD R8, R8, 0x4, R5.reuse ;  /* 0x0000000408087824 */ /* 0x100fe200078e0205 */
[----:B------:R1:W-:Y:S01]  /*0f40*/  ATOMS.POPC.INC.32 RZ, [R6+URZ] ;  /* 0x0000000006ff7f8c */ /* 0x0003e2000d8000ff */
[----:B------:R-:W-:Y:S01]  /*0f50*/  IMAD R11, R12, 0x4, R5 ;  /* 0x000000040c0b7824 */ /* 0x000fe200078e0205 */
[----:B------:R-:W-:-:S02]  /*0f60*/  LOP3.LUT R12, R37, 0x80000000, RZ, 0x3c, !PT ;  /* 0x80000000250c7812 */ /* 0x000fc400078e3cff */
[----:B------:R-:W-:Y:S01]  /*0f70*/  LOP3.LUT R16, R39, 0x80000000, RZ, 0x3c, !PT ;  /* 0x8000000027107812 */ /* 0x000fe200078e3cff */
[----:B------:R-:W-:Y:S01]  /*0f80*/  ATOMS.POPC.INC.32 RZ, [R8+URZ] ;  /* 0x0000000008ff7f8c */ /* 0x000fe2000d8000ff */
[----:B0-----:R-:W-:Y:S02]  /*0f90*/  SHF.R.U32.HI R0, RZ, UR5, R10 ;  /* 0x00000005ff007c19 */ /* 0x001fe4000801160a */
[----:B-1----:R-:W-:Y:S01]  /*0fa0*/  SHF.R.U32.HI R6, RZ, UR5, R17 ;  /* 0x00000005ff067c19 */ /* 0x002fe20008011611 */
[----:B------:R0:W-:Y:S01]  /*0fb0*/  ATOMS.POPC.INC.32 RZ, [R9+URZ] ;  /* 0x0000000009ff7f8c */ /* 0x0001e2000d8000ff */
[----:B------:R-:W-:Y:S02]  /*0fc0*/  SHF.R.U32.HI R14, RZ, UR5, R19 ;  /* 0x00000005ff0e7c19 */ /* 0x000fe40008011613 */
[----:B------:R-:W-:Y:S01]  /*0fd0*/  LOP3.LUT R6, R6, UR4, RZ, 0x30, !PT ;  /* 0x0000000406067c12 */ /* 0x000fe2000f8e30ff */
[----:B------:R1:W-:Y:S01]  /*0fe0*/  ATOMS.POPC.INC.32 RZ, [R11+URZ] ;  /* 0x000000000bff7f8c */ /* 0x0003e2000d8000ff */
[----:B------:R-:W-:-:S02]  /*0ff0*/  SHF.R.U32.HI R13, RZ, UR5, R12 ;  /* 0x00000005ff0d7c19 */ /* 0x000fc4000801160c */
[----:B------:R-:W-:Y:S02]  /*1000*/  LOP3.LUT R0, R0, UR4, RZ, 0x30, !PT ;  /* 0x0000000400007c12 */ /* 0x000fe4000f8e30ff */
[----:B0-----:R-:W-:Y:S02]  /*1010*/  SHF.R.U32.HI R9, RZ, UR5, R16 ;  /* 0x00000005ff097c19 */ /* 0x001fe40008011610 */
[----:B------:R-:W-:Y:S01]  /*1020*/  LOP3.LUT R50, R14, UR4, RZ, 0x30, !PT ;  /* 0x000000040e327c12 */ /* 0x000fe2000f8e30ff */
[--C-:B------:R-:W-:Y:S01]  /*1030*/  IMAD R14, R6, 0x4, R5.reuse ;  /* 0x00000004060e7824 */ /* 0x100fe200078e0205 */
[----:B------:R-:W-:Y:S01]  /*1040*/  LOP3.LUT R8, R13, UR4, RZ, 0x30, !PT ;  /* 0x000000040d087c12 */ /* 0x000fe2000f8e30ff */
[--C-:B------:R-:W-:Y:S01]  /*1050*/  IMAD R0, R0, 0x4, R5.reuse ;  /* 0x0000000400007824 */ /* 0x100fe200078e0205 */
[----:B------:R-:W-:Y:S01]  /*1060*/  LOP3.LUT R6, R9, UR4, RZ, 0x30, !PT ;  /* 0x0000000409067c12 */ /* 0x000fe2000f8e30ff */
[--C-:B------:R-:W-:Y:S01]  /*1070*/  IMAD R50, R50, 0x4, R5.reuse ;  /* 0x0000000432327824 */ /* 0x100fe200078e0205 */
[----:B------:R-:W-:Y:S01]  /*1080*/  LOP3.LUT R9, R40, 0x80000000, RZ, 0x3c, !PT ;  /* 0x8000000028097812 */ /* 0x000fe200078e3cff */
[--C-:B------:R-:W-:Y:S01]  /*1090*/  IMAD R26, R8, 0x4, R5.reuse ;  /* 0x00000004081a7824 */ /* 0x100fe200078e0205 */
[----:B------:R0:W-:Y:S01]  /*10a0*/  ATOMS.POPC.INC.32 RZ, [R0+URZ] ;  /* 0x0000000000ff7f8c */ /* 0x0001e2000d8000ff */
[----:B------:R-:W-:Y:S01]  /*10b0*/  IMAD R51, R6, 0x4, R5 ;  /* 0x0000000406337824 */ /* 0x000fe200078e0205 */
[----:B------:R-:W-:-:S02]  /*10c0*/  LOP3.LUT R6, R43, 0x80000000, RZ, 0x3c, !PT ;  /* 0x800000002b067812 */ /* 0x000fc400078e3cff */
[----:B-1----:R-:W-:Y:S01]  /*10d0*/  LOP3.LUT R11, R44, 0x80000000, RZ, 0x3c, !PT ;  /* 0x800000002c0b7812 */ /* 0x002fe200078e3cff */
[----:B------:R1:W-:Y:S01]  /*10e0*/  ATOMS.POPC.INC.32 RZ, [R14+URZ] ;  /* 0x000000000eff7f8c */ /* 0x0003e2000d8000ff */
[----:B------:R-:W-:Y:S02]  /*10f0*/  LOP3.LUT R8, R45, 0x80000000, RZ, 0x3c, !PT ;  /* 0x800000002d087812 */ /* 0x000fe400078e3cff */
[----:B------:R-:W-:Y:S01]  /*1100*/  LOP3.LUT R13, R46, 0x80000000, RZ, 0x3c, !PT ;  /* 0x800000002e0d7812 */ /* 0x000fe200078e3cff */
[----:B------:R2:W-:Y:S01]  /*1110*/  ATOMS.POPC.INC.32 RZ, [R26+URZ] ;  /* 0x000000001aff7f8c */ /* 0x0005e2000d8000ff */
[----:B0-----:R-:W-:Y:S02]  /*1120*/  SHF.R.U32.HI R0, RZ, UR5, R9 ;  /* 0x00000005ff007c19 */ /* 0x001fe40008011609 */
[----:B------:R-:W-:Y:S01]  /*1130*/  SHF.R.U32.HI R53, RZ, UR5, R11 ;  /* 0x00000005ff357c19 */ /* 0x000fe2000801160b */
[----:B-1----:R-:W0:Y:S01]  /*1140*/  LDC.64 R14, c[0x0][0x380] ;  /* 0x0000e000ff0e7b82 */ /* 0x002e220000000a00 */
[----:B------:R-:W-:Y:S01]  /*1150*/  SHF.R.U32.HI R55, RZ, UR5, R8 ;  /* 0x00000005ff377c19 */ /* 0x000fe20008011608 */
[----:B------:R1:W-:Y:S01]  /*1160*/  ATOMS.POPC.INC.32 RZ, [R50+URZ] ;  /* 0x0000000032ff7f8c */ /* 0x0003e2000d8000ff */
[----:B------:R-:W-:-:S02]  /*1170*/  SHF.R.U32.HI R57, RZ, UR5, R13 ;  /* 0x00000005ff397c19 */ /* 0x000fc4000801160d */
[----:B--2---:R-:W-:Y:S01]  /*1180*/  SHF.R.U32.HI R26, RZ, UR5, R6 ;  /* 0x00000005ff1a7c19 */ /* 0x004fe20008011606 */
[----:B------:R2:W-:Y:S01]  /*1190*/  ATOMS.POPC.INC.32 RZ, [R51+URZ] ;  /* 0x0000000033ff7f8c */ /* 0x0005e2000d8000ff */
[----:B------:R-:W-:Y:S02]  /*11a0*/  LOP3.LUT R0, R0, UR4, RZ, 0x30, !PT ;  /* 0x0000000400007c12 */ /* 0x000fe4000f8e30ff */
[----:B------:R-:W-:Y:S02]  /*11b0*/  LOP3.LUT R54, R26, UR4, RZ, 0x30, !PT ;  /* 0x000000041a367c12 */ /* 0x000fe4000f8e30ff */
[----:B------:R-:W-:Y:S01]  /*11c0*/  LOP3.LUT R58, R53, UR4, RZ, 0x30, !PT ;  /* 0x00000004353a7c12 */ /* 0x000fe2000f8e30ff */
[--C-:B------:R-:W-:Y:S01]  /*11d0*/  IMAD R53, R0, 0x4, R5.reuse ;  /* 0x0000000400357824 */ /* 0x100fe200078e0205 */
[----:B------:R-:W-:Y:S01]  /*11e0*/  ISETP.GT.U32.AND P2, PT, R3, 0xff, PT ;  /* 0x000000ff0300780c */ /* 0x000fe20003f44070 */
[--C-:B------:R-:W-:Y:S01]  /*11f0*/  IMAD R54, R54, 0x4, R5.reuse ;  /* 0x0000000436367824 */ /* 0x100fe200078e0205 */
[----:B------:R-:W-:Y:S01]  /*1200*/  LOP3.LUT R60, R55, UR4, RZ, 0x30, !PT ;  /* 0x00000004373c7c12 */ /* 0x000fe2000f8e30ff */
[--C-:B------:R-:W-:Y:S01]  /*1210*/  IMAD R58, R58, 0x4, R5.reuse ;  /* 0x000000043a3a7824 */ /* 0x100fe200078e0205 */
[----:B------:R-:W-:Y:S01]  /*1220*/  LOP3.LUT R26, R57, UR4, RZ, 0x30, !PT ;  /* 0x00000004391a7c12 */ /* 0x000fe2000f8e30ff */
[----:B------:R3:W-:Y:S01]  /*1230*/  ATOMS.POPC.INC.32 RZ, [R53+URZ] ;  /* 0x0000000035ff7f8c */ /* 0x0007e2000d8000ff */
[----:B-1----:R-:W-:Y:S01]  /*1240*/  P2R R50, PR, RZ, 0x4 ;  /* 0x00000004ff327803 */ /* 0x002fe20000000000 */
[----:B------:R-:W-:-:S02]  /*1250*/  IMAD R60, R60, 0x4, R5 ;  /* 0x000000043c3c7824 */ /* 0x000fc400078e0205 */
[----:B------:R-:W-:Y:S01]  /*1260*/  IMAD R5, R26, 0x4, R5 ;  /* 0x000000041a057824 */ /* 0x000fe200078e0205 */
[----:B------:R3:W-:Y:S01]  /*1270*/  ATOMS.POPC.INC.32 RZ, [R54+URZ] ;  /* 0x0000000036ff7f8c */ /* 0x0007e2000d8000ff */
[----:B--2---:R-:W-:Y:S02]  /*1280*/  IMAD R51, R3, 0x4, R7 ;  /* 0x0000000403337824 */ /* 0x004fe400078e0207 */
[----:B------:R-:W-:Y:S01]  /*1290*/  IMAD.MOV.U32 R0, RZ, RZ, RZ ;  /* 0x000000ffff007224 */ /* 0x000fe200078e00ff */
[----:B------:R3:W-:Y:S04]  /*12a0*/  ATOMS.POPC.INC.32 RZ, [R58+URZ] ;  /* 0x000000003aff7f8c */ /* 0x0007e8000d8000ff */
[----:B------:R3:W-:Y:S04]  /*12b0*/  ATOMS.POPC.INC.32 RZ, [R60+URZ] ;  /* 0x000000003cff7f8c */ /* 0x0007e8000d8000ff */
[----:B------:R3:W-:Y:S01]  /*12c0*/  ATOMS.POPC.INC.32 RZ, [R5+URZ] ;  /* 0x0000000005ff7f8c */ /* 0x0007e2000d8000ff */
[----:B------:R-:W-:Y:S06]  /*12d0*/  BAR.SYNC.DEFER_BLOCKING 0x0 ;  /* 0x0000000000007b1d */ /* 0x000fec0000010000 */
[----:B------:R-:W-:Y:S05]  /*12e0*/  @P2 BRA `(.L_x_13) ;  /* 0x00000000008c2947 */ /* 0x000fea0003800000 */
[----:B------:R-:W1:Y:S04]  /*12f0*/  LDS R0, [R51] ;  /* 0x0000000033007984 */ /* 0x000e680000000800 */
[----:B---3--:R-:W2:Y:S04]  /*1300*/  LDS R5, [R51+0x400] ;  /* 0x0004000033057984 */ /* 0x008ea80000000800 */
[----:B------:R-:W3:Y:S04]  /*1310*/  LDS R53, [R51+0x800] ;  /* 0x0008000033357984 */ /* 0x000ee80000000800 */
[----:B------:R-:W4:Y:S04]  /*1320*/  LDS R55, [R51+0xc00] ;  /* 0x000c000033377984 */ /* 0x000f280000000800 */
[----:B------:R-:W5:Y:S04]  /*1330*/  LDS R57, [R51+0x1000] ;  /* 0x0010000033397984 */ /* 0x000f680000000800 */
[----:B------:R-:W0:Y:S04]  /*1340*/  LDS R59, [R51+0x1400] ;  /* 0x00140000333b7984 */ /* 0x000e280000000800 */
[----:B------:R-:W-:Y:S04]  /*1350*/  LDS R61, [R51+0x2000] ;  /* 0x00200000333d7984 */ /* 0x000fe80000000800 */
[----:B------:R-:W-:Y:S04]  /*1360*/  LDS R63, [R51+0x2400] ;  /* 0x00240000333f7984 */ /* 0x000fe80000000800 */
[----:B------:R-:W-:Y:S04]  /*1370*/  LDS R65, [R51+0x2800] ;  /* 0x0028000033417984 */ /* 0x000fe80000000800 */
[----:B------:R-:W-:Y:S04]  /*1380*/  STS [R51], RZ ;  /* 0x000000ff33007388 */ /* 0x000fe80000000800 */
[----:B-1----:R-:W-:Y:S01]  /*1390*/  STS [R51+0x400], R0 ;  /* 0x0004000033007388 */ /* 0x002fe20000000800 */
[----:B--2---:R-:W-:-:S03]  /*13a0*/  IMAD.IADD R54, R0, 0x1, R5 ;  /* 0x0000000100367824 */ /* 0x004fc600078e0205 */
[----:B------:R-:W1:Y:S01]  /*13b0*/  LDS R5, [R51+0x1800] ;  /* 0x0018000033057984 */ /* 0x000e620000000800 */
[----:B---3--:R-:W-:-:S03]  /*13c0*/  IMAD.IADD R58, R54, 0x1, R53 ;  /* 0x00000001363a7824 */ /* 0x008fc600078e0235 */
[----:B------:R-:W2:Y:S01]  /*13d0*/  LDS R53, [R51+0x1c00] ;  /* 0x001c000033357984 */ /* 0x000ea20000000800 */
[----:B----4-:R-:W-:-:S03]  /*13e0*/  IMAD.IADD R60, R58, 0x1, R55 ;  /* 0x000000013a3c7824 */ /* 0x010fc600078e0237 */
[----:B------:R1:W-:Y:S01]  /*13f0*/  STS [R51+0x800], R54 ;  /* 0x0008003633007388 */ /* 0x0003e20000000800 */
[----:B-----5:R-:W-:-:S03]  /*1400*/  IMAD.IADD R62, R60, 0x1, R57 ;  /* 0x000000013c3e7824 */ /* 0x020fc600078e0239 */
[----:B------:R-:W3:Y:S01]  /*1410*/  LDS R55, [R51+0x2c00] ;  /* 0x002c000033377984 */ /* 0x000ee20000000800 */
[----:B0-----:R-:W-:-:S03]  /*1420*/  IMAD.IADD R64, R62, 0x1, R59 ;  /* 0x000000013e407824 */ /* 0x001fc600078e023b */
[----:B------:R0:W-:Y:S04]  /*1430*/  STS [R51+0xc00], R58 ;  /* 0x000c003a33007388 */ /* 0x0001e80000000800 */
[----:B------:R4:W-:Y:S04]  /*1440*/  STS [R51+0x1000], R60 ;  /* 0x0010003c33007388 */ /* 0x0009e80000000800 */
[----:B------:R4:W-:Y:S04]  /*1450*/  STS [R51+0x1400], R62 ;  /* 0x0014003e33007388 */ /* 0x0009e80000000800 */
[----:B------:R4:W-:Y:S01]  /*1460*/  STS [R51+0x1800], R64 ;  /* 0x0018004033007388 */ /* 0x0009e20000000800 */
[----:B-1----:R-:W-:-:S04]  /*1470*/  IMAD.IADD R54, R64, 0x1, R5 ;  /* 0x0000000140367824 */ /* 0x002fc800078e0205 */
[----:B--2---:R-:W-:Y:S01]  /*1480*/  IMAD.IADD R66, R54, 0x1, R53 ;  /* 0x0000000136427824 */ /* 0x004fe200078e0235 */
[----:B------:R4:W-:Y:S03]  /*1490*/  STS [R51+0x1c00], R54 ;  /* 0x001c003633007388 */ /* 0x0009e60000000800 */
[----:B------:R-:W-:Y:S01]  /*14a0*/  IMAD.IADD R68, R66, 0x1, R61 ;  /* 0x0000000142447824 */ /* 0x000fe200078e023d */
[----:B------:R4:W-:Y:S03]  /*14b0*/  STS [R51+0x2000], R66 ;  /* 0x0020004233007388 */ /* 0x0009e60000000800 */
[----:B------:R-:W-:Y:S01]  /*14c0*/  IMAD.IADD R70, R68, 0x1, R63 ;  /* 0x0000000144467824 */ /* 0x000fe200078e023f */
[----:B------:R4:W-:Y:S03]  /*14d0*/  STS [R51+0x2400], R68 ;  /* 0x0024004433007388 */ /* 0x0009e60000000800 */
[----:B0-----:R-:W-:Y:S01]  /*14e0*/  IMAD.IADD R58, R70, 0x1, R65 ;  /* 0x00000001463a7824 */ /* 0x001fe200078e0241 */
[----:B------:R4:W-:Y:S03]  /*14f0*/  STS [R51+0x2800], R70 ;  /* 0x0028004633007388 */ /* 0x0009e60000000800 */
[----:B---3--:R-:W-:Y:S01]  /*1500*/  IMAD.IADD R0, R58, 0x1, R55 ;  /* 0x000000013a007824 */ /* 0x008fe200078e0237 */
[----:B------:R4:W-:Y:S06]  /*1510*/  STS [R51+0x2c00], R58 ;  /* 0x002c003a33007388 */ /* 0x0009ec0000000800 */
.L_x_13:
[----:B------:R-:W-:Y:S05]  /*1520*/  BSYNC.RECONVERGENT B0 ;  /* 0x0000000000007941 */ /* 0x000fea0003800200 */
.L_x_12:
[----:B------:R-:W-:Y:S01]  /*1530*/  ISETP.NE.AND P0, PT, R0, 0x1980, PT ;  /* 0x000019800000780c */ /* 0x000fe20003f05270 */
[----:B---3--:R-:W-:Y:S01]  /*1540*/  IMAD R5, R42, 0x100, R3 ;  /* 0x000001002a057824 */ /* 0x008fe200078e0203 */
[----:B------:R-:W-:Y:S01]  /*1550*/  @!P2 LOP3.LUT R53, R0, 0x40000000, RZ, 0xfc, !PT ;  /* 0x400000000035a812 */ /* 0x000fe200078efcff */
[----:B------:R-:W-:Y:S01]  /*1560*/  IMAD R41, R41, 0x11, RZ ;  /* 0x0000001129297824 */ /* 0x000fe200078e02ff */
[----:B------:R-:W-:Y:S01]  /*1570*/  ISETP.LT.U32.AND P0, PT, R3, 0x100, !P0 ;  /* 0x000001000300780c */ /* 0x000fe20004701070 */
[----:B0-----:R-:W-:-:S03]  /*1580*/  IMAD.WIDE R14, R5, 0x4, R14 ;  /* 0x00000004050e7825 */ /* 0x001fc600078e020e */
[----:B------:R-:W-:Y:S01]  /*1590*/  LOP3.LUT R57, R41, R4, RZ, 0xfc, !PT ;  /* 0x0000000429397212 */ /* 0x000fe200078efcff */
[----:B----4-:R-:W-:Y:S01]  /*15a0*/  IMAD R54, R42, 0x1980, RZ ;  /* 0x000019802a367824 */ /* 0x010fe200078e02ff */
[----:B------:R0:W-:Y:S07]  /*15b0*/  @!P2 STG.E.STRONG.SYS desc[UR6][R14.64], R53 ;  /* 0x000000350e00a986 */ /* 0x0001ee000c115906 */
[----:B------:R-:W-:Y:S06]  /*15c0*/  BAR.RED.OR.DEFER_BLOCKING 0x0, P0 ;  /* 0x0000000000007b1d */ /* 0x000fec0000014800 */
[----:B------:R-:W1:Y:S01]  /*15d0*/  B2R.RESULT RZ, P0 ;  /* 0x0000000000ff731c */ /* 0x000e620000004000 */
[----:B------:R-:W-:-:S04]  /*15e0*/  IADD3 R4, P1, PT, R54, R57, RZ ;  /* 0x0000003936047210 */ /* 0x000fc80007f3e0ff */
[----:B------:R-:W-:Y:S01]  /*15f0*/  LEA.HI.X.SX32 R55, R54, RZ, 0x1, P1 ;  /* 0x000000ff36377211 */ /* 0x000fe200008f0eff */
[----:B------:R-:W-:-:S03]  /*1600*/  IMAD.SHL.U32 R5, R4, 0x4, RZ ;  /* 0x0000000404057824 */ /* 0x000fc600078e00ff */
[----:B------:R-:W-:Y:S01]  /*1610*/  SHF.L.U64.HI R4, R4, 0x2, R55 ;  /* 0x0000000204047819 */ /* 0x000fe20000010237 */
[----:B01----:R-:W-:Y:S06]  /*1620*/  @!P0 BRA `(.L_x_14) ;  /* 0x0000001000b48947 */ /* 0x003fec0003800000 */
[----:B------:R-:W0:Y:S01]  /*1630*/  LDCU.64 UR8, c[0x0][0x3b8] ;  /* 0x00007700ff0877ac */ /* 0x000e220008000a00 */
[----:B------:R-:W-:Y:S01]  /*1640*/  BSSY B1, `(.L_x_15) ;  /* 0x0000032000017945 */ /* 0x000fe20003800000 */
[----:B------:R-:W-:Y:S01]  /*1650*/  IMAD R13, R3, 0x8, R7 ;  /* 0x00000008030d7824 */ /* 0x000fe200078e0207 */
[----:B0-----:R-:W-:-:S04]  /*1660*/  IADD3 R8, P0, PT, R5, UR8, RZ ;  /* 0x0000000805087c10 */ /* 0x001fc8000ff1e0ff */
[----:B------:R-:W-:Y:S01]  /*1670*/  IADD3.X R9, PT, PT, R4, UR9, RZ, P0, !PT ;  /* 0x0000000904097c10 */ /* 0x000fe200087fe4ff */
[----:B------:R-:W-:Y:S08]  /*1680*/  @P2 BRA `(.L_x_16) ;  /* 0x0000000000b42947 */ /* 0x000ff00003800000 */
[----:B------:R-:W0:Y:S02]  /*1690*/  LDCU.64 UR8, c[0x0][0x398] ;  /* 0x00007300ff0877ac */ /* 0x000e240008000a00 */
[----:B0-----:R-:W-:-:S04]  /*16a0*/  LEA R10, P0, R3, UR8, 0x3 ;  /* 0x00000008030a7c11 */ /* 0x001fc8000f8018ff */
[----:B------:R-:W-:-:S05]  /*16b0*/  LEA.HI.X R11, R3, UR9, RZ, 0x3, P0 ;  /* 0x00000009030b7c11 */ /* 0x000fca00080f1cff */
[----:B------:R-:W2:Y:S01]  /*16c0*/  LDG.E.64 R4, desc[UR6][R10.64] ;  /* 0x000000060a047981 */ /* 0x000ea2000c1e1b00 */
[----:B------:R-:W-:-:S04]  /*16d0*/  ISETP.GT.U32.AND P0, PT, R3, R49, PT ;  /* 0x000000310300720c */ /* 0x000fc80003f04070 */
[----:B------:R-:W-:-:S04]  /*16e0*/  SEL R17, RZ, 0x1980, !P0 ;  /* 0x00001980ff117807 */ /* 0x000fc80004000000 */
[----:B--2---:R-:W-:Y:S01]  /*16f0*/  IADD3 R4, P0, PT, R4, -R17, RZ ;  /* 0x8000001104047210 */ /* 0x004fe20007f1e0ff */
[----:B------:R-:W-:-:S03]  /*1700*/  IMAD.MOV.U32 R17, RZ, RZ, R0 ;  /* 0x000000ffff117224 */ /* 0x000fc600078e0000 */
[----:B------:R-:W-:Y:S02]  /*1710*/  IADD3.X R5, PT, PT, R5, -0x1, RZ, P0, !PT ;  /* 0xffffffff05057810 */ /* 0x000fe400007fe4ff */
[----:B------:R-:W-:-:S03]  /*1720*/  ISETP.GE.AND P0, PT, R42, 0x1, PT ;  /* 0x000000012a00780c */ /* 0x000fc60003f06270 */
[----:B------:R0:W-:Y:S10]  /*1730*/  STS.64 [R13+0x6600], R4 ;  /* 0x006600040d007388 */ /* 0x0001f40000000a00 */
[----:B------:R-:W-:Y:S05]  /*1740*/  @!P0 BRA `(.L_x_17) ;  /* 0x00000000006c8947 */ /* 0x000fea0003800000 */
[----:B------:R-:W-:Y:S01]  /*1750*/  BSSY B0, `(.L_x_18) ;  /* 0x0000019000007945 */ /* 0x000fe20003800000 */
[----:B------:R-:W-:Y:S02]  /*1760*/  IMAD.MOV.U32 R6, RZ, RZ, -0x1 ;  /* 0xffffffffff067424 */ /* 0x000fe400078e00ff */
[----:B------:R-:W-:Y:S02]  /*1770*/  IMAD.MOV.U32 R10, RZ, RZ, R42 ;  /* 0x000000ffff0a7224 */ /* 0x000fe400078e002a */
[----:B------:R-:W-:-:S07]  /*1780*/  IMAD.MOV.U32 R17, RZ, RZ, R0 ;  /* 0x000000ffff117224 */ /* 0x000fce00078e0000 */
.L_x_22:
[----:B0-----:R-:W0:Y:S01]  /*1790*/  LDC.64 R4, c[0x0][0x380] ;  /* 0x0000e000ff047b82 */ /* 0x001e220000000a00 */
[----:B------:R-:W-:Y:S01]  /*17a0*/  VIADD R19, R10, 0xffffffff ;  /* 0xffffffff0a137836 */ /* 0x000fe20000000000 */
[----:B------:R-:W-:Y:S03]  /*17b0*/  BSSY B2, `(.L_x_19) ;  /* 0x0000008000027945 */ /* 0x000fe60003800000 */
[----:B------:R-:W-:-:S04]  /*17c0*/  IMAD R11, R19, 0x100, R3 ;  /* 0x00000100130b7824 */ /* 0x000fc800078e0203 */
[----:B0-----:R-:W-:-:S07]  /*17d0*/  IMAD.WIDE R4, R11, 0x4, R4 ;  /* 0x000000040b047825 */ /* 0x001fce00078e0204 */
.L_x_20:
[----:B------:R-:W-:Y:S05]  /*17e0*/  YIELD ;  /* 0x0000000000007946 */ /* 0x000fea0003800000 */
[----:B------:R0:W-:Y:S06]  /*17f0*/  MEMBAR.SC.CTA ;  /* 0x0000000000007992 */ /* 0x0001ec0000000000 */
[----:B0-----:R-:W2:Y:S02]  /*1800*/  LDG.E.STRONG.SYS R11, desc[UR6][R4.64] ;  /* 0x00000006040b7981 */ /* 0x001ea4000c1f5900 */
[----:B--2---:R-:W-:-:S13]  /*1810*/  ISETP.NE.AND P0, PT, R11, RZ, PT ;  /* 0x000000ff0b00720c */ /* 0x004fda0003f05270 */
[----:B------:R-:W-:Y:S05]  /*1820*/  @!P0 BRA `(.L_x_20) ;  /* 0xfffffffc00ec8947 */ /* 0x000fea000383ffff */
[----:B------:R-:W-:Y:S05]  /*1830*/  BSYNC B2 ;  /* 0x0000000000027941 */ /* 0x000fea0003800000 */
.L_x_19:
[----:B------:R-:W-:Y:S01]  /*1840*/  BSSY.RECONVERGENT B2, `(.L_x_21) ;  /* 0x0000006000027945 */ /* 0x000fe20003800200 */
[C---:B------:R-:W-:Y:S02]  /*1850*/  ISETP.GT.AND P0, PT, R11.reuse, -0x1, PT ;  /* 0xffffffff0b00780c */ /* 0x040fe40003f04270 */
[----:B------:R-:W-:Y:S01]  /*1860*/  LOP3.LUT R4, R11, 0x3fffffff, RZ, 0xc0, !PT ;  /* 0x3fffffff0b047812 */ /* 0x000fe200078ec0ff */
[----:B------:R-:W-:Y:S05]  /*1870*/  WARPSYNC.EXCLUSIVE R6 ;  /* 0x0000000006007348 */ /* 0x000fea0003a00000 */
[----:B------:R-:W-:-:S05]  /*1880*/  IMAD.IADD R17, R4, 0x1, R17 ;  /* 0x0000000104117824 */ /* 0x000fca00078e0211 */
[----:B------:R-:W-:-:S07]  /*1890*/  VOTE.ANY R6, PT, P0 ;  /* 0x0000000000067806 */ /* 0x000fce00000e0100 */
[----:B------:R-:W-:Y:S05]  /*18a0*/  BSYNC.RECONVERGENT B2 ;  /* 0x0000000000027941 */ /* 0x000fea0003800200 */
.L_x_21:
[----:B------:R-:W-:Y:S01]  /*18b0*/  ISETP.GT.U32.AND P1, PT, R10, 0x1, PT ;  /* 0x000000010a00780c */ /* 0x000fe20003f24070 */
[----:B------:R-:W-:-:S12]  /*18c0*/  IMAD.MOV.U32 R10, RZ, RZ, R19 ;  /* 0x000000ffff0a7224 */ /* 0x000fd800078e0013 */
[----:B------:R-:W-:Y:S05]  /*18d0*/  @P0 BRA P1, `(.L_x_22) ;  /* 0xfffffffc00ac0947 */ /* 0x000fea000083ffff */
[----:B------:R-:W-:Y:S05]  /*18e0*/  BSYNC B0 ;  /* 0x0000000000007941 */ /* 0x000fea0003800000 */
.L_x_18:
[----:B------:R1:W2:Y:S02]  /*18f0*/  LDS.64 R4, [R13+0x6600] ;  /* 0x006600000d047984 */ /* 0x0002a40000000a00 */
.L_x_17:
[C---:B------:R-:W-:Y:S01]  /*1900*/  IMAD.IADD R19, R17.reuse, 0x1, -R0 ;  /* 0x0000000111137824 */ /* 0x040fe200078e0a00 */
[----:B------:R-:W-:-:S04]  /*1910*/  LOP3.LUT R11, R17, 0x80000000, RZ, 0xfc, !PT ;  /* 0x80000000110b7812 */ /* 0x000fc800078efcff */
[C---:B0-2---:R-:W-:Y:S01]  /*1920*/  IADD3 R4, P0, PT, R19.reuse, R4, RZ ;  /* 0x0000000413047210 */ /* 0x045fe20007f1e0ff */
[----:B------:R0:W-:Y:S03]  /*1930*/  STG.E.STRONG.SYS desc[UR6][R14.64], R11 ;  /* 0x0000000b0e007986 */ /* 0x0001e6000c115906 */
[----:B------:R-:W-:-:S05]  /*1940*/  LEA.HI.X.SX32 R5, R19, R5, 0x1, P0 ;  /* 0x0000000513057211 */ /* 0x000fca00000f0eff */
[----:B------:R0:W-:Y:S04]  /*1950*/  STS.64 [R13+0x6600], R4 ;  /* 0x006600040d007388 */ /* 0x0001e80000000a00 */
.L_x_16:
[----:B------:R-:W-:Y:S05]  /*1960*/  BSYNC B1 ;  /* 0x0000000000017941 */ /* 0x000fea0003800000 */
.L_x_15:
[----:B0-----:R-:W0:Y:S01]  /*1970*/  LDC R5, c[0x0][0x3c0] ;  /* 0x0000f000ff057b82 */ /* 0x001e220000000800 */
[----:B------:R-:W-:-:S07]  /*1980*/  IMAD R4, R49, 0x8, R7 ;  /* 0x0000000831047824 */ /* 0x000fce00078e0207 */
[----:B------:R-:W2:Y:S01]  /*1990*/  LDC.64 R16, c[0x0][0x390] ;  /* 0x0000e400ff107b82 */ /* 0x000ea20000000a00 */
[----:B0-----:R-:W-:Y:S02]  /*19a0*/  ISETP.GE.AND P0, PT, R47, R5, PT ;  /* 0x000000052f00720c */ /* 0x001fe40003f06270 */
[----:B--2---:R-:W-:-:S04]  /*19b0*/  ISETP.EQ.U32.AND P1, PT, R16, RZ, PT ;  /* 0x000000ff1000720c */ /* 0x004fc80003f22070 */
[----:B------:R-:W-:-:S04]  /*19c0*/  ISETP.EQ.OR.EX P0, PT, R17, RZ, !P0, P1 ;  /* 0x000000ff1100720c */ /* 0x000fc80004702710 */
[----:B------:R-:W-:-:S13]  /*19d0*/  ISETP.GT.U32.OR P0, PT, R3, 0xff, P0 ;  /* 0x000000ff0300780c */ /* 0x000fda0000704470 */
[----:B------:R-:W-:Y:S05]  /*19e0*/  @P0 BRA `(.L_x_23) ;  /* 0x0000000000240947 */ /* 0x000fea0003800000 */
[----:B------:R-:W0:Y:S01]  /*19f0*/  LDS.64 R10, [R13+0x6600] ;  /* 0x006600000d0a7984 */ /* 0x000e220000000a00 */
[C---:B------:R-:W-:Y:S02]  /*1a00*/  ISETP.GT.U32.AND P0, PT, R3.reuse, R49, PT ;  /* 0x000000310300720c */ /* 0x040fe40003f04070 */
[C---:B------:R-:W-:Y:S02]  /*1a10*/  LEA R6, P2, R3.reuse, R16, 0x3 ;  /* 0x0000001003067211 */ /* 0x040fe400078418ff */
[----:B------:R-:W-:Y:S02]  /*1a20*/  SEL R7, RZ, 0x1980, !P0 ;  /* 0x00001980ff077807 */ /* 0x000fe40004000000 */
[--C-:B------:R-:W-:Y:S02]  /*1a30*/  SHF.R.S32.HI R15, RZ, 0x1f, R0.reuse ;  /* 0x0000001fff0f7819 */ /* 0x100fe40000011400 */
[----:B0-----:R-:W-:Y:S02]  /*1a40*/  IADD3 R2, P0, P1, R10, R7, R0 ;  /* 0x000000070a027210 */ /* 0x001fe4000791e000 */
[----:B------:R-:W-:-:S02]  /*1a50*/  LEA.HI.X R7, R3, R17, RZ, 0x3, P2 ;  /* 0x0000001103077211 */ /* 0x000fc400010f1cff */
[----:B------:R-:W-:-:S05]  /*1a60*/  IADD3.X R3, PT, PT, R11, RZ, R15, P0, P1 ;  /* 0x000000ff0b037210 */ /* 0x000fca00007e240f */
[----:B------:R0:W-:Y:S04]  /*1a70*/  STG.E.64 desc[UR6][R6.64], R2 ;  /* 0x0000000206007986 */ /* 0x0001e8000c101b06 */
.L_x_23:
[----:B------:R-:W-:Y:S05]  /*1a80*/  WARPSYNC.ALL ;  /* 0x0000000000007948 */ /* 0x000fea0003800000 */
[----:B------:R-:W-:Y:S01]  /*1a90*/  BAR.SYNC.DEFER_BLOCKING 0x0 ;  /* 0x0000000000007b1d */ /* 0x000fe20000010000 */
[----:B------:R-:W-:-:S05]  /*1aa0*/  ISETP.GT.AND P0, PT, R47, R5, PT ;  /* 0x000000052f00720c */ /* 0x000fca0003f04270 */
[----:B0-----:R0:W2:Y:S08]  /*1ab0*/  LDS.64 R2, [R4+0x6600] ;  /* 0x0066000004027984 */ /* 0x0010b00000000a00 */
[----:B0-----:R-:W-:Y:S05]  /*1ac0*/  @P0 BRA `(.L_x_24) ;  /* 0x00000000005c0947 */ /* 0x001fea0003800000 */
[----:B------:R-:W0:Y:S01]  /*1ad0*/  LDCU.64 UR4, c[0x0][0x3a0] ;  /* 0x00007400ff0477ac */ /* 0x000e220008000a00 */
[----:B--2---:R-:W-:-:S05]  /*1ae0*/  IADD3 R0, P1, PT, R57, R2, RZ ;  /* 0x0000000239007210 */ /* 0x004fca0007f3e0ff */
[----:B------:R-:W-:Y:S01]  /*1af0*/  IMAD.X R7, RZ, RZ, R3, P1 ;  /* 0x000000ffff077224 */ /* 0x000fe200008e0603 */
[----:B0-----:R-:W-:-:S04]  /*1b00*/  LEA R2, P1, R0, UR4, 0x2 ;  /* 0x0000000400027c11 */ /* 0x001fc8000f8210ff */
[----:B------:R-:W-:-:S05]  /*1b10*/  LEA.HI.X R3, R0, UR5, R7, 0x2, P1 ;  /* 0x0000000500037c11 */ /* 0x000fca00088f1407 */
[----:B------:R2:W-:Y:S04]  /*1b20*/  STG.E desc[UR6][R2.64], R28 ;  /* 0x0000001c02007986 */ /* 0x0005e8000c101906 */
        /* <DEDUP_REMOVED lines=15> */
[----:B------:R2:W-:Y:S01]  /*1c20*/  STG.E desc[UR6][R2.64+0x800], R46 ;  /* 0x0008002e02007986 */ /* 0x0005e2000c101906 */
[----:B------:R-:W-:Y:S05]  /*1c30*/  BRA `(.L_x_25) ;  /* 0x0000000000e07947 */ /* 0x000fea0003800000 */
.L_x_24:
[----:B------:R-:W0:Y:S01]  /*1c40*/  LDCU.64 UR4, c[0x0][0x3a0] ;  /* 0x00007400ff0477ac */ /* 0x000e220008000a00 */
[----:B------:R-:W-:Y:S01]  /*1c50*/  IMAD R4, R42, -0x1980, R5 ;  /* 0xffffe6802a047824 */ /* 0x000fe200078e0205 */
[C---:B--2---:R-:W-:Y:S01]  /*1c60*/  IADD3 R0, P1, PT, R57.reuse, R2, RZ ;  /* 0x0000000239007210 */ /* 0x044fe20007f3e0ff */
[C---:B------:R-:W-:Y:S02]  /*1c70*/  VIADD R11, R57.reuse, 0x20 ;  /* 0x00000020390b7836 */ /* 0x040fe40000000000 */
[C---:B-1----:R-:W-:Y:S01]  /*1c80*/  VIADD R13, R57.reuse, 0x40 ;  /* 0x00000040390d7836 */ /* 0x042fe20000000000 */
[-C--:B------:R-:W-:Y:S01]  /*1c90*/  ISETP.GE.AND P5, PT, R57, R4.reuse, PT ;  /* 0x000000043900720c */ /* 0x080fe20003fa6270 */
[----:B------:R-:W-:Y:S01]  /*1ca0*/  IMAD.X R7, RZ, RZ, R3, P1 ;  /* 0x000000ffff077224 */ /* 0x000fe200008e0603 */
[-C--:B------:R-:W-:Y:S01]  /*1cb0*/  ISETP.GE.AND P4, PT, R11, R4.reuse, PT ;  /* 0x000000040b00720c */ /* 0x080fe20003f86270 */
[----:B------:R-:W-:Y:S01]  /*1cc0*/  VIADD R11, R57, 0x60 ;  /* 0x00000060390b7836 */ /* 0x000fe20000000000 */
[----:B------:R-:W-:Y:S01]  /*1cd0*/  ISETP.GE.AND P3, PT, R13, R4, PT ;  /* 0x000000040d00720c */ /* 0x000fe20003f66270 */
[----:B------:R-:W-:-:S02]  /*1ce0*/  VIADD R13, R57, 0x80 ;  /* 0x00000080390d7836 */ /* 0x000fc40000000000 */
[----:B------:R-:W-:Y:S01]  /*1cf0*/  VIADD R15, R57, 0xa0 ;  /* 0x000000a0390f7836 */ /* 0x000fe20000000000 */
[-C--:B------:R-:W-:Y:S01]  /*1d00*/  ISETP.GE.AND P2, PT, R11, R4.reuse, PT ;  /* 0x000000040b00720c */ /* 0x080fe20003f46270 */
[----:B------:R-:W-:Y:S01]  /*1d10*/  VIADD R11, R57, 0xc0 ;  /* 0x000000c0390b7836 */ /* 0x000fe20000000000 */
[C---:B0-----:R-:W-:Y:S02]  /*1d20*/  LEA R2, P1, R0.reuse, UR4, 0x2 ;  /* 0x0000000400027c11 */ /* 0x041fe4000f8210ff */
[-C--:B------:R-:W-:Y:S02]  /*1d30*/  ISETP.GE.AND P6, PT, R15, R4.reuse, PT ;  /* 0x000000040f00720c */ /* 0x080fe40003fc6270 */
[----:B------:R-:W-:Y:S02]  /*1d40*/  LEA.HI.X R3, R0, UR5, R7, 0x2, P1 ;  /* 0x0000000500037c11 */ /* 0x000fe400088f1407 */
[----:B------:R-:W-:Y:S01]  /*1d50*/  ISETP.GE.AND P1, PT, R13, R4, PT ;  /* 0x000000040d00720c */ /* 0x000fe20003f26270 */
[----:B------:R-:W-:-:S02]  /*1d60*/  VIADD R13, R57, 0xe0 ;  /* 0x000000e0390d7836 */ /* 0x000fc40000000000 */
[----:B------:R0:W-:Y:S01]  /*1d70*/  @!P5 STG.E desc[UR6][R2.64], R28 ;  /* 0x0000001c0200d986 */ /* 0x0001e2000c101906 */
[-C--:B------:R-:W-:Y:S01]  /*1d80*/  ISETP.GE.AND P5, PT, R11, R4.reuse, PT ;  /* 0x000000040b00720c */ /* 0x080fe20003fa6270 */
[----:B------:R-:W-:Y:S02]  /*1d90*/  VIADD R11, R57, 0x100 ;  /* 0x00000100390b7836 */ /* 0x000fe40000000000 */
[----:B------:R0:W-:Y:S01]  /*1da0*/  @!P4 STG.E desc[UR6][R2.64+0x80], R29 ;  /* 0x0000801d0200c986 */ /* 0x0001e2000c101906 */
[-C--:B------:R-:W-:Y:S01]  /*1db0*/  ISETP.GE.AND P4, PT, R13, R4.reuse, PT ;  /* 0x000000040d00720c */ /* 0x080fe20003f86270 */
[----:B------:R-:W-:Y:S02]  /*1dc0*/  VIADD R13, R57, 0x120 ;  /* 0x00000120390d7836 */ /* 0x000fe40000000000 */
[----:B------:R0:W-:Y:S01]  /*1dd0*/  @!P3 STG.E desc[UR6][R2.64+0x100], R30 ;  /* 0x0001001e0200b986 */ /* 0x0001e2000c101906 */
        /* <DEDUP_REMOVED lines=21> */
[----:B------:R-:W-:-:S03]  /*1f30*/  ISETP.GE.AND P2, PT, R13, R4, PT ;  /* 0x000000040d00720c */ /* 0x000fc60003f46270 */
[----:B------:R0:W-:Y:S01]  /*1f40*/  @!P1 STG.E desc[UR6][R2.64+0x500], R38 ;  /* 0x0005002602009986 */ /* 0x0001e2000c101906 */
[----:B------:R-:W-:-:S03]  /*1f50*/  ISETP.GE.AND P1, PT, R11, R4, PT ;  /* 0x000000040b00720c */ /* 0x000fc60003f26270 */
[----:B------:R0:W-:Y:S04]  /*1f60*/  @!P6 STG.E desc[UR6][R2.64+0x580], R39 ;  /* 0x000580270200e986 */ /* 0x0001e8000c101906 */
[----:B------:R0:W-:Y:S04]  /*1f70*/  @!P5 STG.E desc[UR6][R2.64+0x600], R40 ;  /* 0x000600280200d986 */ /* 0x0001e8000c101906 */
[----:B------:R0:W-:Y:S04]  /*1f80*/  @!P4 STG.E desc[UR6][R2.64+0x680], R43 ;  /* 0x0006802b0200c986 */ /* 0x0001e8000c101906 */
[----:B------:R0:W-:Y:S04]  /*1f90*/  @!P3 STG.E desc[UR6][R2.64+0x700], R44 ;  /* 0x0007002c0200b986 */ /* 0x0001e8000c101906 */
[----:B------:R0:W-:Y:S04]  /*1fa0*/  @!P2 STG.E desc[UR6][R2.64+0x780], R45 ;  /* 0x0007802d0200a986 */ /* 0x0001e8000c101906 */
[----:B------:R0:W-:Y:S02]  /*1fb0*/  @!P1 STG.E desc[UR6][R2.64+0x800], R46 ;  /* 0x0008002e02009986 */ /* 0x0001e4000c101906 */
.L_x_25:
[----:B------:R-:W-:Y:S05]  /*1fc0*/  @P0 BRA `(.L_x_26) ;  /* 0x0000000000480947 */ /* 0x000fea0003800000 */
[----:B------:R3:W5:Y:S04]  /*1fd0*/  LDG.E R11, desc[UR6][R8.64] ;  /* 0x00000006080b7981 */ /* 0x000768000c1e1900 */
[----:B-1----:R3:W5:Y:S04]  /*1fe0*/  LDG.E R13, desc[UR6][R8.64+0x80] ;  /* 0x00008006080d7981 */ /* 0x002768000c1e1900 */
[----:B------:R3:W5:Y:S04]  /*1ff0*/  LDG.E R15, desc[UR6][R8.64+0x100] ;  /* 0x00010006080f7981 */ /* 0x000768000c1e1900 */
[----:B------:R3:W5:Y:S04]  /*2000*/  LDG.E R17, desc[UR6][R8.64+0x180] ;  /* 0x0001800608117981 */ /* 0x000768000c1e1900 */
[----:B------:R3:W5:Y:S04]  /*2010*/  LDG.E R19, desc[UR6][R8.64+0x200] ;  /* 0x0002000608137981 */ /* 0x000768000c1e1900 */
[----:B------:R3:W5:Y:S04]  /*2020*/  LDG.E R21, desc[UR6][R8.64+0x280] ;  /* 0x0002800608157981 */ /* 0x000768000c1e1900 */
[----:B------:R3:W5:Y:S04]  /*2030*/  LDG.E R23, desc[UR6][R8.64+0x300] ;  /* 0x0003000608177981 */ /* 0x000768000c1e1900 */
[----:B------:R3:W5:Y:S04]  /*2040*/  LDG.E R25, desc[UR6][R8.64+0x380] ;  /* 0x0003800608197981 */ /* 0x000768000c1e1900 */
[----:B------:R3:W5:Y:S04]  /*2050*/  LDG.E R27, desc[UR6][R8.64+0x400] ;  /* 0x00040006081b7981 */ /* 0x000768000c1e1900 */
[----:B0-2---:R3:W5:Y:S04]  /*2060*/  LDG.E R29, desc[UR6][R8.64+0x480] ;  /* 0x00048006081d7981 */ /* 0x005768000c1e1900 */
        /* <DEDUP_REMOVED lines=8> */
.L_x_26:
[----:B------:R-:W-:Y:S02]  /*20f0*/  IMAD.IADD R54, R5, 0x1, -R54 ;  /* 0x0000000105367824 */ /* 0x000fe400078e0a36 */
[C---:B0-2---:R-:W-:Y:S02]  /*2100*/  VIADD R3, R57.reuse, 0x20 ;  /* 0x0000002039037836 */ /* 0x045fe40000000000 */
[C---:B------:R-:W-:Y:S01]  /*2110*/  VIADD R45, R57.reuse, 0x40 ;  /* 0x00000040392d7836 */ /* 0x040fe20000000000 */
[CC--:B------:R-:W-:Y:S01]  /*2120*/  ISETP.GE.AND P5, PT, R57.reuse, R54.reuse, PT ;  /* 0x000000363900720c */ /* 0x0c0fe20003fa6270 */
[----:B------:R-:W-:Y:S01]  /*2130*/  VIADD R47, R57, 0x80 ;  /* 0x00000080392f7836 */ /* 0x000fe20000000000 */
[-C--:B------:R-:W-:Y:S01]  /*2140*/  ISETP.GE.AND P4, PT, R3, R54.reuse, PT ;  /* 0x000000360300720c */ /* 0x080fe20003f86270 */
[----:B------:R-:W-:Y:S01]  /*2150*/  VIADD R3, R57, 0x60 ;  /* 0x0000006039037836 */ /* 0x000fe20000000000 */
[-C--:B------:R-:W-:Y:S01]  /*2160*/  ISETP.GE.AND P3, PT, R45, R54.reuse, PT ;  /* 0x000000362d00720c */ /* 0x080fe20003f66270 */
[----:B------:R-:W-:Y:S01]  /*2170*/  VIADD R45, R57, 0xa0 ;  /* 0x000000a0392d7836 */ /* 0x000fe20000000000 */
[----:B------:R-:W-:-:S02]  /*2180*/  ISETP.GE.AND P1, PT, R47, R54, PT ;  /* 0x000000362f00720c */ /* 0x000fc40003f26270 */
[-C--:B------:R-:W-:Y:S01]  /*2190*/  ISETP.GE.AND P2, PT, R3, R54.reuse, PT ;  /* 0x000000360300720c */ /* 0x080fe20003f46270 */
[----:B------:R-:W-:Y:S01]  /*21a0*/  VIADD R3, R57, 0xc0 ;  /* 0x000000c039037836 */ /* 0x000fe20000000000 */
[-C--:B------:R-:W-:Y:S01]  /*21b0*/  ISETP.GE.AND P6, PT, R45, R54.reuse, PT ;  /* 0x000000362d00720c */ /* 0x080fe20003fc6270 */
[----:B------:R-:W-:Y:S02]  /*21c0*/  VIADD R45, R57, 0xe0 ;  /* 0x000000e0392d7836 */ /* 0x000fe40000000000 */
[----:B------:R0:W5:Y:S01]  /*21d0*/  @!P5 LDG.E R11, desc[UR6][R8.64] ;  /* 0x00000006080bd981 */ /* 0x000162000c1e1900 */
[-C--:B------:R-:W-:Y:S01]  /*21e0*/  ISETP.GE.AND P5, PT, R3, R54.reuse, PT ;  /* 0x000000360300720c */ /* 0x080fe20003fa6270 */
[----:B------:R-:W-:Y:S02]  /*21f0*/  VIADD R3, R57, 0x100 ;  /* 0x0000010039037836 */ /* 0x000fe40000000000 */
[----:B-1----:R0:W5:Y:S01]  /*2200*/  @!P4 LDG.E R13, desc[UR6][R8.64+0x80] ;  /* 0x00008006080dc981 */ /* 0x002162000c1e1900 */
[----:B------:R-:W-:Y:S01]  /*2210*/  ISETP.GE.AND P4, PT, R45, R54, PT ;  /* 0x000000362d00720c */ /* 0x000fe20003f86270 */
[----:B------:R-:W-:-:S02]  /*2220*/  VIADD R45, R57, 0x120 ;  /* 0x00000120392d7836 */ /* 0x000fc40000000000 */
[----:B------:R0:W5:Y:S01]  /*2230*/  @!P3 LDG.E R15, desc[UR6][R8.64+0x100] ;  /* 0x00010006080fb981 */ /* 0x000162000c1e1900 */
[-C--:B------:R-:W-:Y:S01]  /*2240*/  ISETP.GE.AND P3, PT, R3, R54.reuse, PT ;  /* 0x000000360300720c */ /* 0x080fe20003f66270 */
[----:B------:R-:W-:Y:S02]  /*2250*/  VIADD R3, R57, 0x140 ;  /* 0x0000014039037836 */ /* 0x000fe40000000000 */
[----:B------:R0:W5:Y:S01]  /*2260*/  @!P2 LDG.E R17, desc[UR6][R8.64+0x180] ;  /* 0x000180060811a981 */ /* 0x000162000c1e1900 */
[-C--:B------:R-:W-:Y:S01]  /*2270*/  ISETP.GE.AND P2, PT, R45, R54.reuse, PT ;  /* 0x000000362d00720c */ /* 0x080fe20003f46270 */
[----:B------:R-:W-:Y:S02]  /*2280*/  VIADD R45, R57, 0x160 ;  /* 0x00000160392d7836 */ /* 0x000fe40000000000 */
[----:B------:R0:W5:Y:S01]  /*2290*/  @!P1 LDG.E R19, desc[UR6][R8.64+0x200] ;  /* 0x0002000608139981 */ /* 0x000162000c1e1900 */
        /* <DEDUP_REMOVED lines=15> */
[----:B------:R-:W-:-:S03]  /*2390*/  ISETP.GE.AND P2, PT, R45, R54, PT ;  /* 0x000000362d00720c */ /* 0x000fc60003f46270 */
[----:B------:R0:W5:Y:S01]  /*23a0*/  @!P1 LDG.E R31, desc[UR6][R8.64+0x500] ;  /* 0x00050006081f9981 */ /* 0x000162000c1e1900 */
[----:B------:R-:W-:-:S03]  /*23b0*/  ISETP.GE.AND P1, PT, R3, R54, PT ;  /* 0x000000360300720c */ /* 0x000fc60003f26270 */
[----:B------:R0:W5:Y:S04]  /*23c0*/  @!P6 LDG.E R33, desc[UR6][R8.64+0x580] ;  /* 0x000580060821e981 */ /* 0x000168000c1e1900 */
[----:B------:R0:W5:Y:S04]  /*23d0*/  @!P5 LDG.E R35, desc[UR6][R8.64+0x600] ;  /* 0x000600060823d981 */ /* 0x000168000c1e1900 */
[----:B------:R0:W5:Y:S04]  /*23e0*/  @!P4 LDG.E R37, desc[UR6][R8.64+0x680] ;  /* 0x000680060825c981 */ /* 0x000168000c1e1900 */
[----:B------:R0:W5:Y:S04]  /*23f0*/  @!P3 LDG.E R39, desc[UR6][R8.64+0x700] ;  /* 0x000700060827b981 */ /* 0x000168000c1e1900 */
[----:B------:R0:W5:Y:S04]  /*2400*/  @!P2 LDG.E R41, desc[UR6][R8.64+0x780] ;  /* 0x000780060829a981 */ /* 0x000168000c1e1900 */
[----:B------:R0:W5:Y:S02]  /*2410*/  @!P1 LDG.E R43, desc[UR6][R8.64+0x800] ;  /* 0x00080006082b9981 */ /* 0x000164000c1e1900 */
.L_x_27:
[----:B------:R-:W-:Y:S05]  /*2420*/  @P0 BRA `(.L_x_28) ;  /* 0x0000000000540947 */ /* 0x000fea0003800000 */
[----:B------:R-:W1:Y:S02]  /*2430*/  LDCU.64 UR4, c[0x0][0x3b0] ;  /* 0x00007600ff0477ac */ /* 0x000e640008000a00 */
[----:B-1----:R-:W-:-:S04]  /*2440*/  LEA R2, P0, R0, UR4, 0x2 ;  /* 0x0000000400027c11 */ /* 0x002fc8000f8010ff */
[----:B------:R-:W-:-:S05]  /*2450*/  LEA.HI.X R3, R0, UR5, R7, 0x2, P0 ;  /* 0x0000000500037c11 */ /* 0x000fca00080f1407 */
[----:B-----5:R-:W-:Y:S04]  /*2460*/  STG.E desc[UR6][R2.64], R11 ;  /* 0x0000000b02007986 */ /* 0x020fe8000c101906 */
[----:B------:R-:W-:Y:S04]  /*2470*/  STG.E desc[UR6][R2.64+0x80], R13 ;  /* 0x0000800d02007986 */ /* 0x000fe8000c101906 */
        /* <DEDUP_REMOVED lines=14> */
[----:B------:R-:W-:Y:S01]  /*2560*/  STG.E desc[UR6][R2.64+0x800], R43 ;  /* 0x0008002b02007986 */ /* 0x000fe2000c101906 */
[----:B------:R-:W-:Y:S05]  /*2570*/  EXIT ;  /* 0x000000000000794d */ /* 0x000fea0003800000 */
.L_x_28:
[----:B------:R-:W1:Y:S01]  /*2580*/  LDCU.64 UR4, c[0x0][0x3b0] ;  /* 0x00007600ff0477ac */ /* 0x000e620008000a00 */
[----:B------:R-:W-:Y:S02]  /*2590*/  IMAD R42, R42, -0x1980, R5 ;  /* 0xffffe6802a2a7824 */ /* 0x000fe400078e0205 */
[C---:B------:R-:W-:Y:S02]  /*25a0*/  VIADD R5, R57.reuse, 0x40 ;  /* 0x0000004039057836 */ /* 0x040fe40000000000 */
[C---:B------:R-:W-:Y:S01]  /*25b0*/  VIADD R3, R57.reuse, 0x20 ;  /* 0x0000002039037836 */ /* 0x040fe20000000000 */
[CC--:B------:R-:W-:Y:S01]  /*25c0*/  ISETP.GE.AND P3, PT, R57.reuse, R42.reuse, PT ;  /* 0x0000002a3900720c */ /* 0x0c0fe20003f66270 */
[----:B0--3--:R-:W-:Y:S01]  /*25d0*/  VIADD R9, R57, 0x60 ;  /* 0x0000006039097836 */ /* 0x009fe20000000000 */
[-C--:B------:R-:W-:Y:S01]  /*25e0*/  ISETP.GE.AND P1, PT, R5, R42.reuse, PT ;  /* 0x0000002a0500720c */ /* 0x080fe20003f26270 */
[----:B------:R-:W-:Y:S01]  /*25f0*/  VIADD R5, R57, 0x80 ;  /* 0x0000008039057836 */ /* 0x000fe20000000000 */
[-C--:B------:R-:W-:Y:S01]  /*2600*/  ISETP.GE.AND P2, PT, R3, R42.reuse, PT ;  /* 0x0000002a0300720c */ /* 0x080fe20003f46270 */
[----:B------:R-:W-:Y:S01]  /*2610*/  VIADD R45, R57, 0xc0 ;  /* 0x000000c0392d7836 */ /* 0x000fe20000000000 */
[-C--:B------:R-:W-:Y:S01]  /*2620*/  ISETP.GE.AND P0, PT, R9, R42.reuse, PT ;  /* 0x0000002a0900720c */ /* 0x080fe20003f06270 */
[----:B------:R-:W-:Y:S01]  /*2630*/  VIADD R9, R57, 0xa0 ;  /* 0x000000a039097836 */ /* 0x000fe20000000000 */
[----:B------:R-:W-:Y:S01]  /*2640*/  ISETP.GE.AND P6, PT, R5, R42, PT ;  /* 0x0000002a0500720c */ /* 0x000fe20003fc6270 */
[----:B------:R-:W-:Y:S01]  /*2650*/  VIADD R5, R57, 0xe0 ;  /* 0x000000e039057836 */ /* 0x000fe20000000000 */
[----:B-1----:R-:W-:-:S02]  /*2660*/  LEA R2, P4, R0, UR4, 0x2 ;  /* 0x0000000400027c11 */ /* 0x002fc4000f8810ff */
[-C--:B------:R-:W-:Y:S02]  /*2670*/  ISETP.GE.AND P5, PT, R9, R42.reuse, PT ;  /* 0x0000002a0900720c */ /* 0x080fe40003fa6270 */
[----:B------:R-:W-:Y:S01]  /*2680*/  LEA.HI.X R3, R0, UR5, R7, 0x2, P4 ;  /* 0x0000000500037c11 */ /* 0x000fe2000a0f1407 */
[----:B------:R-:W-:Y:S01]  /*2690*/  VIADD R7, R57, 0x100 ;  /* 0x0000010039077836 */ /* 0x000fe20000000000 */
[----:B------:R-:W-:-:S03]  /*26a0*/  ISETP.GE.AND P4, PT, R45, R42, PT ;  /* 0x0000002a2d00720c */ /* 0x000fc60003f86270 */
[----:B-----5:R0:W-:Y:S01]  /*26b0*/  @!P3 STG.E desc[UR6][R2.64], R11 ;  /* 0x0000000b0200b986 */ /* 0x0201e2000c101906 */
        /* <DEDUP_REMOVED lines=19> */
[C---:B------:R-:W-:Y:S02]  /*27f0*/  VIADD R5, R57.reuse, 0x1e0 ;  /* 0x000001e039057836 */ /* 0x040fe40000000000 */
[----:B------:R-:W-:Y:S01]  /*2800*/  VIADD R57, R57, 0x200 ;  /* 0x0000020039397836 */ /* 0x000fe20000000000 */
[----:B------:R0:W-:Y:S01]  /*2810*/  @!P3 STG.E desc[UR6][R2.64+0x380], R25 ;  /* 0x000380190200b986 */ /* 0x0001e2000c101906 */
[----:B------:R-:W-:-:S03]  /*2820*/  ISETP.GE.AND P3, PT, R7, R42, PT ;  /* 0x0000002a0700720c */ /* 0x000fc60003f66270 */
        /* <DEDUP_REMOVED lines=9> */
[----:B------:R0:W-:Y:S01]  /*28c0*/  @!P2 STG.E desc[UR6][R2.64+0x780], R41 ;  /* 0x000780290200a986 */ /* 0x0001e2000c101906 */
[----:B------:R-:W-:Y:S05]  /*28d0*/  @P1 EXIT ;  /* 0x000000000000194d */ /* 0x000fea0003800000 */
[----:B------:R-:W-:Y:S01]  /*28e0*/  STG.E desc[UR6][R2.64+0x800], R43 ;  /* 0x0008002b02007986 */ /* 0x000fe2000c101906 */
[----:B------:R-:W-:Y:S05]  /*28f0*/  EXIT ;  /* 0x000000000000794d */ /* 0x000fea0003800000 */
.L_x_14:
[----:B------:R-:W-:Y:S01]  /*2900*/  IMAD.MOV.U32 R2, RZ, RZ, RZ ;  /* 0x000000ffff027224 */ /* 0x000fe200078e00ff */
[C---:B------:R-:W-:Y:S01]  /*2910*/  ISETP.GT.U32.AND P0, PT, R3.reuse, 0x1f, PT ;  /* 0x0000001f0300780c */ /* 0x040fe20003f04070 */
[----:B------:R-:W-:Y:S05]  /*2920*/  WARPSYNC.ALL ;  /* 0x0000000000007948 */ /* 0x000fea0003800000 */
[----:B------:R-:W-:-:S04]  /*2930*/  IMAD.HI.U32 R14, R3, 0x15555556, R2 ;  /* 0x15555556030e7827 */ /* 0x000fc800078e0002 */
[----:B------:R-:W-:-:S05]  /*2940*/  IMAD R15, R14, 0x4, R7 ;  /* 0x000000040e0f7824 */ /* 0x000fca00078e0207 */
[----:B------:R0:W-:Y:S01]  /*2950*/  STS [R15+0x3410], R0 ;  /* 0x003410000f007388 */ /* 0x0001e20000000800 */
[----:B------:R-:W-:Y:S06]  /*2960*/  BAR.SYNC.DEFER_BLOCKING 0x0 ;  /* 0x0000000000007b1d */ /* 0x000fec0000010000 */
[----:B------:R-:W-:Y:S05]  /*2970*/  @P0 BRA `(.L_x_29) ;  /* 0x0000000000dc0947 */ /* 0x000fea0003800000 */
[----:B------:R-:W-:Y:S01]  /*2980*/  IMAD R14, R3, 0x34, R7 ;  /* 0x00000034030e7824 */ /* 0x000fe200078e0207 */
[----:B------:R-:W-:-:S04]  /*2990*/  UMOV UR8, 0xffffffff ;  /* 0xffffffff00087882 */ /* 0x000fc80000000000 */
[----:B------:R-:W-:Y:S04]  /*29a0*/  LDS R28, [R14+0x3410] ;  /* 0x003410000e1c7984 */ /* 0x000fe80000000800 */
[----:B------:R-:W-:Y:S04]  /*29b0*/  LDS R29, [R14+0x3414] ;  /* 0x003414000e1d7984 */ /* 0x000fe80000000800 */
[----:B------:R-:W1:Y:S04]  /*29c0*/  LDS R30, [R14+0x3418] ;  /* 0x003418000e1e7984 */ /* 0x000e680000000800 */
[----:B------:R-:W-:Y:S04]  /*29d0*/  LDS R31, [R14+0x341c] ;  /* 0x00341c000e1f7984 */ /* 0x000fe80000000800 */
[----:B------:R-:W2:Y:S04]  /*29e0*/  LDS R32, [R14+0x3420] ;  /* 0x003420000e207984 */ /* 0x000ea80000000800 */
[----:B------:R-:W-:Y:S04]  /*29f0*/  LDS R33, [R14+0x3424] ;  /* 0x003424000e217984 */ /* 0x000fe80000000800 */
[----:B------:R-:W3:Y:S04]  /*2a00*/  LDS R34, [R14+0x3428] ;  /* 0x003428000e227984 */ /* 0x000ee80000000800 */
[----:B------:R-:W-:Y:S04]  /*2a10*/  LDS R35, [R14+0x342c] ;  /* 0x00342c000e237984 */ /* 0x000fe80000000800 */
[----:B------:R-:W4:Y:S04]  /*2a20*/  LDS R36, [R14+0x3430] ;  /* 0x003430000e247984 */ /* 0x000f280000000800 */
[----:B------:R-:W-:Y:S04]  /*2a30*/  LDS R37, [R14+0x3434] ;  /* 0x003434000e257984 */ /* 0x000fe80000000800 */
[----:B------:R-:W5:Y:S04]  /*2a40*/  LDS R38, [R14+0x3438] ;  /* 0x003438000e267984 */ /* 0x000f680000000800 */
[----:B------:R-:W0:Y:S01]  /*2a50*/  LDS R39, [R14+0x343c] ;  /* 0x00343c000e277984 */ /* 0x000e220000000800 */
[----:B-1----:R-:W-:-:S04]  /*2a60*/  IADD3 R40, PT, PT, R30, R29, R28 ;  /* 0x0000001d1e287210 */ /* 0x002fc80007ffe01c */
[----:B--2---:R-:W-:-:S04]  /*2a70*/  IADD3 R40, PT, PT, R32, R40, R31 ;  /* 0x0000002820287210 */ /* 0x004fc80007ffe01f */
[----:B---3--:R-:W-:-:S04]  /*2a80*/  IADD3 R40, PT, PT, R34, R40, R33 ;  /* 0x0000002822287210 */ /* 0x008fc80007ffe021 */
[----:B----4-:R-:W-:-:S04]  /*2a90*/  IADD3 R40, PT, PT, R36, R40, R35 ;  /* 0x0000002824287210 */ /* 0x010fc80007ffe023 */
[----:B-----5:R-:W-:-:S05]  /*2aa0*/  IADD3 R40, PT, PT, R38, R40, R37 ;  /* 0x0000002826287210 */ /* 0x020fca0007ffe025 */
[----:B0-----:R-:W-:Y:S01]  /*2ab0*/  IMAD.IADD R39, R39, 0x1, R40 ;  /* 0x0000000127277824 */ /* 0x001fe200078e0228 */
[----:B------:R-:W-:Y:S06]  /*2ac0*/  BRA.DIV UR8, `(.L_x_30) ;  /* 0x0000007a08547947 */ /* 0x000fec000b800000 */
[----:B------:R-:W0:Y:S02]  /*2ad0*/  SHFL.UP P0, R40, R39, 0x1, RZ ;  /* 0x0420000027287989 */ /* 0x000e2400000000ff */
[----:B0-----:R-:W-:-:S05]  /*2ae0*/  @P0 IMAD.IADD R40, R39, 0x1, R40 ;  /* 0x0000000127280824 */ /* 0x001fca00078e0228 */
[----:B------:R-:W0:Y:S02]  /*2af0*/  SHFL.UP P0, R43, R40, 0x2, RZ ;  /* 0x04400000282b7989 */ /* 0x000e2400000000ff */
[----:B0-----:R-:W-:-:S05]  /*2b00*/  @P0 IMAD.IADD R43, R40, 0x1, R43 ;  /* 0x00000001282b0824 */ /* 0x001fca00078e022b */
[----:B------:R-:W0:Y:S02]  /*2b10*/  SHFL.UP P0, R44, R43, 0x4, RZ ;  /* 0x048000002b2c7989 */ /* 0x000e2400000000ff */
[----:B0-----:R-:W-:-:S05]  /*2b20*/  @P0 IMAD.IADD R44, R43, 0x1, R44 ;  /* 0x000000012b2c0824 */ /* 0x001fca00078e022c */
[----:B------:R-:W0:Y:S02]  /*2b30*/  SHFL.UP P0, R45, R44, 0x8, RZ ;  /* 0x050000002c2d7989 */ /* 0x000e2400000000ff */
[----:B0-----:R-:W-:-:S05]  /*2b40*/  @P0 IMAD.IADD R45, R44, 0x1, R45 ;  /* 0x000000012c2d0824 */ /* 0x001fca00078e022d */
[----:B------:R0:W1:Y:S02]  /*2b50*/  SHFL.UP P0, R46, R45, 0x10, RZ ;  /* 0x060000002d2e7989 */ /* 0x00006400000000ff */
.L_x_120:
[----:B-1----:R-:W-:-:S04]  /*2b60*/  @P0 IMAD.IADD R46, R45, 0x1, R46 ;  /* 0x000000012d2e0824 */ /* 0x002fc800078e022e */
[----:B------:R-:W-:-:S04]  /*2b70*/  IMAD.IADD R39, R46, 0x1, -R39 ;  /* 0x000000012e277824 */ /* 0x000fc800078e0a27 */
[----:B------:R-:W-:Y:S01]  /*2b80*/  IMAD.IADD R28, R28, 0x1, R39 ;  /* 0x000000011c1c7824 */ /* 0x000fe200078e0227 */
[----:B------:R1:W-:Y:S03]  /*2b90*/  STS [R14+0x3410], R39 ;  /* 0x003410270e007388 */ /* 0x0003e60000000800 */
        /* <DEDUP_REMOVED lines=19> */
[----:B------:R1:W-:Y:S04]  /*2cd0*/  STS [R14+0x3438], R37 ;  /* 0x003438250e007388 */ /* 0x0003e80000000800 */
[----:B------:R1:W-:Y:S02]  /*2ce0*/  STS [R14+0x343c], R43 ;  /* 0x00343c2b0e007388 */ /* 0x0003e40000000800 */
.L_x_29:
[----:B------:R-:W-:Y:S05]  /*2cf0*/  WARPSYNC.ALL ;  /* 0x0000000000007948 */ /* 0x000fea0003800000 */
[----:B------:R-:W-:Y:S01]  /*2d00*/  BAR.SYNC.DEFER_BLOCKING 0x0 ;  /* 0x0000000000007b1d */ /* 0x000fe20000010000 */
[----:B------:R-:W-:Y:S02]  /*2d10*/  ISETP.NE.AND P0, PT, R50, RZ, PT ;  /* 0x000000ff3200720c */ /* 0x000fe40003f05270 */
[----:B-1----:R-:W-:-:S03]  /*2d20*/  SHF.R.U32.HI R28, RZ, UR5, R27 ;  /* 0x00000005ff1c7c19 */ /* 0x002fc6000801161b */
[----:B------:R-:W-:Y:S01]  /*2d30*/  BSSY.RECONVERGENT B0, `(.L_x_31) ;  /* 0x0000028000007945 */ /* 0x000fe20003800200 */
[----:B------:R-:W-:Y:S01]  /*2d40*/  LOP3.LUT R28, R28, UR4, RZ, 0x30, !PT ;  /* 0x000000041c1c7c12 */ /* 0x000fe2000f8e30ff */
[----:B0-----:R-:W0:Y:S06]  /*2d50*/  LDS R15, [R15+0x3410] ;  /* 0x003410000f0f7984 */ /* 0x001e2c0000000800 */
[----:B------:R-:W-:Y:S05]  /*2d60*/  @P0 BRA `(.L_x_32) ;  /* 0x0000000000900947 */ /* 0x000fea0003800000 */
[----:B------:R-:W0:Y:S04]  /*2d70*/  LDS R14, [R51] ;  /* 0x00000000330e7984 */ /* 0x000e280000000800 */
[----:B------:R-:W1:Y:S04]  /*2d80*/  LDS R30, [R51+0x400] ;  /* 0x00040000331e7984 */ /* 0x000e680000000800 */
[----:B------:R-:W2:Y:S04]  /*2d90*/  LDS R32, [R51+0x800] ;  /* 0x0008000033207984 */ /* 0x000ea80000000800 */
[----:B------:R-:W3:Y:S04]  /*2da0*/  LDS R34, [R51+0xc00] ;  /* 0x000c000033227984 */ /* 0x000ee80000000800 */
[----:B------:R-:W4:Y:S04]  /*2db0*/  LDS R36, [R51+0x1000] ;  /* 0x0010000033247984 */ /* 0x000f280000000800 */
[----:B------:R-:W5:Y:S04]  /*2dc0*/  LDS R38, [R51+0x1400] ;  /* 0x0014000033267984 */ /* 0x000f680000000800 */
[----:B------:R-:W5:Y:S04]  /*2dd0*/  LDS R40, [R51+0x1800] ;  /* 0x0018000033287984 */ /* 0x000f680000000800 */
[----:B------:R-:W5:Y:S04]  /*2de0*/  LDS R44, [R51+0x1c00] ;  /* 0x001c0000332c7984 */ /* 0x000f680000000800 */
[----:B------:R-:W5:Y:S04]  /*2df0*/  LDS R46, [R51+0x2000] ;  /* 0x00200000332e7984 */ /* 0x000f680000000800 */
[----:B------:R-:W5:Y:S04]  /*2e00*/  LDS R58, [R51+0x2400] ;  /* 0x00240000333a7984 */ /* 0x000f680000000800 */
[----:B------:R-:W5:Y:S01]  /*2e10*/  LDS R60, [R51+0x2800] ;  /* 0x00280000333c7984 */ /* 0x000f620000000800 */
[----:B0-----:R-:W-:-:S03]  /*2e20*/  IMAD.IADD R14, R15, 0x1, R14 ;  /* 0x000000010f0e7824 */ /* 0x001fc600078e020e */
[----:B------:R-:W0:Y:S01]  /*2e30*/  LDS R62, [R51+0x2c00] ;  /* 0x002c0000333e7984 */ /* 0x000e220000000800 */
[C---:B-1----:R-:W-:Y:S02]  /*2e40*/  IMAD.IADD R30, R15.reuse, 0x1, R30 ;  /* 0x000000010f1e7824 */ /* 0x042fe400078e021e */
[C---:B--2---:R-:W-:Y:S01]  /*2e50*/  IMAD.IADD R32, R15.reuse, 0x1, R32 ;  /* 0x000000010f207824 */ /* 0x044fe200078e0220 */
[----:B------:R1:W-:Y:S01]  /*2e60*/  STS [R51], R14 ;  /* 0x0000000e33007388 */ /* 0x0003e20000000800 */
[----:B---3--:R-:W-:-:S03]  /*2e70*/  IMAD.IADD R34, R15, 0x1, R34 ;  /* 0x000000010f227824 */ /* 0x008fc600078e0222 */
[----:B------:R1:W-:Y:S01]  /*2e80*/  STS [R51+0x400], R30 ;  /* 0x0004001e33007388 */ /* 0x0003e20000000800 */
[----:B----4-:R-:W-:-:S03]  /*2e90*/  IMAD.IADD R36, R15, 0x1, R36 ;  /* 0x000000010f247824 */ /* 0x010fc600078e0224 */
[----:B------:R1:W-:Y:S01]  /*2ea0*/  STS [R51+0x800], R32 ;  /* 0x0008002033007388 */ /* 0x0003e20000000800 */
[----:B-----5:R-:W-:-:S03]  /*2eb0*/  IMAD.IADD R38, R15, 0x1, R38 ;  /* 0x000000010f267824 */ /* 0x020fc600078e0226 */
[----:B------:R1:W-:Y:S01]  /*2ec0*/  STS [R51+0xc00], R34 ;  /* 0x000c002233007388 */ /* 0x0003e20000000800 */
[----:B------:R-:W-:-:S03]  /*2ed0*/  IMAD.IADD R40, R15, 0x1, R40 ;  /* 0x000000010f287824 */ /* 0x000fc600078e0228 */
        /* <DEDUP_REMOVED lines=9> */
[----:B0-----:R-:W-:-:S03]  /*2f70*/  IMAD.IADD R62, R15, 0x1, R62 ;  /* 0x000000010f3e7824 */ /* 0x001fc600078e023e */
[----:B------:R1:W-:Y:S04]  /*2f80*/  STS [R51+0x2400], R58 ;  /* 0x0024003a33007388 */ /* 0x0003e80000000800 */
[----:B------:R1:W-:Y:S04]  /*2f90*/  STS [R51+0x2800], R60 ;  /* 0x0028003c33007388 */ /* 0x0003e80000000800 */
[----:B------:R1:W-:Y:S02]  /*2fa0*/  STS [R51+0x2c00], R62 ;  /* 0x002c003e33007388 */ /* 0x0003e40000000800 */
.L_x_32:
[----:B------:R-:W-:Y:S05]  /*2fb0*/  BSYNC.RECONVERGENT B0 ;  /* 0x0000000000007941 */ /* 0x000fea0003800200 */
.L_x_31:
[----:B------:R-:W-:Y:S01]  /*2fc0*/  BAR.SYNC.DEFER_BLOCKING 0x0 ;  /* 0x0000000000007b1d */ /* 0x000fe20000010000 */
[----:B------:R-:W-:Y:S01]  /*2fd0*/  R2P PR, R28, 0x7f ;  /* 0x0000007f1c007804 */ /* 0x000fe20000000000 */
[----:B------:R-:W-:-:S04]  /*2fe0*/  IMAD.MOV.U32 R47, RZ, RZ, RZ ;  /* 0x000000ffff2f7224 */ /* 0x000fc800078e00ff */
[----:B------:R-:W-:Y:S08]  /*2ff0*/  BSSY.RECONVERGENT B0, `(.L_x_33) ;  /* 0x0000024000007945 */ /* 0x000ff00003800200 */
[----:B-1----:R-:W-:Y:S02]  /*3000*/  VOTE.ANY R14, PT, P0 ;  /* 0x00000000000e7806 */ /* 0x002fe400000e0100 */
[----:B------:R-:W-:-:S02]  /*3010*/  VOTE.ANY R29, PT, P1 ;  /* 0x00000000001d7806 */ /* 0x000fc400008e0100 */
[----:B------:R-:W-:Y:S02]  /*3020*/  @!P0 LOP3.LUT R14, RZ, R14, RZ, 0x33, !PT ;  /* 0x0000000eff0e8212 */ /* 0x000fe400078e33ff */
[----:B------:R-:W-:Y:S02]  /*3030*/  VOTE.ANY R31, PT, P2 ;  /* 0x00000000001f7806 */ /* 0x000fe400010e0100 */
[----:B------:R-:W-:Y:S02]  /*3040*/  @!P1 LOP3.LUT R29, RZ, R29, RZ, 0x33, !PT ;  /* 0x0000001dff1d9212 */ /* 0x000fe400078e33ff */
[----:B------:R-:W-:Y:S02]  /*3050*/  VOTE.ANY R33, PT, P3 ;  /* 0x0000000000217806 */ /* 0x000fe400018e0100 */
[----:B------:R-:W-:Y:S02]  /*3060*/  @!P2 LOP3.LUT R31, RZ, R31, RZ, 0x33, !PT ;  /* 0x0000001fff1fa212 */ /* 0x000fe400078e33ff */
[----:B------:R-:W-:-:S02]  /*3070*/  LOP3.LUT R14, R29, R14, RZ, 0xc0, !PT ;  /* 0x0000000e1d0e7212 */ /* 0x000fc400078ec0ff */
[----:B------:R-:W-:Y:S02]  /*3080*/  @!P3 LOP3.LUT R33, RZ, R33, RZ, 0x33, !PT ;  /* 0x00000021ff21b212 */ /* 0x000fe400078e33ff */
[----:B------:R-:W-:Y:S02]  /*3090*/  LOP3.LUT R14, R31, R14, RZ, 0xc0, !PT ;  /* 0x0000000e1f0e7212 */ /* 0x000fe400078ec0ff */
[----:B------:R-:W-:Y:S02]  /*30a0*/  VOTE.ANY R29, PT, P4 ;  /* 0x00000000001d7806 */ /* 0x000fe400020e0100 */
[----:B------:R-:W-:Y:S02]  /*30b0*/  LOP3.LUT R14, R33, R14, RZ, 0xc0, !PT ;  /* 0x0000000e210e7212 */ /* 0x000fe400078ec0ff */
[----:B------:R-:W-:Y:S02]  /*30c0*/  @!P4 LOP3.LUT R29, RZ, R29, RZ, 0x33, !PT ;  /* 0x0000001dff1dc212 */ /* 0x000fe400078e33ff */
[----:B------:R-:W-:-:S02]  /*30d0*/  VOTE.ANY R31, PT, P5 ;  /* 0x00000000001f7806 */ /* 0x000fc400028e0100 */
[----:B------:R-:W-:Y:S01]  /*30e0*/  LOP3.LUT R14, R29, R14, RZ, 0xc0, !PT ;  /* 0x0000000e1d0e7212 */ /* 0x000fe200078ec0ff */
[----:B------:R-:W-:Y:S01]  /*30f0*/  IMAD.SHL.U32 R29, R3, 0x20, RZ ;  /* 0x00000020031d7824 */ /* 0x000fe200078e00ff */
[----:B------:R-:W-:Y:S02]  /*3100*/  LOP3.LUT P0, RZ, R28, 0x80, RZ, 0xc0, !PT ;  /* 0x000000801cff7812 */ /* 0x000fe4000780c0ff */
[----:B------:R-:W-:Y:S02]  /*3110*/  @!P5 LOP3.LUT R31, RZ, R31, RZ, 0x33, !PT ;  /* 0x0000001fff1fd212 */ /* 0x000fe400078e33ff */
[----:B------:R-:W-:Y:S02]  /*3120*/  VOTE.ANY R30, PT, P6 ;  /* 0x00000000001e7806 */ /* 0x000fe400030e0100 */
[----:B------:R-:W-:Y:S02]  /*3130*/  LOP3.LUT R31, R31, R14, RZ, 0xc0, !PT ;  /* 0x0000000e1f1f7212 */ /* 0x000fe400078ec0ff */
[----:B------:R-:W1:Y:S01]  /*3140*/  S2R R14, SR_LEMASK ;  /* 0x00000000000e7919 */ /* 0x000e620000003a00 */
[----:B------:R-:W-:-:S04]  /*3150*/  @!P6 LOP3.LUT R30, RZ, R30, RZ, 0x33, !PT ;  /* 0x0000001eff1ee212 */ /* 0x000fc800078e33ff */
[----:B------:R-:W-:Y:S02]  /*3160*/  VOTE.ANY R32, PT, P0 ;  /* 0x0000000000207806 */ /* 0x000fe400000e0100 */
[----:B------:R-:W-:Y:S02]  /*3170*/  LOP3.LUT R31, R30, R31, RZ, 0xc0, !PT ;  /* 0x0000001f1e1f7212 */ /* 0x000fe400078ec0ff */
[----:B------:R-:W-:Y:S02]  /*3180*/  @!P0 LOP3.LUT R32, RZ, R32, RZ, 0x33, !PT ;  /* 0x00000020ff208212 */ /* 0x000fe400078e33ff */
[----:B------:R-:W-:Y:S02]  /*3190*/  LOP3.LUT R30, R29, 0x7c00, RZ, 0xc0, !PT ;  /* 0x00007c001d1e7812 */ /* 0x000fe400078ec0ff */
[----:B------:R-:W-:-:S03]  /*31a0*/  LOP3.LUT R31, R32, R31, RZ, 0xc0, !PT ;  /* 0x0000001f201f7212 */ /* 0x000fc600078ec0ff */
[----:B------:R-:W-:Y:S01]  /*31b0*/  IMAD.IADD R29, R7, 0x1, R30 ;  /* 0x00000001071d7824 */ /* 0x000fe200078e021e */
[----:B------:R-:W2:Y:S01]  /*31c0*/  FLO.U32 R32, R31 ;  /* 0x0000001f00207300 */ /* 0x000ea200000e0000 */
[----:B-1----:R-:W-:Y:S02]  /*31d0*/  LOP3.LUT R44, R14, R31, RZ, 0xc0, !PT ;  /* 0x0000001f0e2c7212 */ /* 0x002fe400078ec0ff */
[----:B--2---:R-:W-:-:S05]  /*31e0*/  ISETP.NE.AND P0, PT, R24, R32, PT ;  /* 0x000000201800720c */ /* 0x004fca0003f05270 */
[----:B------:R-:W1:Y:S08]  /*31f0*/  POPC R44, R44 ;  /* 0x0000002c002c7309 */ /* 0x000e700000000000 */
[----:B------:R-:W-:Y:S05]  /*3200*/  @P0 BRA `(.L_x_34) ;  /* 0x0000000000080947 */ /* 0x000fea0003800000 */
[----:B------:R-:W-:-:S06]  /*3210*/  IMAD R47, R28, 0x4, R29 ;  /* 0x000000041c2f7824 */ /* 0x000fcc00078e021d */
[----:B-1----:R2:W3:Y:S02]  /*3220*/  ATOMS.ADD R47, [R47], R44 ;  /* 0x0000002c2f2f738c */ /* 0x0024e40000000000 */
.L_x_34:
[----:B------:R-:W-:Y:S05]  /*3230*/  BSYNC.RECONVERGENT B0 ;  /* 0x0000000000007941 */ /* 0x000fea0003800200 */
.L_x_33:
[----:B------:R-:W-:Y:S01]  /*3240*/  R2P PR, R52, 0x7f ;  /* 0x0000007f34007804 */ /* 0x000fe20000000000 */
[----:B---3--:R3:W4:Y:S01]  /*3250*/  SHFL.IDX PT, R47, R47, R32, 0x1f ;  /* 0x00001f202f2f7589 */ /* 0x00872200000e0000 */
[----:B------:R-:W-:Y:S01]  /*3260*/  BSSY.RECONVERGENT B0, `(.L_x_35) ;  /* 0x0000021000007945 */ /* 0x000fe20003800200 */
[----:B------:R-:W-:-:S10]  /*3270*/  IMAD.MOV.U32 R49, RZ, RZ, RZ ;  /* 0x000000ffff317224 */ /* 0x000fd400078e00ff */
[----:B------:R-:W-:Y:S02]  /*3280*/  VOTE.ANY R28, PT, P0 ;  /* 0x00000000001c7806 */ /* 0x000fe400000e0100 */
[----:B------:R-:W-:Y:S02]  /*3290*/  VOTE.ANY R31, PT, P1 ;  /* 0x00000000001f7806 */ /* 0x000fe400008e0100 */
[----:B------:R-:W-:Y:S02]  /*32a0*/  @!P0 LOP3.LUT R28, RZ, R28, RZ, 0x33, !PT ;  /* 0x0000001cff1c8212 */ /* 0x000fe400078e33ff */
[----:B------:R-:W-:Y:S02]  /*32b0*/  VOTE.ANY R33, PT, P2 ;  /* 0x0000000000217806 */ /* 0x000fe400010e0100 */
[----:B------:R-:W-:Y:S02]  /*32c0*/  @!P1 LOP3.LUT R31, RZ, R31, RZ, 0x33, !PT ;  /* 0x0000001fff1f9212 */ /* 0x000fe400078e33ff */
[----:B------:R-:W-:-:S02]  /*32d0*/  @!P2 LOP3.LUT R33, RZ, R33, RZ, 0x33, !PT ;  /* 0x00000021ff21a212 */ /* 0x000fc400078e33ff */
[----:B------:R-:W-:Y:S02]  /*32e0*/  LOP3.LUT R28, R31, R28, RZ, 0xc0, !PT ;  /* 0x0000001c1f1c7212 */ /* 0x000fe400078ec0ff */
[----:B------:R-:W-:Y:S02]  /*32f0*/  VOTE.ANY R31, PT, P3 ;  /* 0x00000000001f7806 */ /* 0x000fe400018e0100 */
[----:B------:R-:W-:Y:S02]  /*3300*/  LOP3.LUT R28, R33, R28, RZ, 0xc0, !PT ;  /* 0x0000001c211c7212 */ /* 0x000fe400078ec0ff */
[----:B------:R-:W-:Y:S02]  /*3310*/  LOP3.LUT P0, RZ, R52, 0x80, RZ, 0xc0, !PT ;  /* 0x0000008034ff7812 */ /* 0x000fe4000780c0ff */
[----:B------:R-:W-:Y:S02]  /*3320*/  VOTE.ANY R33, PT, P4 ;  /* 0x0000000000217806 */ /* 0x000fe400020e0100 */
[----:B------:R-:W-:-:S02]  /*3330*/  @!P3 LOP3.LUT R31, RZ, R31, RZ, 0x33, !PT ;  /* 0x0000001fff1fb212 */ /* 0x000fc400078e33ff */
[----:B------:R-:W-:Y:S02]  /*3340*/  @!P4 LOP3.LUT R33, RZ, R33, RZ, 0x33, !PT ;  /* 0x00000021ff21c212 */ /* 0x000fe400078e33ff */
[----:B------:R-:W-:Y:S02]  /*3350*/  LOP3.LUT R28, R31, R28, RZ, 0xc0, !PT ;  /* 0x0000001c1f1c7212 */ /* 0x000fe400078ec0ff */
[----:B------:R-:W-:Y:S02]  /*3360*/  VOTE.ANY R31, PT, P5 ;  /* 0x00000000001f7806 */ /* 0x000fe400028e0100 */
[----:B------:R-:W-:Y:S02]  /*3370*/  LOP3.LUT R28, R33, R28, RZ, 0xc0, !PT ;  /* 0x0000001c211c7212 */ /* 0x000fe400078ec0ff */
[----:B------:R-:W-:Y:S02]  /*3380*/  VOTE.ANY R33, PT, P6 ;  /* 0x0000000000217806 */ /* 0x000fe400030e0100 */
[----:B------:R-:W-:-:S02]  /*3390*/  @!P5 LOP3.LUT R31, RZ, R31, RZ, 0x33, !PT ;  /* 0x0000001fff1fd212 */ /* 0x000fc400078e33ff */
[----:B------:R-:W-:Y:S02]  /*33a0*/  VOTE.ANY R35, PT, P0 ;  /* 0x0000000000237806 */ /* 0x000fe400000e0100 */
[----:B------:R-:W-:Y:S02]  /*33b0*/  @!P6 LOP3.LUT R33, RZ, R33, RZ, 0x33, !PT ;  /* 0x00000021ff21e212 */ /* 0x000fe400078e33ff */
[----:B------:R-:W-:Y:S02]  /*33c0*/  LOP3.LUT R28, R31, R28, RZ, 0xc0, !PT ;  /* 0x0000001c1f1c7212 */ /* 0x000fe400078ec0ff */
[----:B------:R-:W-:Y:S02]  /*33d0*/  @!P0 LOP3.LUT R35, RZ, R35, RZ, 0x33, !PT ;  /* 0x00000023ff238212 */ /* 0x000fe400078e33ff */
[----:B------:R-:W-:-:S04]  /*33e0*/  LOP3.LUT R28, R33, R28, RZ, 0xc0, !PT ;  /* 0x0000001c211c7212 */ /* 0x000fc800078ec0ff */
[----:B------:R-:W-:-:S04]  /*33f0*/  LOP3.LUT R35, R35, R28, RZ, 0xc0, !PT ;  /* 0x0000001c23237212 */ /* 0x000fc800078ec0ff */
[----:B------:R-:W5:Y:S01]  /*3400*/  FLO.U32 R30, R35 ;  /* 0x00000023001e7300 */ /* 0x000f6200000e0000 */
[----:B------:R-:W-:-:S07]  /*3410*/  LOP3.LUT R46, R14, R35, RZ, 0xc0, !PT ;  /* 0x000000230e2e7212 */ /* 0x000fce00078ec0ff */
[----:B------:R-:W0:Y:S01]  /*3420*/  POPC R46, R46 ;  /* 0x0000002e002e7309 */ /* 0x000e220000000000 */
[----:B-----5:R-:W-:-:S13]  /*3430*/  ISETP.NE.AND P0, PT, R24, R30, PT ;  /* 0x0000001e1800720c */ /* 0x020fda0003f05270 */
[----:B0--34-:R-:W-:Y:S05]  /*3440*/  @P0 BRA `(.L_x_36) ;  /* 0x0000000000080947 */ /* 0x019fea0003800000 */
[----:B------:R-:W-:-:S06]  /*3450*/  IMAD R49, R52, 0x4, R29 ;  /* 0x0000000434317824 */ /* 0x000fcc00078e021d */
[----:B------:R0:W3:Y:S02]  /*3460*/  ATOMS.ADD R49, [R49], R46 ;  /* 0x0000002e3131738c */ /* 0x0000e40000000000 */
.L_x_36:
[----:B------:R-:W-:Y:S05]  /*3470*/  BSYNC.RECONVERGENT B0 ;  /* 0x0000000000007941 */ /* 0x000fea0003800200 */
.L_x_35:
        /* <DEDUP_REMOVED lines=35> */
.L_x_38:
[----:B------:R-:W-:Y:S05]  /*36b0*/  BSYNC.RECONVERGENT B0 ;  /* 0x0000000000007941 */ /* 0x000fea0003800200 */
.L_x_37:
        /* <DEDUP_REMOVED lines=27> */
[----:B------:R-:W-:Y:S02]  /*3870*/  LOP3.LUT R35, R35, R28, RZ, 0xc0, !PT ;  /* 0x0000001c23237212 */ /* 0x000fe400078ec0ff */
[----:B------:R-:W-:Y:S02]  /*3880*/  SHF.R.U32.HI R28, RZ, UR5, R23 ;  /* 0x00000005ff1c7c19 */ /* 0x000fe40008011617 */
[----:B------:R-:W5:Y:S01]  /*3890*/  FLO.U32 R39, R35 ;  /* 0x0000002300277300 */ /* 0x000f6200000e0000 */
[----:B------:R-:W-:Y:S02]  /*38a0*/  LOP3.LUT R53, R14, R35, RZ, 0xc0, !PT ;  /* 0x000000230e357212 */ /* 0x000fe400078ec0ff */
[----:B------:R-:W-:-:S05]  /*38b0*/  LOP3.LUT R30, R28, UR4, RZ, 0x30, !PT ;  /* 0x000000041c1e7c12 */ /* 0x000fca000f8e30ff */
[----:B------:R-:W0:Y:S01]  /*38c0*/  POPC R53, R53 ;  /* 0x0000003500357309 */ /* 0x000e220000000000 */
[----:B-----5:R-:W-:-:S13]  /*38d0*/  ISETP.NE.AND P0, PT, R24, R39, PT ;  /* 0x000000271800720c */ /* 0x020fda0003f05270 */
[----:B0--34-:R-:W-:Y:S05]  /*38e0*/  @P0 BRA `(.L_x_40) ;  /* 0x0000000000080947 */ /* 0x019fea0003800000 */
[----:B------:R-:W-:-:S05]  /*38f0*/  IMAD R48, R48, 0x4, R29 ;  /* 0x0000000430307824 */ /* 0x000fca00078e021d */
[----:B------:R0:W3:Y:S02]  /*3900*/  ATOMS.ADD R56, [R48], R53 ;  /* 0x000000353038738c */ /* 0x0000e40000000000 */
.L_x_40:
[----:B------:R-:W-:Y:S05]  /*3910*/  BSYNC.RECONVERGENT B0 ;  /* 0x0000000000007941 */ /* 0x000fea0003800200 */
.L_x_39:
        /* <DEDUP_REMOVED lines=30> */
[----:B0-----:R-:W-:Y:S02]  /*3b00*/  LOP3.LUT R48, R14, R35, RZ, 0xc0, !PT ;  /* 0x000000230e307212 */ /* 0x001fe400078ec0ff */
[----:B------:R-:W-:-:S05]  /*3b10*/  LOP3.LUT R34, R28, UR4, RZ, 0x30, !PT ;  /* 0x000000041c227c12 */ /* 0x000fca000f8e30ff */
[----:B------:R-:W0:Y:S01]  /*3b20*/  POPC R48, R48 ;  /* 0x0000003000307309 */ /* 0x000e220000000000 */
[----:B-----5:R-:W-:-:S13]  /*3b30*/  ISETP.NE.AND P0, PT, R24, R32, PT ;  /* 0x000000201800720c */ /* 0x020fda0003f05270 */
[----:B0--34-:R-:W-:Y:S05]  /*3b40*/  @P0 BRA `(.L_x_42) ;  /* 0x0000000000080947 */ /* 0x019fea0003800000 */
[----:B------:R-:W-:-:S06]  /*3b50*/  IMAD R45, R30, 0x4, R29 ;  /* 0x000000041e2d7824 */ /* 0x000fcc00078e021d */
[----:B------:R0:W3:Y:S02]  /*3b60*/  ATOMS.ADD R45, [R45], R48 ;  /* 0x000000302d2d738c */ /* 0x0000e40000000000 */
.L_x_42:
[----:B------:R-:W-:Y:S05]  /*3b70*/  BSYNC.RECONVERGENT B0 ;  /* 0x0000000000007941 */ /* 0x000fea0003800200 */
.L_x_41:
        /* <DEDUP_REMOVED lines=35> */
[----:B------:R-:W-:-:S06]  /*3db0*/  IMAD R36, R34, 0x4, R29 ;  /* 0x0000000422247824 */ /* 0x000fcc00078e021d */
[----:B------:R0:W3:Y:S02]  /*3dc0*/  ATOMS.ADD R36, [R36], R37 ;  /* 0x000000252424738c */ /* 0x0000e40000000000 */
.L_x_44:
[----:B------:R-:W-:Y:S05]  /*3dd0*/  BSYNC.RECONVERGENT B0 ;  /* 0x0000000000007941 */ /* 0x000fea0003800200 */
.L_x_43:
        /* <DEDUP_REMOVED lines=37> */
.L_x_46:
[----:B------:R-:W-:Y:S05]  /*4030*/  BSYNC.RECONVERGENT B0 ;  /* 0x0000000000007941 */ /* 0x000fea0003800200 */
.L_x_45:
        /* <DEDUP_REMOVED lines=37> */
.L_x_48:
[----:B------:R-:W-:Y:S05]  /*4290*/  BSYNC.RECONVERGENT B0 ;  /* 0x0000000000007941 */ /* 0x000fea0003800200 */
.L_x_47:
[----:B------:R-:W-:Y:S01]  /*42a0*/  R2P PR, R40, 0x7f ;  /* 0x0000007f28007804 */ /* 0x000fe20000000000 */
[----:B---3--:R3:W4:Y:S01]  /*42b0*/  SHFL.IDX PT, R32, R32, R55, 0x1f ;  /* 0x00001f3720207589 */ /* 0x00872200000e0000 */
[----:B------:R-:W-:Y:S01]  /*42c0*/  SHF.R.U32.HI R38, RZ, UR5, R12 ;  /* 0x00000005ff267c19 */ /* 0x000fe2000801160c */
[----:B------:R-:W-:Y:S01]  /*42d0*/  BSSY.RECONVERGENT B0, `(.L_x_49) ;  /* 0x0000022000007945 */ /* 0x000fe20003800200 */
[----:B------:R-:W-:Y:S02]  /*42e0*/  IMAD.MOV.U32 R30, RZ, RZ, RZ ;  /* 0x000000ffff1e7224 */ /* 0x000fe400078e00ff */
[----:B------:R-:W-:-:S07]  /*42f0*/  LOP3.LUT R38, R38, UR4, RZ, 0x30, !PT ;  /* 0x0000000426267c12 */ /* 0x000fce000f8e30ff */
        /* <DEDUP_REMOVED lines=31> */
.L_x_50:
[----:B------:R-:W-:Y:S05]  /*44f0*/  BSYNC.RECONVERGENT B0 ;  /* 0x0000000000007941 */ /* 0x000fea0003800200 */
.L_x_49:
        /* <DEDUP_REMOVED lines=9> */
[----:B------:R-:W-:Y:S02]  /*4590*/  @!P1 LOP3.LUT R39, RZ, R39, RZ, 0x33, !PT ;  /* 0x00000027ff279212 */ /* 0x000fe400078e33ff */
[----:B------:R-:W-:Y:S02]  /*45a0*/  VOTE.ANY R55, PT, P2 ;  /* 0x0000000000377806 */ /* 0x000fe400010e0100 */
[----:B------:R-:W-:-:S02]  /*45b0*/  LOP3.LUT R28, R39, R28, RZ, 0xc0, !PT ;  /* 0x0000001c271c7212 */ /* 0x000fc400078ec0ff */
[----:B------:R-:W-:Y:S02]  /*45c0*/  VOTE.ANY R39, PT, P3 ;  /* 0x0000000000277806 */ /* 0x000fe400018e0100 */
[----:B------:R-:W-:Y:S02]  /*45d0*/  @!P2 LOP3.LUT R55, RZ, R55, RZ, 0x33, !PT ;  /* 0x00000037ff37a212 */ /* 0x000fe400078e33ff */
[----:B------:R-:W-:Y:S02]  /*45e0*/  @!P3 LOP3.LUT R39, RZ, R39, RZ, 0x33, !PT ;  /* 0x00000027ff27b212 */ /* 0x000fe400078e33ff */
[----:B------:R-:W-:Y:S02]  /*45f0*/  LOP3.LUT R28, R55, R28, RZ, 0xc0, !PT ;  /* 0x0000001c371c7212 */ /* 0x000fe400078ec0ff */
[----:B------:R-:W-:Y:S02]  /*4600*/  LOP3.LUT P0, RZ, R38, 0x80, RZ, 0xc0, !PT ;  /* 0x0000008026ff7812 */ /* 0x000fe4000780c0ff */
[----:B------:R-:W-:-:S02]  /*4610*/  VOTE.ANY R55, PT, P4 ;  /* 0x0000000000377806 */ /* 0x000fc400020e0100 */
[----:B------:R-:W-:Y:S02]  /*4620*/  LOP3.LUT R28, R39, R28, RZ, 0xc0, !PT ;  /* 0x0000001c271c7212 */ /* 0x000fe400078ec0ff */
[----:B------:R-:W-:Y:S02]  /*4630*/  VOTE.ANY R39, PT, P5 ;  /* 0x0000000000277806 */ /* 0x000fe400028e0100 */
[----:B------:R-:W-:Y:S02]  /*4640*/  @!P4 LOP3.LUT R55, RZ, R55, RZ, 0x33, !PT ;  /* 0x00000037ff37c212 */ /* 0x000fe400078e33ff */
[----:B------:R-:W-:Y:S02]  /*4650*/  @!P5 LOP3.LUT R39, RZ, R39, RZ, 0x33, !PT ;  /* 0x00000027ff27d212 */ /* 0x000fe400078e33ff */
[----:B------:R-:W-:Y:S02]  /*4660*/  LOP3.LUT R28, R55, R28, RZ, 0xc0, !PT ;  /* 0x0000001c371c7212 */ /* 0x000fe400078ec0ff */
[----:B------:R-:W-:-:S02]  /*4670*/  VOTE.ANY R55, PT, P6 ;  /* 0x0000000000377806 */ /* 0x000fc400030e0100 */
[----:B------:R-:W-:Y:S02]  /*4680*/  LOP3.LUT R28, R39, R28, RZ, 0xc0, !PT ;  /* 0x0000001c271c7212 */ /* 0x000fe400078ec0ff */
[----:B------:R-:W-:Y:S02]  /*4690*/  VOTE.ANY R39, PT, P0 ;  /* 0x0000000000277806 */ /* 0x000fe400000e0100 */
[----:B------:R-:W-:Y:S02]  /*46a0*/  @!P6 LOP3.LUT R55, RZ, R55, RZ, 0x33, !PT ;  /* 0x00000037ff37e212 */ /* 0x000fe400078e33ff */
        /* <DEDUP_REMOVED lines=8> */
[----:B------:R-:W-:-:S05]  /*4730*/  IMAD R43, R38, 0x4, R29 ;  /* 0x00000004262b7824 */ /* 0x000fca00078e021d */
[----:B------:R0:W3:Y:S02]  /*4740*/  ATOMS.ADD R60, [R43], R28 ;  /* 0x0000001c2b3c738c */ /* 0x0000e40000000000 */
.L_x_52:
[----:B------:R-:W-:Y:S05]  /*4750*/  BSYNC.RECONVERGENT B0 ;  /* 0x0000000000007941 */ /* 0x000fea0003800200 */
.L_x_51:
[----:B------:R-:W-:Y:S01]  /*4760*/  R2P PR, R40, 0x7f ;  /* 0x0000007f28007804 */ /* 0x000fe20000000000 */
[----:B---3--:R3:W4:Y:S01]  /*4770*/  SHFL.IDX PT, R39, R60, R39, 0x1f ;  /* 0x00001f273c277589 */ /* 0x00872200000e0000 */
[----:B------:R-:W-:Y:S01]  /*4780*/  SHF.R.U32.HI R58, RZ, UR5, R16 ;  /* 0x00000005ff3a7c19 */ /* 0x000fe20008011610 */
[----:B------:R-:W-:Y:S01]  /*4790*/  BSSY.RECONVERGENT B0, `(.L_x_53) ;  /* 0x0000022000007945 */ /* 0x000fe20003800200 */
[----:B------:R-:W-:Y:S02]  /*47a0*/  IMAD.MOV.U32 R64, RZ, RZ, RZ ;  /* 0x000000ffff407224 */ /* 0x000fe400078e00ff */
[----:B------:R-:W-:-:S07]  /*47b0*/  LOP3.LUT R58, R58, UR4, RZ, 0x30, !PT ;  /* 0x000000043a3a7c12 */ /* 0x000fce000f8e30ff */
[----:B------:R-:W-:Y:S02]  /*47c0*/  VOTE.ANY R38, PT, P0 ;  /* 0x0000000000267806 */ /* 0x000fe400000e0100 */
[----:B0-----:R-:W-:Y:S02]  /*47d0*/  VOTE.ANY R43, PT, P1 ;  /* 0x00000000002b7806 */ /* 0x001fe400008e0100 */
[----:B------:R-:W-:Y:S02]  /*47e0*/  @!P0 LOP3.LUT R38, RZ, R38, RZ, 0x33, !PT ;  /* 0x00000026ff268212 */ /* 0x000fe400078e33ff */
[----:B------:R-:W-:Y:S02]  /*47f0*/  @!P1 LOP3.LUT R43, RZ, R43, RZ, 0x33, !PT ;  /* 0x0000002bff2b9212 */ /* 0x000fe400078e33ff */
[----:B------:R-:W-:Y:S02]  /*4800*/  LOP3.LUT P0, RZ, R40, 0x80, RZ, 0xc0, !PT ;  /* 0x0000008028ff7812 */ /* 0x000fe4000780c0ff */
[----:B------:R-:W-:-:S02]  /*4810*/  LOP3.LUT R38, R43, R38, RZ, 0xc0, !PT ;  /* 0x000000262b267212 */ /* 0x000fc400078ec0ff */
[----:B------:R-:W-:-:S04]  /*4820*/  VOTE.ANY R43, PT, P2 ;  /* 0x00000000002b7806 */ /* 0x000fc800010e0100 */
[----:B------:R-:W-:-:S04]  /*4830*/  @!P2 LOP3.LUT R43, RZ, R43, RZ, 0x33, !PT ;  /* 0x0000002bff2ba212 */ /* 0x000fc800078e33ff */
[----:B------:R-:W-:Y:S02]  /*4840*/  LOP3.LUT R38, R43, R38, RZ, 0xc0, !PT ;  /* 0x000000262b267212 */ /* 0x000fe400078ec0ff */
        /* <DEDUP_REMOVED lines=14> */
[----:B------:R-:W-:-:S04]  /*4930*/  LOP3.LUT R55, R43, R38, RZ, 0xc0, !PT ;  /* 0x000000262b377212 */ /* 0x000fc800078ec0ff */
[----:B------:R-:W0:Y:S01]  /*4940*/  FLO.U32 R43, R55 ;  /* 0x00000037002b7300 */ /* 0x000e2200000e0000 */
[----:B------:R-:W-:-:S07]  /*4950*/  LOP3.LUT R38, R14, R55, RZ, 0xc0, !PT ;  /* 0x000000370e267212 */ /* 0x000fce00078ec0ff */
[----:B------:R-:W1:Y:S01]  /*4960*/  POPC R38, R38 ;  /* 0x0000002600267309 */ /* 0x000e620000000000 */
[----:B0-----:R-:W-:-:S13]  /*4970*/  ISETP.NE.AND P0, PT, R24, R43, PT ;  /* 0x0000002b1800720c */ /* 0x001fda0003f05270 */
[----:B-1-34-:R-:W-:Y:S05]  /*4980*/  @P0 BRA `(.L_x_54) ;  /* 0x0000000000080947 */ /* 0x01afea0003800000 */
[----:B------:R-:W-:-:S05]  /*4990*/  IMAD R55, R40, 0x4, R29 ;  /* 0x0000000428377824 */ /* 0x000fca00078e021d */
[----:B------:R0:W1:Y:S02]  /*49a0*/  ATOMS.ADD R64, [R55], R38 ;  /* 0x000000263740738c */ /* 0x0000640000000000 */
.L_x_54:
[----:B------:R-:W-:Y:S05]  /*49b0*/  BSYNC.RECONVERGENT B0 ;  /* 0x0000000000007941 */ /* 0x000fea0003800200 */
.L_x_53:
[----:B------:R-:W-:Y:S01]  /*49c0*/  R2P PR, R58, 0x7f ;  /* 0x0000007f3a007804 */ /* 0x000fe20000000000 */
[----:B-1----:R1:W3:Y:S01]  /*49d0*/  SHFL.IDX PT, R43, R64, R43, 0x1f ;  /* 0x00001f2b402b7589 */ /* 0x0022e200000e0000 */
        /* <DEDUP_REMOVED lines=30> */
[----:B------:R-:W4:Y:S01]  /*4bc0*/  POPC R40, R40 ;  /* 0x0000002800287309 */ /* 0x000f220000000000 */
[----:B0-----:R-:W-:-:S13]  /*4bd0*/  ISETP.NE.AND P0, PT, R24, R55, PT ;  /* 0x000000371800720c */ /* 0x001fda0003f05270 */
[----:B-1-34-:R-:W-:Y:S05]  /*4be0*/  @P0 BRA `(.L_x_56) ;  /* 0x0000000000080947 */ /* 0x01afea0003800000 */
[----:B------:R-:W-:-:S05]  /*4bf0*/  IMAD R59, R58, 0x4, R29 ;  /* 0x000000043a3b7824 */ /* 0x000fca00078e021d */
[----:B------:R0:W1:Y:S02]  /*4c00*/  ATOMS.ADD R62, [R59], R40 ;  /* 0x000000283b3e738c */ /* 0x0000640000000000 */
.L_x_56:
[----:B------:R-:W-:Y:S05]  /*4c10*/  BSYNC.RECONVERGENT B0 ;  /* 0x0000000000007941 */ /* 0x000fea0003800200 */
.L_x_55:
[----:B------:R-:W-:Y:S01]  /*4c20*/  R2P PR, R60, 0x7f ;  /* 0x0000007f3c007804 */ /* 0x000fe20000000000 */
[----:B--2---:R-:W-:Y:S01]  /*4c30*/  IMAD.IADD R44, R44, 0x1, R47 ;  /* 0x000000012c2c7824 */ /* 0x004fe200078e022f */
[----:B------:R-:W-:Y:S01]  /*4c40*/  BSSY.RECONVERGENT B0, `(.L_x_57) ;  /* 0x0000025000007945 */ /* 0x000fe20003800200 */
[----:B------:R-:W-:Y:S02]  /*4c50*/  IMAD.IADD R46, R46, 0x1, R49 ;  /* 0x000000012e2e7824 */ /* 0x000fe400078e0231 */
[----:B-1----:R1:W2:Y:S01]  /*4c60*/  SHFL.IDX PT, R49, R62, R55, 0x1f ;  /* 0x00001f373e317589 */ /* 0x0022a200000e0000 */
[----:B------:R-:W-:-:S07]  /*4c70*/  IMAD.MOV.U32 R64, RZ, RZ, RZ ;  /* 0x000000ffff407224 */ /* 0x000fce00078e00ff */
[----:B------:R-:W-:Y:S02]  /*4c80*/  VOTE.ANY R58, PT, P0 ;  /* 0x00000000003a7806 */ /* 0x000fe400000e0100 */
[----:B------:R-:W-:Y:S02]  /*4c90*/  VOTE.ANY R47, PT, P1 ;  /* 0x00000000002f7806 */ /* 0x000fe400008e0100 */
        /* <DEDUP_REMOVED lines=22> */
[----:B------:R-:W-:Y:S02]  /*4e00*/  SHF.R.U32.HI R58, RZ, UR5, R6 ;  /* 0x00000005ff3a7c19 */ /* 0x000fe40008011606 */
[----:B0-----:R-:W0:Y:S01]  /*4e10*/  FLO.U32 R59, R61 ;  /* 0x0000003d003b7300 */ /* 0x001e2200000e0000 */
[----:B------:R-:W-:Y:S02]  /*4e20*/  LOP3.LUT R47, R14, R61, RZ, 0xc0, !PT ;  /* 0x0000003d0e2f7212 */ /* 0x000fe400078ec0ff */
[----:B------:R-:W-:-:S05]  /*4e30*/  LOP3.LUT R58, R58, UR4, RZ, 0x30, !PT ;  /* 0x000000043a3a7c12 */ /* 0x000fca000f8e30ff */
[----:B------:R-:W3:Y:S01]  /*4e40*/  POPC R47, R47 ;  /* 0x0000002f002f7309 */ /* 0x000ee20000000000 */
[----:B0-----:R-:W-:-:S13]  /*4e50*/  ISETP.NE.AND P0, PT, R24, R59, PT ;  /* 0x0000003b1800720c */ /* 0x001fda0003f05270 */
[----:B-123--:R-:W-:Y:S05]  /*4e60*/  @P0 BRA `(.L_x_58) ;  /* 0x0000000000080947 */ /* 0x00efea0003800000 */
[----:B------:R-:W-:-:S05]  /*4e70*/  IMAD R60, R60, 0x4, R29 ;  /* 0x000000043c3c7824 */ /* 0x000fca00078e021d */
[----:B------:R0:W1:Y:S02]  /*4e80*/  ATOMS.ADD R64, [R60], R47 ;  /* 0x0000002f3c40738c */ /* 0x0000640000000000 */
.L_x_58:
[----:B------:R-:W-:Y:S05]  /*4e90*/  BSYNC.RECONVERGENT B0 ;  /* 0x0000000000007941 */ /* 0x000fea0003800200 */
.L_x_57:
[----:B------:R-:W-:Y:S01]  /*4ea0*/  R2P PR, R58, 0x7f ;  /* 0x0000007f3a007804 */ /* 0x000fe20000000000 */
[----:B------:R-:W-:Y:S01]  /*4eb0*/  IMAD.IADD R52, R51, 0x1, R52 ;  /* 0x0000000133347824 */ /* 0x000fe200078e0234 */
[----:B-1----:R1:W2:Y:S01]  /*4ec0*/  SHFL.IDX PT, R64, R64, R59, 0x1f ;  /* 0x00001f3b40407589 */ /* 0x0022a200000e0000 */
[----:B------:R-:W-:Y:S01]  /*4ed0*/  BSSY.RECONVERGENT B0, `(.L_x_59) ;  /* 0x0000024000007945 */ /* 0x000fe20003800200 */
[----:B------:R-:W-:Y:S02]  /*4ee0*/  IMAD.IADD R56, R53, 0x1, R56 ;  /* 0x0000000135387824 */ /* 0x000fe400078e0238 */
[----:B------:R-:W-:-:S07]  /*4ef0*/  IMAD.MOV.U32 R62, RZ, RZ, RZ ;  /* 0x000000ffff3e7224 */ /* 0x000fce00078e00ff */
        /* <DEDUP_REMOVED lines=25> */
[----:B------:R-:W0:Y:S01]  /*5090*/  FLO.U32 R55, R61 ;  /* 0x0000003d00377300 */ /* 0x000e2200000e0000 */
[----:B------:R-:W-:Y:S02]  /*50a0*/  LOP3.LUT R51, R14, R61, RZ, 0xc0, !PT ;  /* 0x0000003d0e337212 */ /* 0x000fe400078ec0ff */
[----:B------:R-:W-:-:S05]  /*50b0*/  LOP3.LUT R60, R60, UR4, RZ, 0x30, !PT ;  /* 0x000000043c3c7c12 */ /* 0x000fca000f8e30ff */
[----:B------:R-:W3:Y:S01]  /*50c0*/  POPC R51, R51 ;  /* 0x0000003300337309 */ /* 0x000ee20000000000 */
[----:B0-----:R-:W-:-:S13]  /*50d0*/  ISETP.NE.AND P0, PT, R24, R55, PT ;  /* 0x000000371800720c */ /* 0x001fda0003f05270 */
[----:B-123--:R-:W-:Y:S05]  /*50e0*/  @P0 BRA `(.L_x_60) ;  /* 0x0000000000080947 */ /* 0x00efea0003800000 */
[----:B------:R-:W-:-:S05]  /*50f0*/  IMAD R58, R58, 0x4, R29 ;  /* 0x000000043a3a7824 */ /* 0x000fca00078e021d */
[----:B------:R0:W1:Y:S02]  /*5100*/  ATOMS.ADD R62, [R58], R51 ;  /* 0x000000333a3e738c */ /* 0x0000640000000000 */
.L_x_60:
[----:B------:R-:W-:Y:S05]  /*5110*/  BSYNC.RECONVERGENT B0 ;  /* 0x0000000000007941 */ /* 0x000fea0003800200 */
.L_x_59:
[----:B------:R-:W-:Y:S01]  /*5120*/  R2P PR, R60, 0x7f ;  /* 0x0000007f3c007804 */ /* 0x000fe20000000000 */
[----:B------:R-:W-:Y:S01]  /*5130*/  IMAD.IADD R48, R48, 0x1, R45 ;  /* 0x0000000130307824 */ /* 0x000fe200078e022d */
[----:B-1----:R1:W2:Y:S01]  /*5140*/  SHFL.IDX PT, R62, R62, R55, 0x1f ;  /* 0x00001f373e3e7589 */ /* 0x0022a200000e0000 */
[----:B------:R-:W-:Y:S01]  /*5150*/  BSSY.RECONVERGENT B0, `(.L_x_61) ;  /* 0x0000024000007945 */ /* 0x000fe20003800200 */
[----:B------:R-:W-:-:S09]  /*5160*/  IMAD.MOV.U32 R66, RZ, RZ, RZ ;  /* 0x000000ffff427224 */ /* 0x000fd200078e00ff */
        /* <DEDUP_REMOVED lines=23> */
[----:B------:R-:W-:Y:S01]  /*52e0*/  LOP3.LUT R53, R58, R53, RZ, 0xc0, !PT ;  /* 0x000000353a357212 */ /* 0x000fe200078ec0ff */
[----:B------:R-:W-:Y:S01]  /*52f0*/  IMAD.IADD R58, R37, 0x1, R36 ;  /* 0x00000001253a7824 */ /* 0x000fe200078e0224 */
        /* <DEDUP_REMOVED lines=9> */
.L_x_62:
[----:B------:R-:W-:Y:S05]  /*5390*/  BSYNC.RECONVERGENT B0 ;  /* 0x0000000000007941 */ /* 0x000fea0003800200 */
.L_x_61:
[----:B------:R-:W-:Y:S01]  /*53a0*/  R2P PR, R36, 0x7f ;  /* 0x0000007f24007804 */ /* 0x000fe20000000000 */
[----:B------:R-:W-:Y:S01]  /*53b0*/  IMAD.IADD R34, R35, 0x1, R34 ;  /* 0x0000000123227824 */ /* 0x000fe200078e0222 */
[----:B------:R-:W-:Y:S01]  /*53c0*/  BSSY.RECONVERGENT B0, `(.L_x_63) ;  /* 0x0000022000007945 */ /* 0x000fe20003800200 */
[----:B------:R-:W-:-:S10]  /*53d0*/  IMAD.MOV.U32 R55, RZ, RZ, RZ ;  /* 0x000000ffff377224 */ /* 0x000fd400078e00ff */
        /* <DEDUP_REMOVED lines=24> */
[----:B-1----:R0:W1:Y:S02]  /*5560*/  SHFL.IDX PT, R60, R66, R45, 0x1f ;  /* 0x00001f2d423c7589 */ /* 0x00206400000e0000 */
[----:B------:R-:W2:Y:S01]  /*5570*/  FLO.U32 R59, R53 ;  /* 0x00000035003b7300 */ /* 0x000ea200000e0000 */
[----:B------:R-:W-:-:S07]  /*5580*/  LOP3.LUT R35, R14, R53, RZ, 0xc0, !PT ;  /* 0x000000350e237212 */ /* 0x000fce00078ec0ff */
[----:B------:R-:W3:Y:S01]  /*5590*/  POPC R35, R35 ;  /* 0x0000002300237309 */ /* 0x000ee20000000000 */
[----:B--2---:R-:W-:-:S13]  /*55a0*/  ISETP.NE.AND P0, PT, R24, R59, PT ;  /* 0x0000003b1800720c */ /* 0x004fda0003f05270 */
[----:B01-3--:R-:W-:Y:S05]  /*55b0*/  @P0 BRA `(.L_x_64) ;  /* 0x0000000000080947 */ /* 0x00bfea0003800000 */
[----:B------:R-:W-:-:S05]  /*55c0*/  IMAD R36, R36, 0x4, R29 ;  /* 0x0000000424247824 */ /* 0x000fca00078e021d */
[----:B------:R0:W1:Y:S02]  /*55d0*/  ATOMS.ADD R55, [R36], R35 ;  /* 0x000000232437738c */ /* 0x0000640000000000 */
.L_x_64:
[----:B------:R-:W-:Y:S05]  /*55e0*/  BSYNC.RECONVERGENT B0 ;  /* 0x0000000000007941 */ /* 0x000fea0003800200 */
.L_x_63:
[----:B------:R-:W-:Y:S01]  /*55f0*/  R2P PR, R26, 0x7f ;  /* 0x0000007f1a007804 */ /* 0x000fe20000000000 */
[----:B01----:R0:W1:Y:S01]  /*5600*/  SHFL.IDX PT, R36, R55, R59, 0x1f ;  /* 0x00001f3b37247589 */ /* 0x00306200000e0000 */
[----:B------:R-:W-:Y:S11]  /*5610*/  BSSY.RECONVERGENT B0, `(.L_x_65) ;  /* 0x0000021000007945 */ /* 0x000ff60003800200 */
[----:B------:R-:W-:-:S02]  /*5620*/  VOTE.ANY R45, PT, P0 ;  /* 0x00000000002d7806 */ /* 0x000fc400000e0100 */
[----:B------:R-:W-:Y:S02]  /*5630*/  VOTE.ANY R66, PT, P1 ;  /* 0x0000000000427806 */ /* 0x000fe400008e0100 */
[----:B------:R-:W-:Y:S02]  /*5640*/  @!P0 LOP3.LUT R45, RZ, R45, RZ, 0x33, !PT ;  /* 0x0000002dff2d8212 */ /* 0x000fe400078e33ff */
[----:B------:R-:W-:Y:S02]  /*5650*/  @!P1 LOP3.LUT R66, RZ, R66, RZ, 0x33, !PT ;  /* 0x00000042ff429212 */ /* 0x000fe400078e33ff */
[----:B------:R-:W-:Y:S02]  /*5660*/  LOP3.LUT P0, RZ, R26, 0x80, RZ, 0xc0, !PT ;  /* 0x000000801aff7812 */ /* 0x000fe4000780c0ff */
        /* <DEDUP_REMOVED lines=19> */
[----:B------:R-:W2:Y:S01]  /*57a0*/  FLO.U32 R53, R45 ;  /* 0x0000002d00357300 */ /* 0x000ea200000e0000 */
[----:B------:R-:W-:-:S07]  /*57b0*/  LOP3.LUT R14, R14, R45, RZ, 0xc0, !PT ;  /* 0x0000002d0e0e7212 */ /* 0x000fce00078ec0ff */
[----:B0-----:R0:W3:Y:S01]  /*57c0*/  POPC R55, R14 ;  /* 0x0000000e00377309 */ /* 0x0010e20000000000 */
[----:B--2---:R-:W-:Y:S01]  /*57d0*/  ISETP.NE.AND P0, PT, R24, R53, PT ;  /* 0x000000351800720c */ /* 0x004fe20003f05270 */
[----:B------:R-:W-:-:S12]  /*57e0*/  IMAD.MOV.U32 R24, RZ, RZ, RZ ;  /* 0x000000ffff187224 */ /* 0x000fd800078e00ff */
[----:B01-3--:R-:W-:Y:S05]  /*57f0*/  @P0 BRA `(.L_x_66) ;  /* 0x0000000000080947 */ /* 0x00bfea0003800000 */
[----:B------:R-:W-:-:S06]  /*5800*/  IMAD R24, R26, 0x4, R29 ;  /* 0x000000041a187824 */ /* 0x000fcc00078e021d */
[----:B------:R0:W1:Y:S02]  /*5810*/  ATOMS.ADD R24, [R24], R55 ;  /* 0x000000371818738c */ /* 0x0000640000000000 */
.L_x_66:
[----:B------:R-:W-:Y:S05]  /*5820*/  BSYNC.RECONVERGENT B0 ;  /* 0x0000000000007941 */ /* 0x000fea0003800200 */
.L_x_65:
[----:B------:R-:W-:Y:S01]  /*5830*/  BAR.SYNC.DEFER_BLOCKING 0x0 ;  /* 0x0000000000007b1d */ /* 0x000fe20000010000 */
[----:B------:R-:W-:Y:S01]  /*5840*/  IMAD.IADD R26, R40, 0x1, R49 ;  /* 0x00000001281a7824 */ /* 0x000fe200078e0231 */
[----:B------:R-:W-:Y:S01]  /*5850*/  ISETP.NE.AND P0, PT, R50, RZ, PT ;  /* 0x000000ff3200720c */ /* 0x000fe20003f05270 */
[----:B------:R-:W-:Y:S02]  /*5860*/  IMAD.IADD R28, R28, 0x1, R39 ;  /* 0x000000011c1c7824 */ /* 0x000fe400078e0227 */
[----:B------:R-:W-:Y:S01]  /*5870*/  IMAD R40, R44, 0x4, R7 ;  /* 0x000000042c287824 */ /* 0x000fe200078e0207 */
[----:B------:R-:W-:Y:S01]  /*5880*/  BSSY B1, `(.L_x_67) ;  /* 0x000005c000017945 */ /* 0x000fe20003800000 */
[----:B------:R-:W-:Y:S01]  /*5890*/  IMAD.IADD R14, R38, 0x1, R43 ;  /* 0x00000001260e7824 */ /* 0x000fe200078e022b */
[----:B-1----:R-:W1:Y:S01]  /*58a0*/  SHFL.IDX PT, R24, R24, R53, 0x1f ;  /* 0x00001f3518187589 */ /* 0x002e6200000e0000 */
[----:B------:R-:W-:Y:S02]  /*58b0*/  IMAD R39, R46, 0x4, R7 ;  /* 0x000000042e277824 */ /* 0x000fe400078e0207 */
[----:B------:R-:W-:-:S02]  /*58c0*/  IMAD.IADD R60, R37, 0x1, R60 ;  /* 0x00000001253c7824 */ /* 0x000fc400078e023c */
[--C-:B------:R-:W-:Y:S02]  /*58d0*/  IMAD R38, R52, 0x4, R7.reuse ;  /* 0x0000000434267824 */ /* 0x100fe400078e0207 */
[----:B------:R-:W-:Y:S02]  /*58e0*/  IMAD.IADD R32, R33, 0x1, R32 ;  /* 0x0000000121207824 */ /* 0x000fe400078e0220 */
[----:B------:R-:W-:Y:S02]  /*58f0*/  IMAD.IADD R44, R35, 0x1, R36 ;  /* 0x00000001232c7824 */ /* 0x000fe400078e0224 */
[--C-:B------:R-:W-:Y:S02]  /*5900*/  IMAD R37, R56, 0x4, R7.reuse ;  /* 0x0000000438257824 */ /* 0x100fe400078e0207 */
[----:B------:R-:W-:Y:S02]  /*5910*/  IMAD.IADD R30, R31, 0x1, R30 ;  /* 0x000000011f1e7824 */ /* 0x000fe400078e021e */
[--C-:B------:R-:W-:Y:S01]  /*5920*/  IMAD R36, R48, 0x4, R7.reuse ;  /* 0x0000000430247824 */ /* 0x100fe200078e0207 */
[----:B------:R2:W-:Y:S01]  /*5930*/  STS [R40+-0x4], R27 ;  /* 0xfffffc1b28007388 */ /* 0x0005e20000000800 */
[----:B------:R-:W-:-:S02]  /*5940*/  IMAD R35, R58, 0x4, R7 ;  /* 0x000000043a237824 */ /* 0x000fc400078e0207 */
[--C-:B------:R-:W-:Y:S01]  /*5950*/  IMAD R34, R34, 0x4, R7.reuse ;  /* 0x0000000422227824 */ /* 0x100fe200078e0207 */
[----:B------:R-:W-:Y:S01]  /*5960*/  STS [R39+-0x4], R22 ;  /* 0xfffffc1627007388 */ /* 0x000fe20000000800 */
[--C-:B------:R-:W-:Y:S02]  /*5970*/  IMAD R33, R32, 0x4, R7.reuse ;  /* 0x0000000420217824 */ /* 0x100fe400078e0207 */
[----:B------:R-:W-:Y:S01]  /*5980*/  IMAD.IADD R64, R47, 0x1, R64 ;  /* 0x000000012f407824 */ /* 0x000fe200078e0240 */
[----:B------:R-:W-:Y:S01]  /*5990*/  STS [R38+-0x4], R21 ;  /* 0xfffffc1526007388 */ /* 0x000fe20000000800 */
[--C-:B------:R-:W-:Y:S02]  /*59a0*/  IMAD R32, R30, 0x4, R7.reuse ;  /* 0x000000041e207824 */ /* 0x100fe400078e0207 */
[----:B------:R-:W-:Y:S01]  /*59b0*/  IMAD.IADD R62, R51, 0x1, R62 ;  /* 0x00000001333e7824 */ /* 0x000fe200078e023e */
[----:B------:R-:W-:Y:S01]  /*59c0*/  STS [R37+-0x4], R18 ;  /* 0xfffffc1225007388 */ /* 0x000fe20000000800 */
[----:B------:R-:W-:-:S02]  /*59d0*/  IMAD R31, R28, 0x4, R7 ;  /* 0x000000041c1f7824 */ /* 0x000fc400078e0207 */
[--C-:B------:R-:W-:Y:S01]  /*59e0*/  IMAD R30, R14, 0x4, R7.reuse ;  /* 0x000000040e1e7824 */ /* 0x100fe200078e0207 */
[----:B------:R-:W-:Y:S01]  /*59f0*/  STS [R36+-0x4], R23 ;  /* 0xfffffc1724007388 */ /* 0x000fe20000000800 */
[--C-:B------:R-:W-:Y:S02]  /*5a00*/  IMAD R29, R26, 0x4, R7.reuse ;  /* 0x000000041a1d7824 */ /* 0x100fe400078e0207 */
[----:B-1----:R-:W-:Y:S01]  /*5a10*/  IMAD.IADD R24, R55, 0x1, R24 ;  /* 0x0000000137187824 */ /* 0x002fe200078e0218 */
[----:B------:R-:W-:Y:S01]  /*5a20*/  STS [R35+-0x4], R20 ;  /* 0xfffffc1423007388 */ /* 0x000fe20000000800 */
[--C-:B------:R-:W-:Y:S02]  /*5a30*/  IMAD R28, R64, 0x4, R7.reuse ;  /* 0x00000004401c7824 */ /* 0x100fe400078e0207 */
[--C-:B--2---:R-:W-:Y:S01]  /*5a40*/  IMAD R27, R62, 0x4, R7.reuse ;  /* 0x000000043e1b7824 */ /* 0x104fe200078e0207 */
[----:B------:R1:W-:Y:S01]  /*5a50*/  STS [R34+-0x4], R25 ;  /* 0xfffffc1922007388 */ /* 0x0003e20000000800 */
[----:B------:R-:W-:-:S02]  /*5a60*/  IMAD R26, R60, 0x4, R7 ;  /* 0x000000043c1a7824 */ /* 0x000fc400078e0207 */
[--C-:B------:R-:W-:Y:S01]  /*5a70*/  IMAD R24, R24, 0x4, R7.reuse ;  /* 0x0000000418187824 */ /* 0x100fe200078e0207 */
[----:B------:R-:W-:Y:S04]  /*5a80*/  STS [R33+-0x4], R10 ;  /* 0xfffffc0a21007388 */ /* 0x000fe80000000800 */
[----:B------:R-:W-:Y:S01]  /*5a90*/  STS [R32+-0x4], R17 ;  /* 0xfffffc1120007388 */ /* 0x000fe20000000800 */
[----:B-1----:R-:W-:-:S03]  /*5aa0*/  IMAD R25, R44, 0x4, R7 ;  /* 0x000000042c197824 */ /* 0x002fc600078e0207 */
[----:B------:R-:W-:Y:S04]  /*5ab0*/  STS [R31+-0x4], R12 ;  /* 0xfffffc0c1f007388 */ /* 0x000fe80000000800 */
[----:B------:R1:W-:Y:S04]  /*5ac0*/  STS [R30+-0x4], R19 ;  /* 0xfffffc131e007388 */ /* 0x0003e80000000800 */
[----:B------:R2:W-:Y:S04]  /*5ad0*/  STS [R29+-0x4], R16 ;  /* 0xfffffc101d007388 */ /* 0x0005e80000000800 */
[----:B------:R2:W-:Y:S01]  /*5ae0*/  STS [R28+-0x4], R9 ;  /* 0xfffffc091c007388 */ /* 0x0005e20000000800 */
[----:B-1----:R-:W-:-:S03]  /*5af0*/  IMAD R19, R3, 0x8, R7 ;  /* 0x0000000803137824 */ /* 0x002fc600078e0207 */
[----:B------:R2:W-:Y:S04]  /*5b00*/  STS [R27+-0x4], R6 ;  /* 0xfffffc061b007388 */ /* 0x0005e80000000800 */
[----:B------:R2:W-:Y:S04]  /*5b10*/  STS [R26+-0x4], R11 ;  /* 0xfffffc0b1a007388 */ /* 0x0005e80000000800 */
[----:B------:R2:W-:Y:S04]  /*5b20*/  STS [R25+-0x4], R8 ;  /* 0xfffffc0819007388 */ /* 0x0005e80000000800 */
[----:B------:R2:W-:Y:S01]  /*5b30*/  STS [R24+-0x4], R13 ;  /* 0xfffffc0d18007388 */ /* 0x0005e20000000800 */
[----:B------:R-:W-:Y:S05]  /*5b40*/  @P0 BRA `(.L_x_68) ;  /* 0x0000000000bc0947 */ /* 0x000fea0003800000 */
[----:B------:R-:W1:Y:S02]  /*5b50*/  LDCU.64 UR8, c[0x0][0x398] ;  /* 0x00007300ff0877ac */ /* 0x000e640008000a00 */
[----:B-1----:R-:W-:-:S04]  /*5b60*/  LEA R10, P0, R3, UR8, 0x3 ;  /* 0x00000008030a7c11 */ /* 0x002fc8000f8018ff */
[----:B--2---:R-:W-:-:S05]  /*5b70*/  LEA.HI.X R11, R3, UR9, RZ, 0x3, P0 ;  /* 0x00000009030b7c11 */ /* 0x004fca00080f1cff */
[----:B------:R-:W2:Y:S01]  /*5b80*/  LDG.E.64 R8, desc[UR6][R10.64] ;  /* 0x000000060a087981 */ /* 0x000ea2000c1e1b00 */
[----:B------:R-:W-:Y:S02]  /*5b90*/  SHF.R.S32.HI R13, RZ, 0x1f, R15 ;  /* 0x0000001fff0d7819 */ /* 0x000fe4000001140f */
[----:B--2---:R-:W-:-:S05]  /*5ba0*/  IADD3 R8, P0, PT, -R15, R8, RZ ;  /* 0x000000080f087210 */ /* 0x004fca0007f1e1ff */
[----:B------:R-:W-:Y:S01]  /*5bb0*/  IMAD.X R9, R9, 0x1, ~R13, P0 ;  /* 0x0000000109097824 */ /* 0x000fe200000e0e0d */
[----:B------:R-:W-:Y:S01]  /*5bc0*/  ISETP.GE.AND P0, PT, R42, 0x1, PT ;  /* 0x000000012a00780c */ /* 0x000fe20003f06270 */
[----:B------:R-:W-:-:S03]  /*5bd0*/  IMAD.MOV.U32 R13, RZ, RZ, R0 ;  /* 0x000000ffff0d7224 */ /* 0x000fc600078e0000 */
[----:B------:R1:W-:Y:S09]  /*5be0*/  STS.64 [R19+0x6600], R8 ;  /* 0x0066000813007388 */ /* 0x0003f20000000a00 */
[----:B------:R-:W-:Y:S05]  /*5bf0*/  @!P0 BRA `(.L_x_69) ;  /* 0x00000000006c8947 */ /* 0x000fea0003800000 */
[----:B------:R-:W-:Y:S01]  /*5c00*/  BSSY B0, `(.L_x_70) ;  /* 0x0000019000007945 */ /* 0x000fe20003800000 */
[----:B------:R-:W-:Y:S02]  /*5c10*/  IMAD.MOV.U32 R6, RZ, RZ, -0x1 ;  /* 0xffffffffff067424 */ /* 0x000fe400078e00ff */
[----:B------:R-:W-:Y:S02]  /*5c20*/  IMAD.MOV.U32 R10, RZ, RZ, R42 ;  /* 0x000000ffff0a7224 */ /* 0x000fe400078e002a */
[----:B------:R-:W-:-:S07]  /*5c30*/  IMAD.MOV.U32 R13, RZ, RZ, R0 ;  /* 0x000000ffff0d7224 */ /* 0x000fce00078e0000 */
.L_x_74:
[----:B-1----:R-:W1:Y:S01]  /*5c40*/  LDC.64 R8, c[0x0][0x380] ;  /* 0x0000e000ff087b82 */ /* 0x002e620000000a00 */
[----:B------:R-:W-:Y:S01]  /*5c50*/  VIADD R17, R10, 0xffffffff ;  /* 0xffffffff0a117836 */ /* 0x000fe20000000000 */
[----:B------:R-:W-:Y:S03]  /*5c60*/  BSSY B2, `(.L_x_71) ;  /* 0x0000008000027945 */ /* 0x000fe60003800000 */
[----:B------:R-:W-:-:S04]  /*5c70*/  IMAD R11, R17, 0x100, R3 ;  /* 0x00000100110b7824 */ /* 0x000fc800078e0203 */
[----:B-1----:R-:W-:-:S07]  /*5c80*/  IMAD.WIDE R8, R11, 0x4, R8 ;  /* 0x000000040b087825 */ /* 0x002fce00078e0208 */
.L_x_72:
[----:B------:R-:W-:Y:S05]  /*5c90*/  YIELD ;  /* 0x0000000000007946 */ /* 0x000fea0003800000 */
[----:B------:R1:W-:Y:S06]  /*5ca0*/  MEMBAR.SC.CTA ;  /* 0x0000000000007992 */ /* 0x0003ec0000000000 */
[----:B-1----:R-:W2:Y:S02]  /*5cb0*/  LDG.E.STRONG.SYS R11, desc[UR6][R8.64] ;  /* 0x00000006080b7981 */ /* 0x002ea4000c1f5900 */
[----:B--2---:R-:W-:-:S13]  /*5cc0*/  ISETP.NE.AND P0, PT, R11, RZ, PT ;  /* 0x000000ff0b00720c */ /* 0x004fda0003f05270 */
[----:B------:R-:W-:Y:S05]  /*5cd0*/  @!P0 BRA `(.L_x_72) ;  /* 0xfffffffc00ec8947 */ /* 0x000fea000383ffff */
[----:B------:R-:W-:Y:S05]  /*5ce0*/  BSYNC B2 ;  /* 0x0000000000027941 */ /* 0x000fea0003800000 */
.L_x_71:
[----:B------:R-:W-:Y:S01]  /*5cf0*/  BSSY.RECONVERGENT B2, `(.L_x_73) ;  /* 0x0000006000027945 */ /* 0x000fe20003800200 */
[C---:B------:R-:W-:Y:S02]  /*5d00*/  ISETP.GT.AND P0, PT, R11.reuse, -0x1, PT ;  /* 0xffffffff0b00780c */ /* 0x040fe40003f04270 */
[----:B------:R-:W-:Y:S01]  /*5d10*/  LOP3.LUT R8, R11, 0x3fffffff, RZ, 0xc0, !PT ;  /* 0x3fffffff0b087812 */ /* 0x000fe200078ec0ff */
[----:B------:R-:W-:Y:S05]  /*5d20*/  WARPSYNC.EXCLUSIVE R6 ;  /* 0x0000000006007348 */ /* 0x000fea0003a00000 */
[----:B------:R-:W-:-:S05]  /*5d30*/  IMAD.IADD R13, R8, 0x1, R13 ;  /* 0x00000001080d7824 */ /* 0x000fca00078e020d */
[----:B------:R-:W-:-:S07]  /*5d40*/  VOTE.ANY R6, PT, P0 ;  /* 0x0000000000067806 */ /* 0x000fce00000e0100 */
[----:B------:R-:W-:Y:S05]  /*5d50*/  BSYNC.RECONVERGENT B2 ;  /* 0x0000000000027941 */ /* 0x000fea0003800200 */
.L_x_73:
[----:B------:R-:W-:Y:S01]  /*5d60*/  ISETP.GT.U32.AND P1, PT, R10, 0x1, PT ;  /* 0x000000010a00780c */ /* 0x000fe20003f24070 */
[----:B------:R-:W-:-:S12]  /*5d70*/  IMAD.MOV.U32 R10, RZ, RZ, R17 ;  /* 0x000000ffff0a7224 */ /* 0x000fd800078e0011 */
[----:B------:R-:W-:Y:S05]  /*5d80*/  @P0 BRA P1, `(.L_x_74) ;  /* 0xfffffffc00ac0947 */ /* 0x000fea000083ffff */
[----:B------:R-:W-:Y:S05]  /*5d90*/  BSYNC B0 ;  /* 0x0000000000007941 */ /* 0x000fea0003800000 */
.L_x_70:
[----:B------:R2:W3:Y:S02]  /*5da0*/  LDS.64 R8, [R19+0x6600] ;  /* 0x0066000013087984 */ /* 0x0004e40000000a00 */
.L_x_69:
[----:B------:R-:W4:Y:S01]  /*5db0*/  LDC.64 R10, c[0x0][0x380] ;  /* 0x0000e000ff0a7b82 */ /* 0x000f220000000a00 */
[C---:B------:R-:W-:Y:S01]  /*5dc0*/  IMAD.IADD R17, R13.reuse, 0x1, -R0 ;  /* 0x000000010d117824 */ /* 0x040fe200078e0a00 */
[----:B------:R-:W-:Y:S01]  /*5dd0*/  LOP3.LUT R13, R13, 0x80000000, RZ, 0xfc, !PT ;  /* 0x800000000d0d7812 */ /* 0x000fe200078efcff */
[----:B------:R-:W-:-:S03]  /*5de0*/  IMAD R21, R42, 0x100, R3 ;  /* 0x000001002a157824 */ /* 0x000fc600078e0203 */
[----:B-1-3--:R-:W-:-:S04]  /*5df0*/  IADD3 R8, P0, PT, R17, R8, RZ ;  /* 0x0000000811087210 */ /* 0x00afc80007f1e0ff */
[----:B------:R-:W-:-:S05]  /*5e00*/  LEA.HI.X.SX32 R9, R17, R9, 0x1, P0 ;  /* 0x0000000911097211 */ /* 0x000fca00000f0eff */
[----:B------:R1:W-:Y:S01]  /*5e10*/  STS.64 [R19+0x6600], R8 ;  /* 0x0066000813007388 */ /* 0x0003e20000000a00 */
[----:B----4-:R-:W-:-:S05]  /*5e20*/  IMAD.WIDE R10, R21, 0x4, R10 ;  /* 0x00000004150a7825 */ /* 0x010fca00078e020a */
[----:B------:R1:W-:Y:S02]  /*5e30*/  STG.E.STRONG.SYS desc[UR6][R10.64], R13 ;  /* 0x0000000d0a007986 */ /* 0x0003e4000c115906 */
.L_x_68:
[----:B------:R-:W-:Y:S05]  /*5e40*/  BSYNC B1 ;  /* 0x0000000000017941 */ /* 0x000fea0003800000 */
.L_x_67:
[----:B------:R-:W3:Y:S01]  /*5e50*/  LDC R23, c[0x0][0x3c0] ;  /* 0x0000f000ff177b82 */ /* 0x000ee20000000800 */
[----:B--2---:R-:W-:-:S07]  /*5e60*/  VIADD R6, R54, 0x1980 ;  /* 0x0000198036067836 */ /* 0x004fce0000000000 */
[----:B-1----:R-:W1:Y:S01]  /*5e70*/  LDC.64 R10, c[0x0][0x390] ;  /* 0x0000e400ff0a7b82 */ /* 0x002e620000000a00 */
[----:B---3--:R-:W-:Y:S02]  /*5e80*/  ISETP.GE.AND P0, PT, R6, R23, PT ;  /* 0x000000170600720c */ /* 0x008fe40003f06270 */
[----:B-1----:R-:W-:-:S04]  /*5e90*/  ISETP.EQ.U32.AND P1, PT, R10, RZ, PT ;  /* 0x000000ff0a00720c */ /* 0x002fc80003f22070 */
[----:B------:R-:W-:-:S04]  /*5ea0*/  ISETP.EQ.OR.EX P0, PT, R11, RZ, !P0, P1 ;  /* 0x000000ff0b00720c */ /* 0x000fc80004702710 */
[----:B------:R-:W-:-:S13]  /*5eb0*/  ISETP.GT.U32.OR P0, PT, R3, 0xff, P0 ;  /* 0x000000ff0300780c */ /* 0x000fda0000704470 */
[----:B------:R-:W-:Y:S05]  /*5ec0*/  @P0 BRA `(.L_x_75) ;  /* 0x0000000000200947 */ /* 0x000fea0003800000 */
[----:B------:R-:W1:Y:S01]  /*5ed0*/  LDS.64 R8, [R19+0x6600] ;  /* 0x0066000013087984 */ /* 0x000e620000000a00 */
[C---:B------:R-:W-:Y:S02]  /*5ee0*/  LEA R10, P2, R3.reuse, R10, 0x3 ;  /* 0x0000000a030a7211 */ /* 0x040fe400078418ff */
[--C-:B------:R-:W-:Y:S02]  /*5ef0*/  SHF.R.S32.HI R13, RZ, 0x1f, R0.reuse ;  /* 0x0000001fff0d7819 */ /* 0x100fe40000011400 */
[----:B------:R-:W-:Y:S02]  /*5f00*/  LEA.HI.X R11, R3, R11, RZ, 0x3, P2 ;  /* 0x0000000b030b7211 */ /* 0x000fe400010f1cff */
[----:B-1----:R-:W-:Y:S02]  /*5f10*/  IADD3 R8, P0, P1, R8, R15, R0 ;  /* 0x0000000f08087210 */ /* 0x002fe4000791e000 */
[----:B------:R-:W-:-:S04]  /*5f20*/  SHF.R.S32.HI R15, RZ, 0x1f, R15 ;  /* 0x0000001fff0f7819 */ /* 0x000fc8000001140f */
[----:B------:R-:W-:-:S05]  /*5f30*/  IADD3.X R9, PT, PT, R9, R15, R13, P0, P1 ;  /* 0x0000000f09097210 */ /* 0x000fca00007e240d */
[----:B------:R1:W-:Y:S02]  /*5f40*/  STG.E.64 desc[UR6][R10.64], R8 ;  /* 0x000000080a007986 */ /* 0x0003e4000c101b06 */
.L_x_75:
[----:B------:R-:W-:Y:S01]  /*5f50*/  ISETP.GT.AND P0, PT, R6, R23, PT ;  /* 0x000000170600720c */ /* 0x000fe20003f04270 */
[----:B------:R-:W-:Y:S05]  /*5f60*/  WARPSYNC.ALL ;  /* 0x0000000000007948 */ /* 0x000fea0003800000 */
[----:B------:R-:W-:Y:S01]  /*5f70*/  BAR.SYNC.DEFER_BLOCKING 0x0 ;  /* 0x0000000000007b1d */ /* 0x000fe20000010000 */
[----:B------:R-:W-:-:S06]  /*5f80*/  IMAD R22, R3, 0x4, R7 ;  /* 0x0000000403167824 */ /* 0x000fcc00078e0207 */
[----:B------:R-:W-:Y:S05]  /*5f90*/  @P0 BRA `(.L_x_76) ;  /* 0x0000000c003c0947 */ /* 0x000fea0003800000 */
[----:B------:R-:W2:Y:S01]  /*5fa0*/  LDS R0, [R22] ;  /* 0x0000000016007984 */ /* 0x000ea20000000800 */
[----:B------:R-:W2:Y:S01]  /*5fb0*/  LDCU UR5, c[0x0][0x3c4] ;  /* 0x00007880ff0577ac */ /* 0x000ea20008000800 */
[----:B------:R-:W3:Y:S01]  /*5fc0*/  LDCU.64 UR8, c[0x0][0x3a0] ;  /* 0x00007400ff0877ac */ /* 0x000ee20008000a00 */
[----:B--2---:R-:W-:Y:S02]  /*5fd0*/  SHF.R.U32.HI R6, RZ, UR5, R0 ;  /* 0x00000005ff067c19 */ /* 0x004fe40008011600 */
[----:B------:R-:W-:Y:S02]  /*5fe0*/  LOP3.LUT R15, R0, 0x80000000, RZ, 0x3c, !PT ;  /* 0x80000000000f7812 */ /* 0x000fe400078e3cff */
[----:B------:R-:W-:-:S05]  /*5ff0*/  LOP3.LUT R6, R6, UR4, RZ, 0x30, !PT ;  /* 0x0000000406067c12 */ /* 0x000fca000f8e30ff */
[----:B-1----:R-:W-:-:S06]  /*6000*/  IMAD R8, R6, 0x8, R7 ;  /* 0x0000000806087824 */ /* 0x002fcc00078e0207 */
[----:B------:R-:W1:Y:S02]  /*6010*/  LDS.64 R8, [R8+0x6600] ;  /* 0x0066000008087984 */ /* 0x000e640000000a00 */
[----:B-1----:R-:W-:-:S05]  /*6020*/  IADD3 R6, P1, PT, R8, R3, RZ ;  /* 0x0000000308067210 */ /* 0x002fca0007f3e0ff */
[----:B------:R-:W-:Y:S01]  /*6030*/  IMAD.X R9, RZ, RZ, R9, P1 ;  /* 0x000000ffff097224 */ /* 0x000fe200008e0609 */
[----:B---3--:R-:W-:-:S04]  /*6040*/  LEA R10, P1, R6, UR8, 0x2 ;  /* 0x00000008060a7c11 */ /* 0x008fc8000f8210ff */
[----:B------:R-:W-:-:S05]  /*6050*/  LEA.HI.X R11, R6, UR9, R9, 0x2, P1 ;  /* 0x00000009060b7c11 */ /* 0x000fca00088f1409 */
[----:B------:R-:W-:Y:S01]  /*6060*/  STG.E desc[UR6][R10.64], R15 ;  /* 0x0000000f0a007986 */ /* 0x000fe2000c101906 */
[----:B------:R-:W-:-:S03]  /*6070*/  NOP ;  /* 0x0000000000007918 */ /* 0x000fc60000000000 */
[----:B------:R-:W1:Y:S02]  /*6080*/  LDS R0, [R22+0x600] ;  /* 0x0006000016007984 */ /* 0x000e640000000800 */
[----:B-1----:R-:W-:Y:S02]  /*6090*/  SHF.R.U32.HI R6, RZ, UR5, R0 ;  /* 0x00000005ff067c19 */ /* 0x002fe40008011600 */
[----:B------:R-:W-:Y:S02]  /*60a0*/  LOP3.LUT R15, R0, 0x80000000, RZ, 0x3c, !PT ;  /* 0x80000000000f7812 */ /* 0x000fe400078e3cff */
[----:B------:R-:W-:-:S05]  /*60b0*/  LOP3.LUT R6, R6, UR4, RZ, 0x30, !PT ;  /* 0x0000000406067c12 */ /* 0x000fca000f8e30ff */
[----:B------:R-:W-:-:S06]  /*60c0*/  IMAD R8, R6, 0x8, R7 ;  /* 0x0000000806087824 */ /* 0x000fcc00078e0207 */
[----:B------:R-:W1:Y:S02]  /*60d0*/  LDS.64 R8, [R8+0x6600] ;  /* 0x0066000008087984 */ /* 0x000e640000000a00 */
[----:B-1----:R-:W-:-:S05]  /*60e0*/  IADD3 R6, P1, PT, R8, R3, RZ ;  /* 0x0000000308067210 */ /* 0x002fca0007f3e0ff */
[----:B------:R-:W-:Y:S01]  /*60f0*/  IMAD.X R9, RZ, RZ, R9, P1 ;  /* 0x000000ffff097224 */ /* 0x000fe200008e0609 */
[----:B------:R-:W-:-:S04]  /*6100*/  LEA R12, P1, R6, UR8, 0x2 ;  /* 0x00000008060c7c11 */ /* 0x000fc8000f8210ff */
        /* <DEDUP_REMOVED lines=163> */
[----:B------:R-:W-:-:S05]  /*6b40*/  IMAD R12, R6, 0x8, R7 ;  /* 0x00000008060c7824 */ /* 0x000fca00078e0207 */
        /* <DEDUP_REMOVED lines=17> */
[----:B------:R1:W-:Y:S01]  /*6c60*/  STG.E desc[UR6][R6.64+0x6000], R9 ;  /* 0x0060000906007986 */ /* 0x0003e2000c101906 */
[----:B------:R-:W-:Y:S01]  /*6c70*/  NOP ;  /* 0x0000000000007918 */ /* 0x000fe20000000000 */
[----:B------:R-:W-:Y:S05]  /*6c80*/  BRA `(.L_x_77) ;  /* 0x00000014000c7947 */ /* 0x000fea0003800000 */
.L_x_76:
[----:B-1----:R-:W-:Y:S01]  /*6c90*/  IMAD R9, R42, -0x1980, R23 ;  /* 0xffffe6802a097824 */ /* 0x002fe200078e0217 */
[----:B------:R-:W-:Y:S01]  /*6ca0*/  BSSY.RECONVERGENT B0, `(.L_x_78) ;  /* 0x000001b000007945 */ /* 0x000fe20003800200 */
[C---:B------:R-:W-:Y:S02]  /*6cb0*/  VIADD R0, R3.reuse, 0x180 ;  /* 0x0000018003007836 */ /* 0x040fe40000000000 */
[C---:B------:R-:W-:Y:S01]  /*6cc0*/  VIADD R6, R3.reuse, 0x300 ;  /* 0x0000030003067836 */ /* 0x040fe20000000000 */
[CC--:B------:R-:W-:Y:S01]  /*6cd0*/  ISETP.GE.AND P1, PT, R3.reuse, R9.reuse, PT ;  /* 0x000000090300720c */ /* 0x0c0fe20003f26270 */
[C---:B------:R-:W-:Y:S01]  /*6ce0*/  VIADD R8, R3.reuse, 0x480 ;  /* 0x0000048003087836 */ /* 0x040fe20000000000 */
[-C--:B------:R-:W-:Y:S01]  /*6cf0*/  ISETP.GE.AND P2, PT, R0, R9.reuse, PT ;  /* 0x000000090000720c */ /* 0x080fe20003f46270 */
[C---:B------:R-:W-:Y:S01]  /*6d00*/  VIADD R0, R3.reuse, 0x600 ;  /* 0x0000060003007836 */ /* 0x040fe20000000000 */
[-C--:B------:R-:W-:Y:S01]  /*6d10*/  ISETP.GE.AND P3, PT, R6, R9.reuse, PT ;  /* 0x000000090600720c */ /* 0x080fe20003f66270 */
[C---:B------:R-:W-:Y:S01]  /*6d20*/  VIADD R6, R3.reuse, 0x780 ;  /* 0x0000078003067836 */ /* 0x040fe20000000000 */
[-C--:B------:R-:W-:Y:S01]  /*6d30*/  ISETP.GE.AND P4, PT, R8, R9.reuse, PT ;  /* 0x000000090800720c */ /* 0x080fe20003f86270 */
[----:B------:R-:W-:Y:S01]  /*6d40*/  VIADD R8, R3, 0x900 ;  /* 0x0000090003087836 */ /* 0x000fe20000000000 */
[----:B------:R-:W-:-:S02]  /*6d50*/  ISETP.GE.AND P5, PT, R0, R9, PT ;  /* 0x000000090000720c */ /* 0x000fc40003fa6270 */
[----:B------:R-:W-:-:S03]  /*6d60*/  ISETP.GE.AND P6, PT, R6, R9, PT ;  /* 0x000000090600720c */ /* 0x000fc60003fc6270 */
[----:B------:R-:W-:Y:S10]  /*6d70*/  @P1 BRA `(.L_x_79) ;  /* 0x0000000000341947 */ /* 0x000ff40003800000 */
[----:B------:R-:W1:Y:S01]  /*6d80*/  LDS R0, [R22] ;  /* 0x0000000016007984 */ /* 0x000e620000000800 */
[----:B------:R-:W1:Y:S01]  /*6d90*/  LDCU UR5, c[0x0][0x3c4] ;  /* 0x00007880ff0577ac */ /* 0x000e620008000800 */
[----:B------:R-:W2:Y:S01]  /*6da0*/  LDCU.64 UR8, c[0x0][0x3a0] ;  /* 0x00007400ff0877ac */ /* 0x000ea20008000a00 */
[----:B-1----:R-:W-:Y:S02]  /*6db0*/  SHF.R.U32.HI R6, RZ, UR5, R0 ;  /* 0x00000005ff067c19 */ /* 0x002fe40008011600 */
[----:B------:R-:W-:Y:S02]  /*6dc0*/  LOP3.LUT R13, R0, 0x80000000, RZ, 0x3c, !PT ;  /* 0x80000000000d7812 */ /* 0x000fe400078e3cff */
[----:B------:R-:W-:-:S05]  /*6dd0*/  LOP3.LUT R6, R6, UR4, RZ, 0x30, !PT ;  /* 0x0000000406067c12 */ /* 0x000fca000f8e30ff */
[----:B------:R-:W-:-:S05]  /*6de0*/  IMAD R6, R6, 0x8, R7 ;  /* 0x0000000806067824 */ /* 0x000fca00078e0207 */
[----:B------:R-:W1:Y:S02]  /*6df0*/  LDS.64 R10, [R6+0x6600] ;  /* 0x00660000060a7984 */ /* 0x000e640000000a00 */
[----:B-1----:R-:W-:-:S05]  /*6e00*/  IADD3 R12, P1, PT, R10, R3, RZ ;  /* 0x000000030a0c7210 */ /* 0x002fca0007f3e0ff */
[----:B------:R-:W-:Y:S01]  /*6e10*/  IMAD.X R11, RZ, RZ, R11, P1 ;  /* 0x000000ffff0b7224 */ /* 0x000fe200008e060b */
[----:B--2---:R-:W-:-:S04]  /*6e20*/  LEA R10, P1, R12, UR8, 0x2 ;  /* 0x000000080c0a7c11 */ /* 0x004fc8000f8210ff */
[----:B------:R-:W-:-:S05]  /*6e30*/  LEA.HI.X R11, R12, UR9, R11, 0x2, P1 ;  /* 0x000000090c0b7c11 */ /* 0x000fca00088f140b */
[----:B------:R1:W-:Y:S04]  /*6e40*/  STG.E desc[UR6][R10.64], R13 ;  /* 0x0000000d0a007986 */ /* 0x0003e8000c101906 */
.L_x_79:
[----:B------:R-:W-:Y:S05]  /*6e50*/  BSYNC.RECONVERGENT B0 ;  /* 0x0000000000007941 */ /* 0x000fea0003800200 */
.L_x_78:
[----:B------:R-:W-:Y:S01]  /*6e60*/  NOP ;  /* 0x0000000000007918 */ /* 0x000fe20000000000 */
[----:B------:R-:W-:Y:S01]  /*6e70*/  BSSY.RECONVERGENT B0, `(.L_x_80) ;  /* 0x0000011000007945 */ /* 0x000fe20003800200 */
[----:B------:R-:W-:Y:S01]  /*6e80*/  ISETP.GE.AND P1, PT, R8, R9, PT ;  /* 0x000000090800720c */ /* 0x000fe20003f26270 */
[----:B------:R-:W-:Y:S02]  /*6e90*/  VIADD R8, R3, 0xa80 ;  /* 0x00000a8003087836 */ /* 0x000fe40000000000 */
[----:B------:R-:W-:Y:S10]  /*6ea0*/  @P2 BRA `(.L_x_81) ;  /* 0x0000000000342947 */ /* 0x000ff40003800000 */
[----:B------:R-:W2:Y:S01]  /*6eb0*/  LDS R0, [R22+0x600] ;  /* 0x0006000016007984 */ /* 0x000ea20000000800 */
[----:B------:R-:W2:Y:S01]  /*6ec0*/  LDCU UR5, c[0x0][0x3c4] ;  /* 0x00007880ff0577ac */ /* 0x000ea20008000800 */
[----:B------:R-:W3:Y:S01]  /*6ed0*/  LDCU.64 UR8, c[0x0][0x3a0] ;  /* 0x00007400ff0877ac */ /* 0x000ee20008000a00 */
[----:B--2---:R-:W-:Y:S02]  /*6ee0*/  SHF.R.U32.HI R6, RZ, UR5, R0 ;  /* 0x00000005ff067c19 */ /* 0x004fe40008011600 */
[----:B-1----:R-:W-:Y:S02]  /*6ef0*/  LOP3.LUT R13, R0, 0x80000000, RZ, 0x3c, !PT ;  /* 0x80000000000d7812 */ /* 0x002fe400078e3cff */
[----:B------:R-:W-:-:S05]  /*6f00*/  LOP3.LUT R6, R6, UR4, RZ, 0x30, !PT ;  /* 0x0000000406067c12 */ /* 0x000fca000f8e30ff */
[----:B------:R-:W-:-:S05]  /*6f10*/  IMAD R6, R6, 0x8, R7 ;  /* 0x0000000806067824 */ /* 0x000fca00078e0207 */
[----:B------:R-:W1:Y:S02]  /*6f20*/  LDS.64 R10, [R6+0x6600] ;  /* 0x00660000060a7984 */ /* 0x000e640000000a00 */
[----:B-1----:R-:W-:-:S05]  /*6f30*/  IADD3 R12, P2, PT, R10, R3, RZ ;  /* 0x000000030a0c7210 */ /* 0x002fca0007f5e0ff */
[----:B------:R-:W-:Y:S01]  /*6f40*/  IMAD.X R11, RZ, RZ, R11, P2 ;  /* 0x000000ffff0b7224 */ /* 0x000fe200010e060b */
[----:B---3--:R-:W-:-:S04]  /*6f50*/  LEA R10, P2, R12, UR8, 0x2 ;  /* 0x000000080c0a7c11 */ /* 0x008fc8000f8410ff */
[----:B------:R-:W-:-:S05]  /*6f60*/  LEA.HI.X R11, R12, UR9, R11, 0x2, P2 ;  /* 0x000000090c0b7c11 */ /* 0x000fca00090f140b */
[----:B------:R2:W-:Y:S04]  /*6f70*/  STG.E desc[UR6][R10.64+0x600], R13 ;  /* 0x0006000d0a007986 */ /* 0x0005e8000c101906 */
.L_x_81:
[----:B------:R-:W-:Y:S05]  /*6f80*/  BSYNC.RECONVERGENT B0 ;  /* 0x0000000000007941 */ /* 0x000fea0003800200 */
.L_x_80:
[----:B------:R-:W-:Y:S01]  /*6f90*/  NOP ;  /* 0x0000000000007918 */ /* 0x000fe20000000000 */
[----:B------:R-:W-:Y:S01]  /*6fa0*/  BSSY.RECONVERGENT B0, `(.L_x_82) ;  /* 0x0000011000007945 */ /* 0x000fe20003800200 */
[----:B------:R-:W-:Y:S02]  /*6fb0*/  ISETP.GE.AND P2, PT, R8, R9, PT ;  /* 0x000000090800720c */ /* 0x000fe40003f46270 */
[----:B------:R-:W-:Y:S01]  /*6fc0*/  LOP3.LUT R8, R3, 0xc00, RZ, 0xfc, !PT ;  /* 0x00000c0003087812 */ /* 0x000fe200078efcff */
[----:B------:R-:W-:Y:S10]  /*6fd0*/  @P3 BRA `(.L_x_83) ;  /* 0x0000000000343947 */ /* 0x000ff40003800000 */
[----:B------:R-:W3:Y:S01]  /*6fe0*/  LDS R0, [R22+0xc00] ;  /* 0x000c000016007984 */ /* 0x000ee20000000800 */
[----:B------:R-:W3:Y:S01]  /*6ff0*/  LDCU UR5, c[0x0][0x3c4] ;  /* 0x00007880ff0577ac */ /* 0x000ee20008000800 */
[----:B------:R-:W4:Y:S01]  /*7000*/  LDCU.64 UR8, c[0x0][0x3a0] ;  /* 0x00007400ff0877ac */ /* 0x000f220008000a00 */
[----:B---3--:R-:W-:Y:S02]  /*7010*/  SHF.R.U32.HI R6, RZ, UR5, R0 ;  /* 0x00000005ff067c19 */ /* 0x008fe40008011600 */
[----:B-12---:R-:W-:Y:S02]  /*7020*/  LOP3.LUT R13, R0, 0x80000000, RZ, 0x3c, !PT ;  /* 0x80000000000d7812 */ /* 0x006fe400078e3cff */
[----:B------:R-:W-:-:S05]  /*7030*/  LOP3.LUT R6, R6, UR4, RZ, 0x30, !PT ;  /* 0x0000000406067c12 */ /* 0x000fca000f8e30ff */
[----:B------:R-:W-:-:S05]  /*7040*/  IMAD R6, R6, 0x8, R7 ;  /* 0x0000000806067824 */ /* 0x000fca00078e0207 */
[----:B------:R-:W1:Y:S02]  /*7050*/  LDS.64 R10, [R6+0x6600] ;  /* 0x00660000060a7984 */ /* 0x000e640000000a00 */
[----:B-1----:R-:W-:-:S05]  /*7060*/  IADD3 R12, P3, PT, R10, R3, RZ ;  /* 0x000000030a0c7210 */ /* 0x002fca0007f7e0ff */
[----:B------:R-:W-:Y:S01]  /*7070*/  IMAD.X R11, RZ, RZ, R11, P3 ;  /* 0x000000ffff0b7224 */ /* 0x000fe200018e060b */
[----:B----4-:R-:W-:-:S04]  /*7080*/  LEA R10, P3, R12, UR8, 0x2 ;  /* 0x000000080c0a7c11 */ /* 0x010fc8000f8610ff */
[----:B------:R-:W-:-:S05]  /*7090*/  LEA.HI.X R11, R12, UR9, R11, 0x2, P3 ;  /* 0x000000090c0b7c11 */ /* 0x000fca00098f140b */
[----:B------:R3:W-:Y:S04]  /*70a0*/  STG.E desc[UR6][R10.64+0xc00], R13 ;  /* 0x000c000d0a007986 */ /* 0x0007e8000c101906 */
.L_x_83:
[----:B------:R-:W-:Y:S05]  /*70b0*/  BSYNC.RECONVERGENT B0 ;  /* 0x0000000000007941 */ /* 0x000fea0003800200 */
.L_x_82:
[----:B------:R-:W-:Y:S01]  /*70c0*/  NOP ;  /* 0x0000000000007918 */ /* 0x000fe20000000000 */
[----:B------:R-:W-:Y:S01]  /*70d0*/  BSSY.RECONVERGENT B0, `(.L_x_84) ;  /* 0x0000011000007945 */ /* 0x000fe20003800200 */
[----:B------:R-:W-:Y:S01]  /*70e0*/  ISETP.GE.AND P3, PT, R8, R9, PT ;  /* 0x000000090800720c */ /* 0x000fe20003f66270 */
[----:B------:R-:W-:Y:S02]  /*70f0*/  VIADD R8, R3, 0xd80 ;  /* 0x00000d8003087836 */ /* 0x000fe40000000000 */
[----:B------:R-:W-:Y:S10]  /*7100*/  @P4 BRA `(.L_x_85) ;  /* 0x0000000000344947 */ /* 0x000ff40003800000 */
[----:B------:R-:W4:Y:S01]  /*7110*/  LDS R0, [R22+0x1200] ;  /* 0x0012000016007984 */ /* 0x000f220000000800 */
[----:B------:R-:W4:Y:S01]  /*7120*/  LDCU UR5, c[0x0][0x3c4] ;  /* 0x00007880ff0577ac */ /* 0x000f220008000800 */
[----:B------:R-:W5:Y:S01]  /*7130*/  LDCU.64 UR8, c[0x0][0x3a0] ;  /* 0x00007400ff0877ac */ /* 0x000f620008000a00 */
[----:B----4-:R-:W-:Y:S02]  /*7140*/  SHF.R.U32.HI R6, RZ, UR5, R0 ;  /* 0x00000005ff067c19 */ /* 0x010fe40008011600 */
[----:B-123--:R-:W-:Y:S02]  /*7150*/  LOP3.LUT R13, R0, 0x80000000, RZ, 0x3c, !PT ;  /* 0x80000000000d7812 */ /* 0x00efe400078e3cff */
[----:B------:R-:W-:-:S05]  /*7160*/  LOP3.LUT R6, R6, UR4, RZ, 0x30, !PT ;  /* 0x0000000406067c12 */ /* 0x000fca000f8e30ff */
[----:B------:R-:W-:-:S05]  /*7170*/  IMAD R6, R6, 0x8, R7 ;  /* 0x0000000806067824 */ /* 0x000fca00078e0207 */
[----:B------:R-:W1:Y:S02]  /*7180*/  LDS.64 R10, [R6+0x6600] ;  /* 0x00660000060a7984 */ /* 0x000e640000000a00 */
[----:B-1----:R-:W-:-:S05]  /*7190*/  IADD3 R12, P4, PT, R10, R3, RZ ;  /* 0x000000030a0c7210 */ /* 0x002fca0007f9e0ff */
[----:B------:R-:W-:Y:S01]  /*71a0*/  IMAD.X R11, RZ, RZ, R11, P4 ;  /* 0x000000ffff0b7224 */ /* 0x000fe200020e060b */
[----:B-----5:R-:W-:-:S04]  /*71b0*/  LEA R10, P4, R12, UR8, 0x2 ;  /* 0x000000080c0a7c11 */ /* 0x020fc8000f8810ff */
[----:B------:R-:W-:-:S05]  /*71c0*/  LEA.HI.X R11, R12, UR9, R11, 0x2, P4 ;  /* 0x000000090c0b7c11 */ /* 0x000fca000a0f140b */
[----:B------:R4:W-:Y:S04]  /*71d0*/  STG.E desc[UR6][R10.64+0x1200], R13 ;  /* 0x0012000d0a007986 */ /* 0x0009e8000c101906 */
.L_x_85:
[----:B------:R-:W-:Y:S05]  /*71e0*/  BSYNC.RECONVERGENT B0 ;  /* 0x0000000000007941 */ /* 0x000fea0003800200 */
.L_x_84:
[----:B------:R-:W-:Y:S01]  /*71f0*/  NOP ;  /* 0x0000000000007918 */ /* 0x000fe20000000000 */
[----:B------:R-:W-:Y:S01]  /*7200*/  BSSY.RECONVERGENT B0, `(.L_x_86) ;  /* 0x0000011000007945 */ /* 0x000fe20003800200 */
[----:B------:R-:W-:Y:S01]  /*7210*/  ISETP.GE.AND P4, PT, R8, R9, PT ;  /* 0x000000090800720c */ /* 0x000fe20003f86270 */
[----:B------:R-:W-:Y:S02]  /*7220*/  VIADD R8, R3, 0xf00 ;  /* 0x00000f0003087836 */ /* 0x000fe40000000000 */
[----:B------:R-:W-:Y:S10]  /*7230*/  @P5 BRA `(.L_x_87) ;  /* 0x0000000000345947 */ /* 0x000ff40003800000 */
[----:B------:R-:W5:Y:S01]  /*7240*/  LDS R0, [R22+0x1800] ;  /* 0x0018000016007984 */ /* 0x000f620000000800 */
[----:B------:R-:W5:Y:S01]  /*7250*/  LDCU UR5, c[0x0][0x3c4] ;  /* 0x00007880ff0577ac */ /* 0x000f620008000800 */
[----:B------:R-:W0:Y:S01]  /*7260*/  LDCU.64 UR8, c[0x0][0x3a0] ;  /* 0x00007400ff0877ac */ /* 0x000e220008000a00 */
[----:B-----5:R-:W-:Y:S02]  /*7270*/  SHF.R.U32.HI R6, RZ, UR5, R0 ;  /* 0x00000005ff067c19 */ /* 0x020fe40008011600 */
[----:B-1234-:R-:W-:Y:S02]  /*7280*/  LOP3.LUT R13, R0, 0x80000000, RZ, 0x3c, !PT ;  /* 0x80000000000d7812 */ /* 0x01efe400078e3cff */
[----:B------:R-:W-:-:S05]  /*7290*/  LOP3.LUT R6, R6, UR4, RZ, 0x30, !PT ;  /* 0x0000000406067c12 */ /* 0x000fca000f8e30ff */
[----:B------:R-:W-:-:S05]  /*72a0*/  IMAD R6, R6, 0x8, R7 ;  /* 0x0000000806067824 */ /* 0x000fca00078e0207 */
[----:B------:R-:W1:Y:S02]  /*72b0*/  LDS.64 R10, [R6+0x6600] ;  /* 0x00660000060a7984 */ /* 0x000e640000000a00 */
[----:B-1----:R-:W-:-:S05]  /*72c0*/  IADD3 R12, P5, PT, R10, R3, RZ ;  /* 0x000000030a0c7210 */ /* 0x002fca0007fbe0ff */
[----:B------:R-:W-:Y:S01]  /*72d0*/  IMAD.X R11, RZ, RZ, R11, P5 ;  /* 0x000000ffff0b7224 */ /* 0x000fe200028e060b */
[----:B0-----:R-:W-:-:S04]  /*72e0*/  LEA R10, P5, R12, UR8, 0x2 ;  /* 0x000000080c0a7c11 */ /* 0x001fc8000f8a10ff */
[----:B------:R-:W-:-:S05]  /*72f0*/  LEA.HI.X R11, R12, UR9, R11, 0x2, P5 ;  /* 0x000000090c0b7c11 */ /* 0x000fca000a8f140b */
[----:B------:R0:W-:Y:S04]  /*7300*/  STG.E desc[UR6][R10.64+0x1800], R13 ;  /* 0x0018000d0a007986 */ /* 0x0001e8000c101906 */
.L_x_87:
[----:B------:R-:W-:Y:S05]  /*7310*/  BSYNC.RECONVERGENT B0 ;  /* 0x0000000000007941 */ /* 0x000fea0003800200 */
.L_x_86:
        /* <DEDUP_REMOVED lines=9> */
[----:B01234-:R-:W-:Y:S02]  /*73b0*/  LOP3.LUT R13, R0, 0x80000000, RZ, 0x3c, !PT ;  /* 0x80000000000d7812 */ /* 0x01ffe400078e3cff */
[----:B------:R-:W-:-:S05]  /*73c0*/  LOP3.LUT R6, R6, UR4, RZ, 0x30, !PT ;  /* 0x0000000406067c12 */ /* 0x000fca000f8e30ff */
[----:B------:R-:W-:-:S05]  /*73d0*/  IMAD R6, R6, 0x8, R7 ;  /* 0x0000000806067824 */ /* 0x000fca00078e0207 */
[----:B------:R-:W0:Y:S02]  /*73e0*/  LDS.64 R10, [R6+0x6600] ;  /* 0x00660000060a7984 */ /* 0x000e240000000a00 */
[----:B0-----:R-:W-:-:S05]  /*73f0*/  IADD3 R12, P6, PT, R10, R3, RZ ;  /* 0x000000030a0c7210 */ /* 0x001fca0007fde0ff */
[----:B------:R-:W-:Y:S01]  /*7400*/  IMAD.X R11, RZ, RZ, R11, P6 ;  /* 0x000000ffff0b7224 */ /* 0x000fe200030e060b */
[----:B------:R-:W-:-:S04]  /*7410*/  LEA R10, P6, R12, UR8, 0x2 ;  /* 0x000000080c0a7c11 */ /* 0x000fc8000f8c10ff */
[----:B------:R-:W-:-:S05]  /*7420*/  LEA.HI.X R11, R12, UR9, R11, 0x2, P6 ;  /* 0x000000090c0b7c11 */ /* 0x000fca000b0f140b */
[----:B------:R0:W-:Y:S04]  /*7430*/  STG.E desc[UR6][R10.64+0x1e00], R13 ;  /* 0x001e000d0a007986 */ /* 0x0001e8000c101906 */
.L_x_89:
[----:B------:R-:W-:Y:S05]  /*7440*/  BSYNC.RECONVERGENT B0 ;  /* 0x0000000000007941 */ /* 0x000fea0003800200 */
.L_x_88:
        /* <DEDUP_REMOVED lines=18> */
.L_x_91:
[----:B------:R-:W-:Y:S05]  /*7570*/  BSYNC.RECONVERGENT B0 ;  /* 0x0000000000007941 */ /* 0x000fea0003800200 */
.L_x_90:
        /* <DEDUP_REMOVED lines=18> */
.L_x_93:
[----:B------:R-:W-:Y:S05]  /*76a0*/  BSYNC.RECONVERGENT B0 ;  /* 0x0000000000007941 */ /* 0x000fea0003800200 */
.L_x_92:
        /* <DEDUP_REMOVED lines=18> */
.L_x_95:
[----:B------:R-:W-:Y:S05]  /*77d0*/  BSYNC.RECONVERGENT B0 ;  /* 0x0000000000007941 */ /* 0x000fea0003800200 */
.L_x_94:
        /* <DEDUP_REMOVED lines=18> */
.L_x_97:
[----:B------:R-:W-:Y:S05]  /*7900*/  BSYNC.RECONVERGENT B0 ;  /* 0x0000000000007941 */ /* 0x000fea0003800200 */
.L_x_96:
[----:B------:R-:W-:Y:S01]  /*7910*/  NOP ;  /* 0x0000000000007918 */ /* 0x000fe20000000000 */
[----:B------:R-:W-:Y:S01]  /*7920*/  BSSY.RECONVERGENT B0, `(.L_x_98) ;  /* 0x0000011000007945 */ /* 0x000fe20003800200 */
[----:B------:R-:W-:Y:S02]  /*7930*/  ISETP.GE.AND P4, PT, R8, R9, PT ;  /* 0x000000090800720c */ /* 0x000fe40003f86270 */
[----:B------:R-:W-:Y:S01]  /*7940*/  LOP3.LUT R8, R3, 0x1800, RZ, 0xfc, !PT ;  /* 0x0000180003087812 */ /* 0x000fe200078efcff */
        /* <DEDUP_REMOVED lines=14> */
.L_x_99:
[----:B------:R-:W-:Y:S05]  /*7a30*/  BSYNC.RECONVERGENT B0 ;  /* 0x0000000000007941 */ /* 0x000fea0003800200 */
.L_x_98:
[----:B------:R-:W-:Y:S01]  /*7a40*/  NOP ;  /* 0x0000000000007918 */ /* 0x000fe20000000000 */
[----:B------:R-:W-:Y:S01]  /*7a50*/  BSSY.RECONVERGENT B0, `(.L_x_100) ;  /* 0x0000010000007945 */ /* 0x000fe20003800200 */
[----:B------:R-:W-:-:S03]  /*7a60*/  ISETP.GE.AND P5, PT, R8, R9, PT ;  /* 0x000000090800720c */ /* 0x000fc60003fa6270 */
        /* <DEDUP_REMOVED lines=14> */
.L_x_101:
[----:B------:R-:W-:Y:S05]  /*7b50*/  BSYNC.RECONVERGENT B0 ;  /* 0x0000000000007941 */ /* 0x000fea0003800200 */
.L_x_100:
[----:B------:R-:W-:Y:S01]  /*7b60*/  NOP ;  /* 0x0000000000007918 */ /* 0x000fe20000000000 */
[----:B------:R-:W-:Y:S04]  /*7b70*/  BSSY.RECONVERGENT B0, `(.L_x_102) ;  /* 0x000000f000007945 */ /* 0x000fe80003800200 */
[----:B------:R-:W-:Y:S05]  /*7b80*/  @P1 BRA `(.L_x_103) ;  /* 0x0000000000341947 */ /* 0x000fea0003800000 */
        /* <DEDUP_REMOVED lines=13> */
.L_x_103:
[----:B------:R-:W-:Y:S05]  /*7c60*/  BSYNC.RECONVERGENT B0 ;  /* 0x0000000000007941 */ /* 0x000fea0003800200 */
.L_x_102:
        /* <DEDUP_REMOVED lines=16> */
.L_x_105:
[----:B------:R-:W-:Y:S05]  /*7d70*/  BSYNC.RECONVERGENT B0 ;  /* 0x0000000000007941 */ /* 0x000fea0003800200 */
.L_x_104:
        /* <DEDUP_REMOVED lines=16> */
.L_x_107:
[----:B------:R-:W-:Y:S05]  /*7e80*/  BSYNC.RECONVERGENT B0 ;  /* 0x0000000000007941 */ /* 0x000fea0003800200 */
.L_x_106:
        /* <DEDUP_REMOVED lines=16> */
.L_x_109:
[----:B------:R-:W-:Y:S05]  /*7f90*/  BSYNC.RECONVERGENT B0 ;  /* 0x0000000000007941 */ /* 0x000fea0003800200 */
.L_x_108:
[----:B------:R-:W-:Y:S01]  /*7fa0*/  NOP ;  /* 0x0000000000007918 */ /* 0x000fe20000000000 */
[----:B------:R-:W-:Y:S04]  /*7fb0*/  BSSY.RECONVERGENT B0, `(.L_x_110) ;  /* 0x000000f000007945 */ /* 0x000fe80003800200 */
[----:B------:R-:W-:Y:S05]  /*7fc0*/  @P5 BRA `(.L_x_111) ;  /* 0x0000000000345947 */ /* 0x000fea0003800000 */
[----:B------:R-:W5:Y:S01]  /*7fd0*/  LDS R0, [R22+0x6000] ;  /* 0x0060000016007984 */ /* 0x000f620000000800 */
[----:B------:R-:W5:Y:S01]  /*7fe0*/  LDCU UR5, c[0x0][0x3c4] ;  /* 0x00007880ff0577ac */ /* 0x000f620008000800 */
[----:B------:R-:W1:Y:S01]  /*7ff0*/  LDCU.64 UR8, c[0x0][0x3a0] ;  /* 0x00007400ff0877ac */ /* 0x000e620008000a00 */
[----:B-----5:R-:W-:-:S04]  /*8000*/  SHF.R.U32.HI R6, RZ, UR5, R0 ;  /* 0x00000005ff067c19 */ /* 0x020fc80008011600 */
[----:B------:R-:W-:-:S05]  /*8010*/  LOP3.LUT R6, R6, UR4, RZ, 0x30, !PT ;  /* 0x0000000406067c12 */ /* 0x000fca000f8e30ff */
[----:B0-----:R-:W-:-:S05]  /*8020*/  IMAD R8, R6, 0x8, R7 ;  /* 0x0000000806087824 */ /* 0x001fca00078e0207 */
[----:B------:R-:W0:Y:S02]  /*8030*/  LDS.64 R6, [R8+0x6600] ;  /* 0x0066000008067984 */ /* 0x000e240000000a00 */
[----:B0-----:R-:W-:-:S05]  /*8040*/  IADD3 R9, P1, PT, R6, R3, RZ ;  /* 0x0000000306097210 */ /* 0x001fca0007f3e0ff */
[----:B-1234-:R-:W-:Y:S01]  /*8050*/  IMAD.X R10, RZ, RZ, R7, P1 ;  /* 0x000000ffff0a7224 */ /* 0x01efe200008e0607 */
[----:B------:R-:W-:-:S04]  /*8060*/  LEA R6, P1, R9, UR8, 0x2 ;  /* 0x0000000809067c11 */ /* 0x000fc8000f8210ff */
[----:B------:R-:W-:Y:S02]  /*8070*/  LEA.HI.X R7, R9, UR9, R10, 0x2, P1 ;  /* 0x0000000909077c11 */ /* 0x000fe400088f140a */
[----:B------:R-:W-:-:S05]  /*8080*/  LOP3.LUT R9, R0, 0x80000000, RZ, 0x3c, !PT ;  /* 0x8000000000097812 */ /* 0x000fca00078e3cff */
[----:B------:R0:W-:Y:S02]  /*8090*/  STG.E desc[UR6][R6.64+0x6000], R9 ;  /* 0x0060000906007986 */ /* 0x0001e4000c101906 */
.L_x_111:
[----:B------:R-:W-:Y:S05]  /*80a0*/  BSYNC.RECONVERGENT B0 ;  /* 0x0000000000007941 */ /* 0x000fea0003800200 */
.L_x_110:
[----:B------:R-:W-:Y:S01]  /*80b0*/  NOP ;  /* 0x0000000000007918 */ /* 0x000fe20000000000 */
.L_x_77:
[----:B------:R-:W5:Y:S01]  /*80c0*/  LDS R0, [R22] ;  /* 0x0000000016007984 */ /* 0x000f620000000800 */
[----:B------:R-:W5:Y:S03]  /*80d0*/  LDCU UR5, c[0x0][0x3c4] ;  /* 0x00007880ff0577ac */ /* 0x000f660008000800 */
[----:B01----:R-:W0:Y:S04]  /*80e0*/  LDS R6, [R22+0x600] ;  /* 0x0006000016067984 */ /* 0x003e280000000800 */
[----:B------:R-:W1:Y:S04]  /*80f0*/  LDS R7, [R22+0xc00] ;  /* 0x000c000016077984 */ /* 0x000e680000000800 */
[----:B------:R-:W1:Y:S04]  /*8100*/  LDS R8, [R22+0x1200] ;  /* 0x0012000016087984 */ /* 0x000e680000000800 */
[----:B------:R-:W1:Y:S04]  /*8110*/  LDS R9, [R22+0x1800] ;  /* 0x0018000016097984 */ /* 0x000e680000000800 */
[----:B--234-:R-:W2:Y:S04]  /*8120*/  LDS R10, [R22+0x1e00] ;  /* 0x001e0000160a7984 */ /* 0x01cea80000000800 */
[----:B------:R-:W3:Y:S04]  /*8130*/  LDS R11, [R22+0x2400] ;  /* 0x00240000160b7984 */ /* 0x000ee80000000800 */
[----:B------:R-:W4:Y:S04]  /*8140*/  LDS R12, [R22+0x2a00] ;  /* 0x002a0000160c7984 */ /* 0x000f280000000800 */
[----:B------:R-:W4:Y:S04]  /*8150*/  LDS R13, [R22+0x3000] ;  /* 0x00300000160d7984 */ /* 0x000f280000000800 */
[----:B------:R-:W4:Y:S04]  /*8160*/  LDS R14, [R22+0x3600] ;  /* 0x00360000160e7984 */ /* 0x000f280000000800 */
[----:B------:R-:W4:Y:S01]  /*8170*/  LDS R15, [R22+0x3c00] ;  /* 0x003c0000160f7984 */ /* 0x000f220000000800 */
[----:B-----5:R-:W-:-:S03]  /*8180*/  SHF.R.U32.HI R0, RZ, UR5, R0 ;  /* 0x00000005ff007c19 */ /* 0x020fc60008011600 */
[----:B------:R-:W5:Y:S01]  /*8190*/  LDS R16, [R22+0x4200] ;  /* 0x0042000016107984 */ /* 0x000f620000000800 */
[----:B0-----:R-:W-:-:S03]  /*81a0*/  SHF.R.U32.HI R6, RZ, UR5, R6 ;  /* 0x00000005ff067c19 */ /* 0x001fc60008011606 */
[----:B------:R-:W0:Y:S01]  /*81b0*/  LDS R17, [R22+0x4800] ;  /* 0x0048000016117984 */ /* 0x000e220000000800 */
[----:B-1----:R-:W-:-:S03]  /*81c0*/  SHF.R.U32.HI R7, RZ, UR5, R7 ;  /* 0x00000005ff077c19 */ /* 0x002fc60008011607 */
[----:B------:R-:W1:Y:S01]  /*81d0*/  LDS R18, [R22+0x4e00] ;  /* 0x004e000016127984 */ /* 0x000e620000000800 */
[----:B------:R-:W-:-:S03]  /*81e0*/  SHF.R.U32.HI R8, RZ, UR5, R8 ;  /* 0x00000005ff087c19 */ /* 0x000fc60008011608 */
[----:B------:R-:W1:Y:S01]  /*81f0*/  LDS R19, [R22+0x5400] ;  /* 0x0054000016137984 */ /* 0x000e620000000800 */
[----:B------:R-:W-:-:S03]  /*8200*/  SHF.R.U32.HI R9, RZ, UR5, R9 ;  /* 0x00000005ff097c19 */ /* 0x000fc60008011609 */
[----:B------:R-:W1:Y:S01]  /*8210*/  LDS R20, [R22+0x5a00] ;  /* 0x005a000016147984 */ /* 0x000e620000000800 */
[----:B--2---:R-:W-:-:S03]  /*8220*/  SHF.R.U32.HI R10, RZ, UR5, R10 ;  /* 0x00000005ff0a7c19 */ /* 0x004fc6000801160a */
[----:B------:R-:W2:Y:S01]  /*8230*/  LDS R21, [R22+0x6000] ;  /* 0x0060000016157984 */ /* 0x000ea20000000800 */
[----:B---3--:R-:W-:Y:S02]  /*8240*/  SHF.R.U32.HI R11, RZ, UR5, R11 ;  /* 0x00000005ff0b7c19 */ /* 0x008fe4000801160b */
[----:B----4-:R-:W-:Y:S02]  /*8250*/  SHF.R.U32.HI R12, RZ, UR5, R12 ;  /* 0x00000005ff0c7c19 */ /* 0x010fe4000801160c */
[----:B------:R-:W-:Y:S02]  /*8260*/  SHF.R.U32.HI R13, RZ, UR5, R13 ;  /* 0x00000005ff0d7c19 */ /* 0x000fe4000801160d */
[----:B------:R-:W-:Y:S02]  /*8270*/  SHF.R.U32.HI R43, RZ, UR5, R14 ;  /* 0x00000005ff2b7c19 */ /* 0x000fe4000801160e */
[----:B------:R-:W-:Y:S02]  /*8280*/  LOP3.LUT R14, R12, UR4, RZ, 0x30, !PT ;  /* 0x000000040c0e7c12 */ /* 0x000fe4000f8e30ff */
[----:B------:R-:W-:-:S02]  /*8290*/  SHF.R.U32.HI R44, RZ, UR5, R15 ;  /* 0x00000005ff2c7c19 */ /* 0x000fc4000801160f */
[----:B------:R-:W-:Y:S02]  /*82a0*/  LOP3.LUT R15, R11, UR4, RZ, 0x30, !PT ;  /* 0x000000040b0f7c12 */ /* 0x000fe4000f8e30ff */
[----:B-----5:R-:W-:Y:S02]  /*82b0*/  SHF.R.U32.HI R45, RZ, UR5, R16 ;  /* 0x00000005ff2d7c19 */ /* 0x020fe40008011610 */
[----:B------:R-:W-:Y:S02]  /*82c0*/  LOP3.LUT R16, R10, UR4, RZ, 0x30, !PT ;  /* 0x000000040a107c12 */ /* 0x000fe4000f8e30ff */
[----:B0-----:R-:W-:Y:S02]  /*82d0*/  SHF.R.U32.HI R46, RZ, UR5, R17 ;  /* 0x00000005ff2e7c19 */ /* 0x001fe40008011611 */
[----:B------:R-:W-:Y:S02]  /*82e0*/  LOP3.LUT R17, R9, UR4, RZ, 0x30, !PT ;  /* 0x0000000409117c12 */ /* 0x000fe4000f8e30ff */
[----:B-1----:R-:W-:-:S02]  /*82f0*/  SHF.R.U32.HI R47, RZ, UR5, R18 ;  /* 0x00000005ff2f7c19 */ /* 0x002fc40008011612 */
[----:B------:R-:W-:Y:S02]  /*8300*/  LOP3.LUT R18, R8, UR4, RZ, 0x30, !PT ;  /* 0x0000000408127c12 */ /* 0x000fe4000f8e30ff */
[----:B------:R-:W-:Y:S02]  /*8310*/  SHF.R.U32.HI R48, RZ, UR5, R19 ;  /* 0x00000005ff307c19 */ /* 0x000fe40008011613 */
[----:B------:R-:W-:Y:S02]  /*8320*/  LOP3.LUT R19, R7, UR4, RZ, 0x30, !PT ;  /* 0x0000000407137c12 */ /* 0x000fe4000f8e30ff */
[----:B------:R-:W-:Y:S02]  /*8330*/  SHF.R.U32.HI R49, RZ, UR5, R20 ;  /* 0x00000005ff317c19 */ /* 0x000fe40008011614 */
[----:B------:R-:W-:Y:S02]  /*8340*/  LOP3.LUT R20, R6, UR4, RZ, 0x30, !PT ;  /* 0x0000000406147c12 */ /* 0x000fe4000f8e30ff */
[----:B--2---:R-:W-:-:S02]  /*8350*/  SHF.R.U32.HI R50, RZ, UR5, R21 ;  /* 0x00000005ff327c19 */ /* 0x004fc40008011615 */
[----:B------:R-:W-:Y:S02]  /*8360*/  LOP3.LUT R21, R0, UR4, RZ, 0x30, !PT ;  /* 0x0000000400157c12 */ /* 0x000fe4000f8e30ff */
[----:B------:R-:W-:Y:S02]  /*8370*/  LOP3.LUT R13, R13, UR4, RZ, 0x30, !PT ;  /* 0x000000040d0d7c12 */ /* 0x000fe4000f8e30ff */
[----:B------:R-:W-:Y:S02]  /*8380*/  LOP3.LUT R12, R43, UR4, RZ, 0x30, !PT ;  /* 0x000000042b0c7c12 */ /* 0x000fe4000f8e30ff */
[----:B------:R-:W-:Y:S02]  /*8390*/  LOP3.LUT R11, R44, UR4, RZ, 0x30, !PT ;  /* 0x000000042c0b7c12 */ /* 0x000fe4000f8e30ff */
[----:B------:R-:W-:Y:S02]  /*83a0*/  LOP3.LUT R10, R45, UR4, RZ, 0x30, !PT ;  /* 0x000000042d0a7c12 */ /* 0x000fe4000f8e30ff */
[----:B------:R-:W-:-:S02]  /*83b0*/  LOP3.LUT R9, R46, UR4, RZ, 0x30, !PT ;  /* 0x000000042e097c12 */ /* 0x000fc4000f8e30ff */
[----:B------:R-:W-:Y:S02]  /*83c0*/  LOP3.LUT R8, R47, UR4, RZ, 0x30, !PT ;  /* 0x000000042f087c12 */ /* 0x000fe4000f8e30ff */
[----:B------:R-:W-:Y:S02]  /*83d0*/  LOP3.LUT R7, R48, UR4, RZ, 0x30, !PT ;  /* 0x0000000430077c12 */ /* 0x000fe4000f8e30ff */
[----:B------:R-:W-:Y:S02]  /*83e0*/  LOP3.LUT R6, R49, UR4, RZ, 0x30, !PT ;  /* 0x0000000431067c12 */ /* 0x000fe4000f8e30ff */
[----:B------:R-:W-:Y:S01]  /*83f0*/  LOP3.LUT R0, R50, UR4, RZ, 0x30, !PT ;  /* 0x0000000432007c12 */ /* 0x000fe2000f8e30ff */
[----:B------:R-:W-:Y:S06]  /*8400*/  @P0 BRA `(.L_x_112) ;  /* 0x0000000000640947 */ /* 0x000fec0003800000 */
[----:B------:R-:W0:Y:S01]  /*8410*/  LDCU.64 UR4, c[0x0][0x3b8] ;  /* 0x00007700ff0477ac */ /* 0x000e220008000a00 */
[----:B------:R-:W-:Y:S01]  /*8420*/  IMAD R5, R42, 0x1980, RZ ;  /* 0x000019802a057824 */ /* 0x000fe200078e02ff */
[----:B------:R-:W-:-:S04]  /*8430*/  LOP3.LUT R2, R41, 0x1f, R3, 0xf8, !PT ;  /* 0x0000001f29027812 */ /* 0x000fc800078ef803 */
[----:B------:R-:W-:-:S04]  /*8440*/  IADD3 R3, P1, PT, R5, R2, RZ ;  /* 0x0000000205037210 */ /* 0x000fc80007f3e0ff */
[----:B------:R-:W-:Y:S02]  /*8450*/  LEA.HI.X.SX32 R4, R5, RZ, 0x1, P1 ;  /* 0x000000ff05047211 */ /* 0x000fe400008f0eff */
[----:B0-----:R-:W-:-:S04]  /*8460*/  LEA R2, P1, R3, UR4, 0x2 ;  /* 0x0000000403027c11 */ /* 0x001fc8000f8210ff */
        /* <DEDUP_REMOVED lines=19> */
.L_x_112:
[----:B------:R-:W-:Y:S01]  /*85a0*/  IMAD.IADD R60, R23, 0x1, -R54 ;  /* 0x00000001173c7824 */ /* 0x000fe200078e0a36 */
[----:B------:R-:W0:Y:S01]  /*85b0*/  LDCU.64 UR4, c[0x0][0x3b8] ;  /* 0x00007700ff0477ac */ /* 0x000e220008000a00 */
[----:B------:R-:W-:-:S03]  /*85c0*/  VIADD R3, R57, 0x20 ;  /* 0x0000002039037836 */ /* 0x000fc60000000000 */
[-C--:B------:R-:W-:Y:S02]  /*85d0*/  ISETP.GE.AND P2, PT, R57, R60.reuse, PT ;  /* 0x0000003c3900720c */ /* 0x080fe40003f46270 */
[----:B------:R-:W-:Y:S01]  /*85e0*/  ISETP.GE.AND P1, PT, R3, R60, PT ;  /* 0x0000003c0300720c */ /* 0x000fe20003f26270 */
[----:B------:R-:W-:-:S05]  /*85f0*/  VIADD R3, R57, 0x40 ;  /* 0x0000004039037836 */ /* 0x000fca0000000000 */
[----:B------:R-:W-:Y:S01]  /*8600*/  ISETP.GE.AND P5, PT, R3, R60, PT ;  /* 0x0000003c0300720c */ /* 0x000fe20003fa6270 */
[----:B------:R-:W-:-:S05]  /*8610*/  VIADD R3, R57, 0x60 ;  /* 0x0000006039037836 */ /* 0x000fca0000000000 */
[----:B------:R-:W-:Y:S01]  /*8620*/  ISETP.GE.AND P4, PT, R3, R60, PT ;  /* 0x0000003c0300720c */ /* 0x000fe20003f86270 */
[----:B------:R-:W-:Y:S01]  /*8630*/  VIADD R3, R57, 0x80 ;  /* 0x0000008039037836 */ /* 0x000fe20000000000 */
[----:B0-----:R-:W-:Y:S01]  /*8640*/  IADD3 R2, P6, PT, R5, UR4, RZ ;  /* 0x0000000405027c10 */ /* 0x001fe2000ffde0ff */
[----:B------:R-:W-:-:S03]  /*8650*/  VIADD R5, R57, 0xa0 ;  /* 0x000000a039057836 */ /* 0x000fc60000000000 */
[-C--:B------:R-:W-:Y:S02]  /*8660*/  ISETP.GE.AND P3, PT, R3, R60.reuse, PT ;  /* 0x0000003c0300720c */ /* 0x080fe40003f66270 */
[----:B------:R-:W-:Y:S02]  /*8670*/  IADD3.X R3, PT, PT, R4, UR5, RZ, P6, !PT ;  /* 0x0000000504037c10 */ /* 0x000fe4000b7fe4ff */
[-C--:B------:R-:W-:Y:S01]  /*8680*/  ISETP.GE.AND P6, PT, R5, R60.reuse, PT ;  /* 0x0000003c0500720c */ /* 0x080fe20003fc6270 */
[----:B------:R-:W-:Y:S02]  /*8690*/  VIADD R5, R57, 0xc0 ;  /* 0x000000c039057836 */ /* 0x000fe40000000000 */
[----:B------:R-:W5:Y:S03]  /*86a0*/  @!P2 LDG.E R41, desc[UR6][R2.64] ;  /* 0x000000060229a981 */ /* 0x000f66000c1e1900 */
[-C--:B------:R-:W-:Y:S01]  /*86b0*/  ISETP.GE.AND P2, PT, R5, R60.reuse, PT ;  /* 0x0000003c0500720c */ /* 0x080fe20003f46270 */
[----:B------:R-:W-:Y:S01]  /*86c0*/  VIADD R5, R57, 0xe0 ;  /* 0x000000e039057836 */ /* 0x000fe20000000000 */
[----:B------:R-:W5:Y:S04]  /*86d0*/  @!P1 LDG.E R44, desc[UR6][R2.64+0x80] ;  /* 0x00008006022c9981 */ /* 0x000f68000c1e1900 */
[----:B------:R-:W-:Y:S01]  /*86e0*/  ISETP.GE.AND P1, PT, R5, R60, PT ;  /* 0x0000003c0500720c */ /* 0x000fe20003f26270 */
[----:B------:R-:W-:Y:S01]  /*86f0*/  VIADD R59, R57, 0x100 ;  /* 0x00000100393b7836 */ /* 0x000fe20000000000 */
[----:B------:R-:W5:Y:S04]  /*8700*/  @!P5 LDG.E R43, desc[UR6][R2.64+0x100] ;  /* 0x00010006022bd981 */ /* 0x000f68000c1e1900 */
[----:B------:R-:W5:Y:S04]  /*8710*/  @!P4 LDG.E R46, desc[UR6][R2.64+0x180] ;  /* 0x00018006022ec981 */ /* 0x000f68000c1e1900 */
[----:B------:R-:W5:Y:S03]  /*8720*/  @!P2 LDG.E R47, desc[UR6][R2.64+0x300] ;  /* 0x00030006022fa981 */ /* 0x000f66000c1e1900 */
[C---:B------:R-:W-:Y:S01]  /*8730*/  @!P1 IADD3 R5, P2, PT, R54.reuse, R57, RZ ;  /* 0x0000003936059210 */ /* 0x040fe20007f5e0ff */
[----:B------:R-:W5:Y:S03]  /*8740*/  @!P3 LDG.E R45, desc[UR6][R2.64+0x200] ;  /* 0x00020006022db981 */ /* 0x000f66000c1e1900 */
[----:B------:R-:W-:Y:S01]  /*8750*/  @!P1 LEA.HI.X.SX32 R62, R54, RZ, 0x1, P2 ;  /* 0x000000ff363e9211 */ /* 0x000fe200010f0eff */
[----:B------:R0:W5:Y:S01]  /*8760*/  @!P6 LDG.E R48, desc[UR6][R2.64+0x280] ;  /* 0x000280060230e981 */ /* 0x000162000c1e1900 */
[----:B------:R-:W-:-:S04]  /*8770*/  @!P1 LEA R4, P2, R5, UR4, 0x2 ;  /* 0x0000000405049c11 */ /* 0x000fc8000f8410ff */
[----:B------:R-:W-:-:S05]  /*8780*/  @!P1 LEA.HI.X R5, R5, UR5, R62, 0x2, P2 ;  /* 0x0000000505059c11 */ /* 0x000fca00090f143e */
[----:B------:R1:W5:Y:S01]  /*8790*/  @!P1 LDG.E R50, desc[UR6][R4.64+0x380] ;  /* 0x0003800604329981 */ /* 0x000362000c1e1900 */
[----:B------:R-:W-:-:S13]  /*87a0*/  ISETP.GE.AND P1, PT, R59, R60, PT ;  /* 0x0000003c3b00720c */ /* 0x000fda0003f26270 */
[----:B------:R-:W-:-:S04]  /*87b0*/  @!P1 IADD3 R59, P2, PT, R54, R57, RZ ;  /* 0x00000039363b9210 */ /* 0x000fc80007f5e0ff */
[----:B------:R-:W-:Y:S02]  /*87c0*/  @!P1 LEA.HI.X.SX32 R62, R54, RZ, 0x1, P2 ;  /* 0x000000ff363e9211 */ /* 0x000fe400010f0eff */
[----:B0-----:R-:W-:-:S04]  /*87d0*/  @!P1 LEA R2, P2, R59, UR4, 0x2 ;  /* 0x000000043b029c11 */ /* 0x001fc8000f8410ff */
[----:B------:R-:W-:Y:S01]  /*87e0*/  @!P1 LEA.HI.X R3, R59, UR5, R62, 0x2, P2 ;  /* 0x000000053b039c11 */ /* 0x000fe200090f143e */
[----:B------:R-:W-:-:S04]  /*87f0*/  VIADD R59, R57, 0x120 ;  /* 0x00000120393b7836 */ /* 0x000fc80000000000 */
[----:B------:R0:W5:Y:S01]  /*8800*/  @!P1 LDG.E R49, desc[UR6][R2.64+0x400] ;  /* 0x0004000602319981 */ /* 0x000162000c1e1900 */
[----:B------:R-:W-:-:S13]  /*8810*/  ISETP.GE.AND P1, PT, R59, R60, PT ;  /* 0x0000003c3b00720c */ /* 0x000fda0003f26270 */
[----:B------:R-:W-:-:S04]  /*8820*/  @!P1 IADD3 R59, P2, PT, R54, R57, RZ ;  /* 0x00000039363b9210 */ /* 0x000fc80007f5e0ff */
[----:B------:R-:W-:Y:S02]  /*8830*/  @!P1 LEA.HI.X.SX32 R62, R54, RZ, 0x1, P2 ;  /* 0x000000ff363e9211 */ /* 0x000fe400010f0eff */
[----:B-1----:R-:W-:-:S04]  /*8840*/  @!P1 LEA R4, P2, R59, UR4, 0x2 ;  /* 0x000000043b049c11 */ /* 0x002fc8000f8410ff */
[----:B------:R-:W-:Y:S01]  /*8850*/  @!P1 LEA.HI.X R5, R59, UR5, R62, 0x2, P2 ;  /* 0x000000053b059c11 */ /* 0x000fe200090f143e */
[----:B------:R-:W-:-:S04]  /*8860*/  VIADD R59, R57, 0x140 ;  /* 0x00000140393b7836 */ /* 0x000fc80000000000 */
        /* <DEDUP_REMOVED lines=9> */
[----:B------:R-:W-:-:S05]  /*8900*/  @!P1 IMAD R62, R42, 0x1980, RZ ;  /* 0x000019802a3e9824 */ /* 0x000fca00078e02ff */
[----:B-1----:R-:W-:-:S04]  /*8910*/  @!P1 IADD3 R5, P2, PT, R62, R57, RZ ;  /* 0x000000393e059210 */ /* 0x002fc80007f5e0ff */
[----:B------:R-:W-:Y:S02]  /*8920*/  @!P1 LEA.HI.X.SX32 R62, R62, RZ, 0x1, P2 ;  /* 0x000000ff3e3e9211 */ /* 0x000fe400010f0eff */
[----:B------:R-:W-:Y:S01]  /*8930*/  @!P1 LEA R4, P2, R5, UR4, 0x2 ;  /* 0x0000000405049c11 */ /* 0x000fe2000f8410ff */
[----:B------:R-:W-:-:S03]  /*8940*/  VIADD R59, R57, 0x180 ;  /* 0x00000180393b7836 */ /* 0x000fc60000000000 */
[----:B------:R-:W-:-:S05]  /*8950*/  @!P1 LEA.HI.X R5, R5, UR5, R62, 0x2, P2 ;  /* 0x0000000505059c11 */ /* 0x000fca00090f143e */
[----:B------:R1:W5:Y:S01]  /*8960*/  @!P1 LDG.E R56, desc[UR6][R4.64+0x580] ;  /* 0x0005800604389981 */ /* 0x000362000c1e1900 */
[----:B------:R-:W-:-:S13]  /*8970*/  ISETP.GE.AND P1, PT, R59, R60, PT ;  /* 0x0000003c3b00720c */ /* 0x000fda0003f26270 */
[----:B0-----:R-:W-:-:S05]  /*8980*/  @!P1 IMAD R2, R42, 0x1980, RZ ;  /* 0x000019802a029824 */ /* 0x001fca00078e02ff */
[----:B------:R-:W-:-:S04]  /*8990*/  @!P1 IADD3 R3, P2, PT, R2, R57, RZ ;  /* 0x0000003902039210 */ /* 0x000fc80007f5e0ff */
[----:B------:R-:W-:Y:S02]  /*89a0*/  @!P1 LEA.HI.X.SX32 R62, R2, RZ, 0x1, P2 ;  /* 0x000000ff023e9211 */ /* 0x000fe400010f0eff */
[----:B------:R-:W-:Y:S01]  /*89b0*/  @!P1 LEA R2, P2, R3, UR4, 0x2 ;  /* 0x0000000403029c11 */ /* 0x000fe2000f8410ff */
[----:B------:R-:W-:-:S03]  /*89c0*/  VIADD R59, R57, 0x1a0 ;  /* 0x000001a0393b7836 */ /* 0x000fc60000000000 */
[----:B------:R-:W-:-:S05]  /*89d0*/  @!P1 LEA.HI.X R3, R3, UR5, R62, 0x2, P2 ;  /* 0x0000000503039c11 */ /* 0x000fca00090f143e */
[----:B------:R0:W5:Y:S01]  /*89e0*/  @!P1 LDG.E R53, desc[UR6][R2.64+0x600] ;  /* 0x0006000602359981 */ /* 0x000162000c1e1900 */
[----:B------:R-:W-:-:S13]  /*89f0*/  ISETP.GE.AND P1, PT, R59, R60, PT ;  /* 0x0000003c3b00720c */ /* 0x000fda0003f26270 */
[----:B-1----:R-:W-:-:S05]  /*8a00*/  @!P1 IMAD R4, R42, 0x1980, RZ ;  /* 0x000019802a049824 */ /* 0x002fca00078e02ff */
[----:B------:R-:W-:-:S04]  /*8a10*/  @!P1 IADD3 R5, P2, PT, R4, R57, RZ ;  /* 0x0000003904059210 */ /* 0x000fc80007f5e0ff */
[----:B------:R-:W-:Y:S02]  /*8a20*/  @!P1 LEA.HI.X.SX32 R62, R4, RZ, 0x1, P2 ;  /* 0x000000ff043e9211 */ /* 0x000fe400010f0eff */
[----:B------:R-:W-:Y:S01]  /*8a30*/  @!P1 LEA R4, P2, R5, UR4, 0x2 ;  /* 0x0000000405049c11 */ /* 0x000fe2000f8410ff */
[----:B------:R-:W-:-:S03]  /*8a40*/  VIADD R59, R57, 0x1c0 ;  /* 0x000001c0393b7836 */ /* 0x000fc60000000000 */
[----:B------:R-:W-:-:S05]  /*8a50*/  @!P1 LEA.HI.X R5, R5, UR5, R62, 0x2, P2 ;  /* 0x0000000505059c11 */ /* 0x000fca00090f143e */
[----:B------:R1:W5:Y:S01]  /*8a60*/  @!P1 LDG.E R54, desc[UR6][R4.64+0x680] ;  /* 0x0006800604369981 */ /* 0x000362000c1e1900 */
[----:B------:R-:W-:Y:S01]  /*8a70*/  ISETP.GE.AND P1, PT, R59, R60, PT ;  /* 0x0000003c3b00720c */ /* 0x000fe20003f26270 */
[----:B------:R-:W-:-:S05]  /*8a80*/  VIADD R59, R57, 0x200 ;  /* 0x00000200393b7836 */ /* 0x000fca0000000000 */
[----:B------:R-:W-:-:S07]  /*8a90*/  ISETP.GE.AND P3, PT, R59, R60, PT ;  /* 0x0000003c3b00720c */ /* 0x000fce0003f66270 */
[----:B0-----:R-:W-:-:S05]  /*8aa0*/  @!P1 IMAD R2, R42, 0x1980, RZ ;  /* 0x000019802a029824 */ /* 0x001fca00078e02ff */
[C---:B------:R-:W-:Y:S01]  /*8ab0*/  @!P1 IADD3 R3, P2, PT, R2.reuse, R57, RZ ;  /* 0x0000003902039210 */ /* 0x040fe20007f5e0ff */
[----:B------:R-:W0:Y:S03]  /*8ac0*/  @!P3 S2R R59, SR_TID.X ;  /* 0x00000000003bb919 */ /* 0x000e260000002100 */
[----:B------:R-:W-:Y:S02]  /*8ad0*/  @!P1 LEA.HI.X.SX32 R62, R2, RZ, 0x1, P2 ;  /* 0x000000ff023e9211 */ /* 0x000fe400010f0eff */
[----:B------:R-:W-:Y:S01]  /*8ae0*/  @!P1 LEA R2, P2, R3, UR4, 0x2 ;  /* 0x0000000403029c11 */ /* 0x000fe2000f8410ff */
[----:B-1----:R-:W-:-:S03]  /*8af0*/  VIADD R5, R57, 0x1e0 ;  /* 0x000001e039057836 */ /* 0x002fc60000000000 */
[----:B------:R-:W-:-:S05]  /*8b00*/  @!P1 LEA.HI.X R3, R3, UR5, R62, 0x2, P2 ;  /* 0x0000000503039c11 */ /* 0x000fca00090f143e */
[----:B------:R0:W5:Y:S01]  /*8b10*/  @!P1 LDG.E R51, desc[UR6][R2.64+0x700] ;  /* 0x0007000602339981 */ /* 0x000162000c1e1900 */
[----:B------:R-:W-:-:S13]  /*8b20*/  ISETP.GE.AND P1, PT, R5, R60, PT ;  /* 0x0000003c0500720c */ /* 0x000fda0003f26270 */
[----:B------:R-:W-:-:S05]  /*8b30*/  @!P1 IMAD R4, R42, 0x1980, RZ ;  /* 0x000019802a049824 */ /* 0x000fca00078e02ff */
[C---:B------:R-:W-:Y:S02]  /*8b40*/  @!P1 IADD3 R5, P2, PT, R4.reuse, R57, RZ ;  /* 0x0000003904059210 */ /* 0x040fe40007f5e0ff */
[----:B0-----:R-:W-:Y:S02]  /*8b50*/  @!P3 LOP3.LUT R2, R59, 0x3e0, RZ, 0xc0, !PT ;  /* 0x000003e03b02b812 */ /* 0x001fe400078ec0ff */
[----:B------:R-:W-:Y:S02]  /*8b60*/  @!P1 LEA.HI.X.SX32 R60, R4, RZ, 0x1, P2 ;  /* 0x000000ff043c9211 */ /* 0x000fe400010f0eff */
[----:B------:R-:W-:Y:S02]  /*8b70*/  @!P1 LEA R4, P2, R5, UR4, 0x2 ;  /* 0x0000000405049c11 */ /* 0x000fe4000f8410ff */
[----:B------:R-:W-:Y:S01]  /*8b80*/  @!P3 LOP3.LUT R59, R59, 0x1f, RZ, 0xc0, !PT ;  /* 0x0000001f3b3bb812 */ /* 0x000fe200078ec0ff */
[----:B------:R-:W-:Y:S01]  /*8b90*/  @!P3 IMAD R3, R42, 0x1980, RZ ;  /* 0x000019802a03b824 */ /* 0x000fe200078e02ff */
[----:B------:R-:W-:-:S03]  /*8ba0*/  @!P1 LEA.HI.X R5, R5, UR5, R60, 0x2, P2 ;  /* 0x0000000505059c11 */ /* 0x000fc600090f143c */
[----:B------:R-:W-:Y:S02]  /*8bb0*/  @!P3 IMAD R2, R2, 0x11, R59 ;  /* 0x000000110202b824 */ /* 0x000fe400078e023b */
[----:B------:R1:W5:Y:S03]  /*8bc0*/  @!P1 LDG.E R58, desc[UR6][R4.64+0x780] ;  /* 0x00078006043a9981 */ /* 0x000366000c1e1900 */
[----:B------:R-:W-:-:S04]  /*8bd0*/  @!P3 IADD3 R59, P1, PT, R3, R2, RZ ;  /* 0x00000002033bb210 */ /* 0x000fc80007f3e0ff */
[----:B------:R-:W-:Y:S02]  /*8be0*/  @!P3 LEA.HI.X.SX32 R60, R3, RZ, 0x1, P1 ;  /* 0x000000ff033cb211 */ /* 0x000fe400008f0eff */
[----:B------:R-:W-:-:S04]  /*8bf0*/  @!P3 LEA R2, P1, R59, UR4, 0x2 ;  /* 0x000000043b02bc11 */ /* 0x000fc8000f8210ff */
[----:B------:R-:W-:-:S05]  /*8c00*/  @!P3 LEA.HI.X R3, R59, UR5, R60, 0x2, P1 ;  /* 0x000000053b03bc11 */ /* 0x000fca00088f143c */
[----:B------:R1:W5:Y:S04]  /*8c10*/  @!P3 LDG.E R57, desc[UR6][R2.64+0x800] ;  /* 0x000800060239b981 */ /* 0x000368000c1e1900 */
.L_x_113:
[----:B------:R-:W-:Y:S08]  /*8c20*/  BAR.SYNC.DEFER_BLOCKING 0x0 ;  /* 0x0000000000007b1d */ /* 0x000ff00000010000 */
[----:B------:R-:W2:Y:S01]  /*8c30*/  S2UR UR5, SR_CgaCtaId ;  /* 0x00000000000579c3 */ /* 0x000ea20000008800 */
[----:B------:R-:W-:Y:S01]  /*8c40*/  UMOV UR4, 0x400 ;  /* 0x0000040000047882 */ /* 0x000fe20000000000 */
[----:B01----:R-:W0:Y:S01]  /*8c50*/  S2R R2, SR_TID.X ;  /* 0x0000000000027919 */ /* 0x003e220000002100 */
[----:B-----5:R1:W-:Y:S04]  /*8c60*/  STS [R40+-0x4], R41 ;  /* 0xfffffc2928007388 */ /* 0x0203e80000000800 */
[----:B------:R1:W-:Y:S01]  /*8c70*/  STS [R39+-0x4], R44 ;  /* 0xfffffc2c27007388 */ /* 0x0003e20000000800 */
[----:B--2---:R-:W-:-:S03]  /*8c80*/  ULEA UR4, UR5, UR4, 0x18 ;  /* 0x0000000405047291 */ /* 0x004fc6000f8ec0ff */
[----:B------:R1:W-:Y:S04]  /*8c90*/  STS [R38+-0x4], R43 ;  /* 0xfffffc2b26007388 */ /* 0x0003e80000000800 */
        /* <DEDUP_REMOVED lines=13> */
[----:B------:R1:W-:Y:S01]  /*8d70*/  STS [R24+-0x4], R57 ;  /* 0xfffffc3918007388 */ /* 0x0003e20000000800 */
[----:B------:R-:W-:Y:S06]  /*8d80*/  BAR.SYNC.DEFER_BLOCKING 0x0 ;  /* 0x0000000000007b1d */ /* 0x000fec0000010000 */
[----:B0-----:R-:W-:Y:S05]  /*8d90*/  @P0 BRA `(.L_x_114) ;  /* 0x00000008006c0947 */ /* 0x001fea0003800000 */
[----:B------:R-:W-:Y:S01]  /*8da0*/  LEA R21, R21, UR4, 0x3 ;  /* 0x0000000415157c11 */ /* 0x000fe2000f8e18ff */
[----:B------:R-:W-:Y:S01]  /*8db0*/  LDS R3, [R22] ;  /* 0x0000000016037984 */ /* 0x000fe20000000800 */
[----:B------:R-:W0:Y:S01]  /*8dc0*/  LDCU.64 UR8, c[0x0][0x3b0] ;  /* 0x00007600ff0877ac */ /* 0x000e220008000a00 */
[----:B-1----:R-:W-:Y:S02]  /*8dd0*/  LEA R26, R20, UR4, 0x3 ;  /* 0x00000004141a7c11 */ /* 0x002fe4000f8e18ff */
[----:B------:R-:W1:Y:S01]  /*8de0*/  LDS.64 R4, [R21+0x6600] ;  /* 0x0066000015047984 */ /* 0x000e620000000a00 */
[----:B------:R-:W-:Y:S02]  /*8df0*/  LEA R19, R19, UR4, 0x3 ;  /* 0x0000000413137c11 */ /* 0x000fe4000f8e18ff */
[----:B------:R-:W-:Y:S02]  /*8e00*/  LEA R17, R17, UR4, 0x3 ;  /* 0x0000000411117c11 */ /* 0x000fe4000f8e18ff */
[----:B------:R-:W-:-:S02]  /*8e10*/  LEA R15, R15, UR4, 0x3 ;  /* 0x000000040f0f7c11 */ /* 0x000fc4000f8e18ff */
[----:B------:R-:W-:Y:S02]  /*8e20*/  LEA R13, R13, UR4, 0x3 ;  /* 0x000000040d0d7c11 */ /* 0x000fe4000f8e18ff */
[----:B------:R-:W-:Y:S02]  /*8e30*/  LEA R11, R11, UR4, 0x3 ;  /* 0x000000040b0b7c11 */ /* 0x000fe4000f8e18ff */
[----:B------:R-:W-:Y:S02]  /*8e40*/  LEA R9, R9, UR4, 0x3 ;  /* 0x0000000409097c11 */ /* 0x000fe4000f8e18ff */
[----:B------:R-:W-:Y:S02]  /*8e50*/  LEA R7, R7, UR4, 0x3 ;  /* 0x0000000407077c11 */ /* 0x000fe4000f8e18ff */
[----:B-1----:R-:W-:-:S05]  /*8e60*/  IADD3 R4, P0, PT, R4, R2, RZ ;  /* 0x0000000204047210 */ /* 0x002fca0007f1e0ff */
[----:B------:R-:W-:Y:S01]  /*8e70*/  IMAD.X R5, RZ, RZ, R5, P0 ;  /* 0x000000ffff057224 */ /* 0x000fe200000e0605 */
[----:B0-----:R-:W-:-:S04]  /*8e80*/  LEA R24, P0, R4, UR8, 0x2 ;  /* 0x0000000804187c11 */ /* 0x001fc8000f8010ff */
[----:B------:R-:W-:-:S05]  /*8e90*/  LEA.HI.X R25, R4, UR9, R5, 0x2, P0 ;  /* 0x0000000904197c11 */ /* 0x000fca00080f1405 */
[----:B------:R-:W-:Y:S01]  /*8ea0*/  STG.E desc[UR6][R24.64], R3 ;  /* 0x0000000318007986 */ /* 0x000fe2000c101906 */
[----:B------:R-:W-:-:S03]  /*8eb0*/  NOP ;  /* 0x0000000000007918 */ /* 0x000fc60000000000 */
[----:B------:R0:W1:Y:S04]  /*8ec0*/  LDS.64 R4, [R26+0x6600] ;  /* 0x006600001a047984 */ /* 0x0000680000000a00 */
[----:B------:R-:W2:Y:S01]  /*8ed0*/  LDS R23, [R22+0x600] ;  /* 0x0006000016177984 */ /* 0x000ea20000000800 */
[----:B0-----:R-:W-:Y:S02]  /*8ee0*/  LEA R26, R18, UR4, 0x3 ;  /* 0x00000004121a7c11 */ /* 0x001fe4000f8e18ff */
[----:B-1----:R-:W-:-:S05]  /*8ef0*/  IADD3 R4, P0, PT, R4, R2, RZ ;  /* 0x0000000204047210 */ /* 0x002fca0007f1e0ff */
[----:B------:R-:W-:Y:S01]  /*8f00*/  IMAD.X R5, RZ, RZ, R5, P0 ;  /* 0x000000ffff057224 */ /* 0x000fe200000e0605 */
[----:B------:R-:W-:-:S04]  /*8f10*/  LEA R20, P0, R4, UR8, 0x2 ;  /* 0x0000000804147c11 */ /* 0x000fc8000f8010ff */
[----:B------:R-:W-:-:S05]  /*8f20*/  LEA.HI.X R21, R4, UR9, R5, 0x2, P0 ;  /* 0x0000000904157c11 */ /* 0x000fca00080f1405 */
[----:B--2---:R-:W-:Y:S01]  /*8f30*/  STG.E desc[UR6][R20.64+0x600], R23 ;  /* 0x0006001714007986 */ /* 0x004fe2000c101906 */
[----:B------:R-:W-:-:S03]  /*8f40*/  NOP ;  /* 0x0000000000007918 */ /* 0x000fc60000000000 */
[----:B------:R-:W0:Y:S04]  /*8f50*/  LDS.64 R4, [R19+0x6600] ;  /* 0x0066000013047984 */ /* 0x000e280000000a00 */
[----:B------:R-:W1:Y:S01]  /*8f60*/  LDS R3, [R22+0xc00] ;  /* 0x000c000016037984 */ /* 0x000e620000000800 */
[----:B0-----:R-:W-:-:S05]  /*8f70*/  IADD3 R4, P0, PT, R4, R2, RZ ;  /* 0x0000000204047210 */ /* 0x001fca0007f1e0ff */
[----:B------:R-:W-:Y:S01]  /*8f80*/  IMAD.X R5, RZ, RZ, R5, P0 ;  /* 0x000000ffff057224 */ /* 0x000fe200000e0605 */
[----:B------:R-:W-:-:S04]  /*8f90*/  LEA R24, P0, R4, UR8, 0x2 ;  /* 0x0000000804187c11 */ /* 0x000fc8000f8010ff */
[----:B------:R-:W-:-:S05]  /*8fa0*/  LEA.HI.X R25, R4, UR9, R5, 0x2, P0 ;  /* 0x0000000904197c11 */ /* 0x000fca00080f1405 */
[----:B-1----:R0:W-:Y:S01]  /*8fb0*/  STG.E desc[UR6][R24.64+0xc00], R3 ;  /* 0x000c000318007986 */ /* 0x0021e2000c101906 */
[----:B------:R-:W-:-:S03]  /*8fc0*/  NOP ;  /* 0x0000000000007918 */ /* 0x000fc60000000000 */
[----:B------:R-:W1:Y:S04]  /*8fd0*/  LDS.64 R4, [R26+0x6600] ;  /* 0x006600001a047984 */ /* 0x000e680000000a00 */
        /* <DEDUP_REMOVED lines=99> */
[----:B-1----:R-:W-:Y:S01]  /*9610*/  STG.E desc[UR6][R10.64+0x5400], R3 ;  /* 0x005400030a007986 */ /* 0x002fe2000c101906 */
[----:B------:R-:W-:-:S03]  /*9620*/  NOP ;  /* 0x0000000000007918 */ /* 0x000fc60000000000 */
[----:B------:R-:W0:Y:S04]  /*9630*/  LDS.64 R4, [R12+0x6600] ;  /* 0x006600000c047984 */ /* 0x000e280000000a00 */
[----:B------:R-:W1:Y:S01]  /*9640*/  LDS R9, [R22+0x5a00] ;  /* 0x005a000016097984 */ /* 0x000e620000000800 */
[----:B0-----:R-:W-:-:S05]  /*9650*/  IADD3 R4, P0, PT, R4, R2, RZ ;  /* 0x0000000204047210 */ /* 0x001fca0007f1e0ff */
[----:B------:R-:W-:Y:S01]  /*9660*/  IMAD.X R5, RZ, RZ, R5, P0 ;  /* 0x000000ffff057224 */ /* 0x000fe200000e0605 */
[----:B------:R-:W-:-:S04]  /*9670*/  LEA R6, P0, R4, UR8, 0x2 ;  /* 0x0000000804067c11 */ /* 0x000fc8000f8010ff */
[----:B------:R-:W-:Y:S02]  /*9680*/  LEA.HI.X R7, R4, UR9, R5, 0x2, P0 ;  /* 0x0000000904077c11 */ /* 0x000fe400080f1405 */
[----:B------:R-:W-:-:S03]  /*9690*/  LEA R4, R0, UR4, 0x3 ;  /* 0x0000000400047c11 */ /* 0x000fc6000f8e18ff */
[----:B-1----:R-:W-:Y:S01]  /*96a0*/  STG.E desc[UR6][R6.64+0x5a00], R9 ;  /* 0x005a000906007986 */ /* 0x002fe2000c101906 */
        /* <DEDUP_REMOVED lines=8> */
[----:B------:R-:W-:Y:S01]  /*9730*/  NOP ;  /* 0x0000000000007918 */ /* 0x000fe20000000000 */
[----:B------:R-:W-:Y:S05]  /*9740*/  EXIT ;  /* 0x000000000000794d */ /* 0x000fea0003800000 */
.L_x_114:
[----:B------:R-:W-:Y:S01]  /*9750*/  LEA R21, R21, UR4, 0x3 ;  /* 0x0000000415157c11 */ /* 0x000fe2000f8e18ff */
[----:B------:R-:W-:Y:S01]  /*9760*/  IMAD R23, R42, -0x1980, R23 ;  /* 0xffffe6802a177824 */ /* 0x000fe200078e0217 */
[----:B-1----:R-:W-:Y:S01]  /*9770*/  LEA R26, R20, UR4, 0x3 ;  /* 0x00000004141a7c11 */ /* 0x002fe2000f8e18ff */
[C---:B------:R-:W-:Y:S01]  /*9780*/  VIADD R20, R2.reuse, 0x180 ;  /* 0x0000018002147836 */ /* 0x040fe20000000000 */
[----:B------:R-:W-:Y:S01]  /*9790*/  LEA R19, R19, UR4, 0x3 ;  /* 0x0000000413137c11 */ /* 0x000fe2000f8e18ff */
[----:B------:R-:W0:Y:S01]  /*97a0*/  LDS.64 R4, [R21+0x6600] ;  /* 0x0066000015047984 */ /* 0x000e220000000a00 */
[----:B------:R-:W-:Y:S02]  /*97b0*/  ISETP.GE.AND P1, PT, R2, R23, PT ;  /* 0x000000170200720c */ /* 0x000fe40003f26270 */
[----:B------:R-:W-:Y:S02]  /*97c0*/  LEA R17, R17, UR4, 0x3 ;  /* 0x0000000411117c11 */ /* 0x000fe4000f8e18ff */
[----:B------:R-:W-:-:S02]  /*97d0*/  LEA R15, R15, UR4, 0x3 ;  /* 0x000000040f0f7c11 */ /* 0x000fc4000f8e18ff */
[----:B------:R-:W-:Y:S02]  /*97e0*/  LEA R13, R13, UR4, 0x3 ;  /* 0x000000040d0d7c11 */ /* 0x000fe4000f8e18ff */
[----:B------:R-:W-:Y:S02]  /*97f0*/  LEA R11, R11, UR4, 0x3 ;  /* 0x000000040b0b7c11 */ /* 0x000fe4000f8e18ff */
[----:B------:R-:W-:Y:S02]  /*9800*/  LEA R9, R9, UR4, 0x3 ;  /* 0x0000000409097c11 */ /* 0x000fe4000f8e18ff */
[----:B------:R-:W-:Y:S01]  /*9810*/  LEA R7, R7, UR4, 0x3 ;  /* 0x0000000407077c11 */ /* 0x000fe2000f8e18ff */
[----:B------:R-:W1:Y:S01]  /*9820*/  @!P1 LDS R3, [R22] ;  /* 0x0000000016039984 */ /* 0x000e620000000800 */
[----:B------:R-:W2:Y:S01]  /*9830*/  @!P1 LDC.64 R24, c[0x0][0x3b0] ;  /* 0x0000ec00ff189b82 */ /* 0x000ea20000000a00 */
[----:B0-----:R-:W-:-:S05]  /*9840*/  @!P1 IADD3 R4, P0, PT, R4, R2, RZ ;  /* 0x0000000204049210 */ /* 0x001fca0007f1e0ff */
[----:B------:R-:W-:Y:S01]  /*9850*/  @!P1 IMAD.X R5, RZ, RZ, R5, P0 ;  /* 0x000000ffff059224 */ /* 0x000fe200000e0605 */
[----:B--2---:R-:W-:-:S04]  /*9860*/  @!P1 LEA R24, P0, R4, R24, 0x2 ;  /* 0x0000001804189211 */ /* 0x004fc800078010ff */
[----:B------:R-:W-:-:S05]  /*9870*/  @!P1 LEA.HI.X R25, R4, R25, R5, 0x2, P0 ;  /* 0x0000001904199211 */ /* 0x000fca00000f1405 */
[----:B-1----:R0:W-:Y:S01]  /*9880*/  @!P1 STG.E desc[UR6][R24.64], R3 ;  /* 0x0000000318009986 */ /* 0x0021e2000c101906 */
[----:B------:R-:W-:-:S03]  /*9890*/  NOP ;  /* 0x0000000000007918 */ /* 0x000fc60000000000 */
[----:B------:R1:W2:Y:S01]  /*98a0*/  LDS.64 R4, [R26+0x6600] ;  /* 0x006600001a047984 */ /* 0x0002a20000000a00 */
[----:B------:R-:W-:Y:S01]  /*98b0*/  ISETP.GE.AND P1, PT, R20, R23, PT ;  /* 0x000000171400720c */ /* 0x000fe20003f26270 */
[----:B0-----:R-:W-:Y:S01]  /*98c0*/  VIADD R24, R2, 0x300 ;  /* 0x0000030002187836 */ /* 0x001fe20000000000 */
[----:B-1----:R-:W-:Y:S01]  /*98d0*/  LEA R26, R18, UR4, 0x3 ;  /* 0x00000004121a7c11 */ /* 0x002fe2000f8e18ff */
[----:B------:R-:W-:-:S10]  /*98e0*/  VIADD R18, R2, 0x480 ;  /* 0x0000048002127836 */ /* 0x000fd40000000000 */
[----:B------:R-:W0:Y:S01]  /*98f0*/  @!P1 LDS R27, [R22+0x600] ;  /* 0x00060000161b9984 */ /* 0x000e220000000800 */
[----:B------:R-:W1:Y:S01]  /*9900*/  @!P1 LDC.64 R20, c[0x0][0x3b0] ;  /* 0x0000ec00ff149b82 */ /* 0x000e620000000a00 */
[----:B--2---:R-:W-:-:S05]  /*9910*/  @!P1 IADD3 R4, P0, PT, R4, R2, RZ ;  /* 0x0000000204049210 */ /* 0x004fca0007f1e0ff */
[----:B------:R-:W-:Y:S01]  /*9920*/  @!P1 IMAD.X R5, RZ, RZ, R5, P0 ;  /* 0x000000ffff059224 */ /* 0x000fe200000e0605 */
[----:B-1----:R-:W-:-:S04]  /*9930*/  @!P1 LEA R20, P0, R4, R20, 0x2 ;  /* 0x0000001404149211 */ /* 0x002fc800078010ff */
[----:B------:R-:W-:-:S05]  /*9940*/  @!P1 LEA.HI.X R21, R4, R21, R5, 0x2, P0 ;  /* 0x0000001504159211 */ /* 0x000fca00000f1405 */
[----:B0-----:R0:W-:Y:S01]  /*9950*/  @!P1 STG.E desc[UR6][R20.64+0x600], R27 ;  /* 0x0006001b14009986 */ /* 0x0011e2000c101906 */
[----:B------:R-:W-:-:S03]  /*9960*/  NOP ;  /* 0x0000000000007918 */ /* 0x000fc60000000000 */
[----:B------:R-:W1:Y:S01]  /*9970*/  LDS.64 R4, [R19+0x6600] ;  /* 0x0066000013047984 */ /* 0x000e620000000a00 */
[----:B------:R-:W-:Y:S01]  /*9980*/  ISETP.GE.AND P1, PT, R24, R23, PT ;  /* 0x000000171800720c */ /* 0x000fe20003f26270 */
[----:B0-----:R-:W-:-:S12]  /*9990*/  VIADD R20, R2, 0x600 ;  /* 0x0000060002147836 */ /* 0x001fd80000000000 */
[----:B------:R-:W0:Y:S01]  /*99a0*/  @!P1 LDS R3, [R22+0xc00] ;  /* 0x000c000016039984 */ /* 0x000e220000000800 */
[----:B------:R-:W2:Y:S01]  /*99b0*/  @!P1 LDC.64 R24, c[0x0][0x3b0] ;  /* 0x0000ec00ff189b82 */ /* 0x000ea20000000a00 */
[----:B-1----:R-:W-:-:S05]  /*99c0*/  @!P1 IADD3 R4, P0, PT, R4, R2, RZ ;  /* 0x0000000204049210 */ /* 0x002fca0007f1e0ff */
[----:B------:R-:W-:Y:S01]  /*99d0*/  @!P1 IMAD.X R5, RZ, RZ, R5, P0 ;  /* 0x000000ffff059224 */ /* 0x000fe200000e0605 */
[----:B--2---:R-:W-:-:S04]  /*99e0*/  @!P1 LEA R24, P0, R4, R24, 0x2 ;  /* 0x0000001804189211 */ /* 0x004fc800078010ff */
[----:B------:R-:W-:-:S05]  /*99f0*/  @!P1 LEA.HI.X R25, R4, R25, R5, 0x2, P0 ;  /* 0x0000001904199211 */ /* 0x000fca00000f1405 */
[----:B0-----:R0:W-:Y:S01]  /*9a00*/  @!P1 STG.E desc[UR6][R24.64+0xc00], R3 ;  /* 0x000c000318009986 */ /* 0x0011e2000c101906 */
[----:B------:R-:W-:-:S03]  /*9a10*/  NOP ;  /* 0x0000000000007918 */ /* 0x000fc60000000000 */
[----:B------:R-:W1:Y:S01]  /*9a20*/  LDS.64 R4, [R26+0x6600] ;  /* 0x006600001a047984 */ /* 0x000e620000000a00 */
[----:B------:R-:W-:Y:S02]  /*9a30*/  ISETP.GE.AND P1, PT, R18, R23, PT ;  /* 0x000000171200720c */ /* 0x000fe40003f26270 */
[----:B0-----:R-:W-:Y:S01]  /*9a40*/  LEA R24, R16, UR4, 0x3 ;  /* 0x0000000410187c11 */ /* 0x001fe2000f8e18ff */
[----:B------:R-:W-:-:S10]  /*9a50*/  VIADD R16, R2, 0x780 ;  /* 0x0000078002107836 */ /* 0x000fd40000000000 */
        /* <DEDUP_REMOVED lines=33> */
[----:B0-----:R-:W-:-:S11]  /*9c70*/  LOP3.LUT R16, R2, 0xc00, RZ, 0xfc, !PT ;  /* 0x00000c0002107812 */ /* 0x001fd600078efcff */
        /* <DEDUP_REMOVED lines=87> */
[----:B0-----:R-:W-:Y:S01]  /*a1f0*/  @!P1 STG.E desc[UR6][R8.64+0x4e00], R15 ;  /* 0x004e000f08009986 */ /* 0x001fe2000c101906 */
[----:B------:R-:W-:-:S03]  /*a200*/  NOP ;  /* 0x0000000000007918 */ /* 0x000fc60000000000 */
[----:B------:R-:W0:Y:S01]  /*a210*/  LDS.64 R4, [R7+0x6600] ;  /* 0x0066000007047984 */ /* 0x000e220000000a00 */
[----:B------:R-:W-:-:S13]  /*a220*/  ISETP.GE.AND P1, PT, R10, R23, PT ;  /* 0x000000170a00720c */ /* 0x000fda0003f26270 */
[----:B------:R-:W1:Y:S01]  /*a230*/  @!P1 LDS R3, [R22+0x5400] ;  /* 0x0054000016039984 */ /* 0x000e620000000800 */
[----:B------:R-:W2:Y:S01]  /*a240*/  @!P1 LDC.64 R10, c[0x0][0x3b0] ;  /* 0x0000ec00ff0a9b82 */ /* 0x000ea20000000a00 */
[----:B0-----:R-:W-:-:S05]  /*a250*/  @!P1 IADD3 R4, P0, PT, R4, R2, RZ ;  /* 0x0000000204049210 */ /* 0x001fca0007f1e0ff */
[----:B------:R-:W-:Y:S01]  /*a260*/  @!P1 IMAD.X R5, RZ, RZ, R5, P0 ;  /* 0x000000ffff059224 */ /* 0x000fe200000e0605 */
[----:B--2---:R-:W-:-:S04]  /*a270*/  @!P1 LEA R10, P0, R4, R10, 0x2 ;  /* 0x0000000a040a9211 */ /* 0x004fc800078010ff */
[----:B------:R-:W-:-:S05]  /*a280*/  @!P1 LEA.HI.X R11, R4, R11, R5, 0x2, P0 ;  /* 0x0000000b040b9211 */ /* 0x000fca00000f1405 */
[----:B-1----:R-:W-:Y:S01]  /*a290*/  @!P1 STG.E desc[UR6][R10.64+0x5400], R3 ;  /* 0x005400030a009986 */ /* 0x002fe2000c101906 */
        /* <DEDUP_REMOVED lines=8> */
[----:B------:R-:W-:Y:S02]  /*a320*/  @!P1 LEA.HI.X R7, R4, R7, R5, 0x2, P0 ;  /* 0x0000000704079211 */ /* 0x000fe400000f1405 */
[----:B------:R-:W-:Y:S02]  /*a330*/  LEA R5, R0, UR4, 0x3 ;  /* 0x0000000400057c11 */ /* 0x000fe4000f8e18ff */
[----:B------:R-:W-:Y:S01]  /*a340*/  LOP3.LUT R0, R2, 0x1800, RZ, 0xfc, !PT ;  /* 0x0000180002007812 */ /* 0x000fe200078efcff */
[----:B-1----:R-:W-:Y:S01]  /*a350*/  @!P1 STG.E desc[UR6][R6.64+0x5a00], R9 ;  /* 0x005a000906009986 */ /* 0x002fe2000c101906 */
[----:B------:R-:W-:-:S03]  /*a360*/  NOP ;  /* 0x0000000000007918 */ /* 0x000fc60000000000 */
[----:B------:R-:W0:Y:S01]  /*a370*/  LDS.64 R4, [R5+0x6600] ;  /* 0x0066000005047984 */ /* 0x000e220000000a00 */
[----:B------:R-:W-:-:S13]  /*a380*/  ISETP.GE.AND P1, PT, R0, R23, PT ;  /* 0x000000170000720c */ /* 0x000fda0003f26270 */
[----:B------:R-:W1:Y:S01]  /*a390*/  @!P1 LDS R11, [R22+0x6000] ;  /* 0x00600000160b9984 */ /* 0x000e620000000800 */
[----:B------:R-:W2:Y:S01]  /*a3a0*/  @!P1 LDC.64 R12, c[0x0][0x3b0] ;  /* 0x0000ec00ff0c9b82 */ /* 0x000ea20000000a00 */
[----:B0-----:R-:W-:-:S05]  /*a3b0*/  IADD3 R0, P0, PT, R4, R2, RZ ;  /* 0x0000000204007210 */ /* 0x001fca0007f1e0ff */
[----:B------:R-:W-:Y:S01]  /*a3c0*/  IMAD.X R4, RZ, RZ, R5, P0 ;  /* 0x000000ffff047224 */ /* 0x000fe200000e0605 */
[----:B--2---:R-:W-:-:S04]  /*a3d0*/  @!P1 LEA R2, P0, R0, R12, 0x2 ;  /* 0x0000000c00029211 */ /* 0x004fc800078010ff */
[----:B------:R-:W-:-:S05]  /*a3e0*/  @!P1 LEA.HI.X R3, R0, R13, R4, 0x2, P0 ;  /* 0x0000000d00039211 */ /* 0x000fca00000f1404 */
[----:B-1----:R-:W-:Y:S01]  /*a3f0*/  @!P1 STG.E desc[UR6][R2.64+0x6000], R11 ;  /* 0x0060000b02009986 */ /* 0x002fe2000c101906 */
[----:B------:R-:W-:Y:S01]  /*a400*/  NOP ;  /* 0x0000000000007918 */ /* 0x000fe20000000000 */
[----:B------:R-:W-:Y:S05]  /*a410*/  EXIT ;  /* 0x000000000000794d */ /* 0x000fea0003800000 */
.L_x_30:
[----:B------:R-:W-:Y:S02]  /*a420*/  IMAD.MOV.U32 R58, RZ, RZ, R39 ;  /* 0x000000ffff3a7224 */ /* 0x000fe400078e0027 */
[----:B------:R-:W-:Y:S02]  /*a430*/  IMAD.MOV.U32 R49, RZ, RZ, 0x1 ;  /* 0x00000001ff317424 */ /* 0x000fe400078e00ff */
[----:B------:R-:W-:Y:S02]  /*a440*/  IMAD.MOV.U32 R60, RZ, RZ, RZ ;  /* 0x000000ffff3c7224 */ /* 0x000fe400078e00ff */
[----:B------:R-:W-:-:S07]  /*a450*/  IMAD.MOV.U32 R47, RZ, RZ, -0x1 ;  /* 0xffffffffff2f7424 */ /* 0x000fce00078e00ff */
[----:B------:R-:W-:Y:S05]  /*a460*/  WARPSYNC.COLLECTIVE R47, `(.L_x_115) ;  /* 0x000000002f087348 */ /* 0x000fea0003c00000 */
[----:B------:R0:W1:Y:S02]  /*a470*/  SHFL.UP P0, R46, R58, R49, R60 ;  /* 0x040000313a2e7389 */ /* 0x000064000000003c */
[----:B01----:R-:W-:Y:S05]  /*a480*/  ENDCOLLECTIVE ;  /* 0x000000000000791b */ /* 0x003fea0003800000 */
.L_x_115:
[----:B------:R-:W-:Y:S02]  /*a490*/  IMAD.MOV.U32 R49, RZ, RZ, 0x2 ;  /* 0x00000002ff317424 */ /* 0x000fe400078e00ff */
[----:B------:R-:W-:-:S04]  /*a4a0*/  IMAD.MOV.U32 R40, RZ, RZ, R46 ;  /* 0x000000ffff287224 */ /* 0x000fc800078e002e */
[----:B------:R-:W-:-:S04]  /*a4b0*/  @P0 IMAD.IADD R40, R39, 0x1, R40 ;  /* 0x0000000127280824 */ /* 0x000fc800078e0228 */
[----:B------:R-:W-:-:S07]  /*a4c0*/  IMAD.MOV.U32 R58, RZ, RZ, R40 ;  /* 0x000000ffff3a7224 */ /* 0x000fce00078e0028 */
[----:B------:R-:W-:Y:S05]  /*a4d0*/  WARPSYNC.COLLECTIVE R47, `(.L_x_116) ;  /* 0x000000002f087348 */ /* 0x000fea0003c00000 */
[----:B------:R0:W1:Y:S02]  /*a4e0*/  SHFL.UP P0, R46, R58, R49, R60 ;  /* 0x040000313a2e7389 */ /* 0x000064000000003c */
[----:B01----:R-:W-:Y:S05]  /*a4f0*/  ENDCOLLECTIVE ;  /* 0x000000000000791b */ /* 0x003fea0003800000 */
.L_x_116:
[----:B------:R-:W-:Y:S02]  /*a500*/  IMAD.MOV.U32 R49, RZ, RZ, 0x4 ;  /* 0x00000004ff317424 */ /* 0x000fe400078e00ff */
[----:B------:R-:W-:-:S04]  /*a510*/  IMAD.MOV.U32 R43, RZ, RZ, R46 ;  /* 0x000000ffff2b7224 */ /* 0x000fc800078e002e */
[----:B------:R-:W-:-:S04]  /*a520*/  @P0 IMAD.IADD R43, R40, 0x1, R43 ;  /* 0x00000001282b0824 */ /* 0x000fc800078e022b */
[----:B------:R-:W-:-:S07]  /*a530*/  IMAD.MOV.U32 R58, RZ, RZ, R43 ;  /* 0x000000ffff3a7224 */ /* 0x000fce00078e002b */
[----:B------:R-:W-:Y:S05]  /*a540*/  WARPSYNC.COLLECTIVE R47, `(.L_x_117) ;  /* 0x000000002f087348 */ /* 0x000fea0003c00000 */
[----:B------:R0:W1:Y:S02]  /*a550*/  SHFL.UP P0, R46, R58, R49, R60 ;  /* 0x040000313a2e7389 */ /* 0x000064000000003c */
[----:B01----:R-:W-:Y:S05]  /*a560*/  ENDCOLLECTIVE ;  /* 0x000000000000791b */ /* 0x003fea0003800000 */
.L_x_117:
[----:B------:R-:W-:Y:S02]  /*a570*/  IMAD.MOV.U32 R49, RZ, RZ, 0x8 ;  /* 0x00000008ff317424 */ /* 0x000fe400078e00ff */
[----:B------:R-:W-:-:S04]  /*a580*/  IMAD.MOV.U32 R44, RZ, RZ, R46 ;  /* 0x000000ffff2c7224 */ /* 0x000fc800078e002e */
[----:B------:R-:W-:-:S04]  /*a590*/  @P0 IMAD.IADD R44, R43, 0x1, R44 ;  /* 0x000000012b2c0824 */ /* 0x000fc800078e022c */
[----:B------:R-:W-:-:S07]  /*a5a0*/  IMAD.MOV.U32 R58, RZ, RZ, R44 ;  /* 0x000000ffff3a7224 */ /* 0x000fce00078e002c */
[----:B------:R-:W-:Y:S05]  /*a5b0*/  WARPSYNC.COLLECTIVE R47, `(.L_x_118) ;  /* 0x000000002f087348 */ /* 0x000fea0003c00000 */
[----:B------:R0:W1:Y:S02]  /*a5c0*/  SHFL.UP P0, R46, R58, R49, R60 ;  /* 0x040000313a2e7389 */ /* 0x000064000000003c */
[----:B01----:R-:W-:Y:S05]  /*a5d0*/  ENDCOLLECTIVE ;  /* 0x000000000000791b */ /* 0x003fea0003800000 */
.L_x_118:
[----:B------:R-:W-:Y:S02]  /*a5e0*/  IMAD.MOV.U32 R49, RZ, RZ, 0x10 ;  /* 0x00000010ff317424 */ /* 0x000fe400078e00ff */
[----:B------:R-:W-:-:S04]  /*a5f0*/  IMAD.MOV.U32 R45, RZ, RZ, R46 ;  /* 0x000000ffff2d7224 */ /* 0x000fc800078e002e */
[----:B------:R-:W-:-:S04]  /*a600*/  @P0 IMAD.IADD R45, R44, 0x1, R45 ;  /* 0x000000012c2d0824 */ /* 0x000fc800078e022d */
[----:B------:R-:W-:-:S07]  /*a610*/  IMAD.MOV.U32 R58, RZ, RZ, R45 ;  /* 0x000000ffff3a7224 */ /* 0x000fce00078e002d */
[----:B------:R-:W-:Y:S05]  /*a620*/  WARPSYNC.COLLECTIVE R47, `(.L_x_119) ;  /* 0x000000002f087348 */ /* 0x000fea0003c00000 */
[----:B------:R0:W1:Y:S02]  /*a630*/  SHFL.UP P0, R46, R58, R49, R60 ;  /* 0x040000313a2e7389 */ /* 0x000064000000003c */
[----:B01----:R-:W-:Y:S05]  /*a640*/  ENDCOLLECTIVE ;  /* 0x000000000000791b */ /* 0x003fea0003800000 */
.L_x_119:
[----:B------:R-:W-:Y:S05]  /*a650*/  BRA `(.L_x_120) ;  /* 0xffffff8400407947 */ /* 0x000fea000383ffff */
.L_x_121:
[----:B------:R-:W-:-:S00]  /*a660*/  BRA `(.L_x_121) ;  /* 0xfffffffc00fc7947 */ /* 0x000fc0000383ffff */
[----:B------:R-:W-:-:S00]  /*a670*/  NOP ;  /* 0x0000000000007918 */ /* 0x000fc00000000000 */
        /* <DEDUP_REMOVED lines=8> */
.L_x_1377:


//--------------------- .text._ZN3cub18CUB_300001_SM_10006detail10radix_sort33DeviceRadixSortExclusiveSumKernelINS1_5radix10policy_hubIiiyE10Policy1000EyEEvPT0_ --------------------------
	.section	.text._ZN3cub18CUB_300001_SM_10006detail10radix_sort33DeviceRadixSortExclusiveSumKernelINS1_5radix10policy_hubIiiyE10Policy1000EyEEvPT0_,"ax",@progbits
	.align	128
        .global         _ZN3cub18CUB_300001_SM_10006detail10radix_sort33DeviceRadixSortExclusiveSumKernelINS1_5radix10policy_hubIiiyE10Policy1000EyEEvPT0_
        .type           _ZN3cub18CUB_300001_SM_10006detail10radix_sort33DeviceRadixSortExclusiveSumKernelINS1_5radix10policy_hubIiiyE10Policy1000EyEEvPT0_,@function
        .size           _ZN3cub18CUB_300001_SM_10006detail10radix_sort33DeviceRadixSortExclusiveSumKernelINS1_5radix10policy_hubIiiyE10Policy1000EyEEvPT0_,(.L_x_1378 - _ZN3cub18CUB_300001_SM_10006detail10radix_sort33DeviceRadixSortExclusiveSumKernelINS1_5radix10policy_hubIiiyE10Policy1000EyEEvPT0_)
        .other          _ZN3cub18CUB_300001_SM_10006detail10radix_sort33DeviceRadixSortExclusiveSumKernelINS1_5radix10policy_hubIiiyE10Policy1000EyEEvPT0_,@"STO_CUDA_ENTRY STV_DEFAULT"
_ZN3cub18CUB_300001_SM_10006detail10radix_sort33DeviceRadixSortExclusiveSumKernelINS1_5radix10policy_hubIiiyE10Policy1000EyEEvPT0_:
.text._ZN3cub18CUB_300001_SM_10006detail10radix_sort33DeviceRadixSortExclusiveSumKernelINS1_5radix10policy_hubIiiyE10Policy1000EyEEvPT0_:
[----:B------:R-:W-:Y:S01]  /*0000*/  LDC R1, c[0x0][0x37c] ;  /* 0x0000df00ff017b82 */ /* 0x000fe20000000800 */
[----:B------:R-:W0:Y:S07]  /*0010*/  S2R R18, SR_TID.X ;  /* 0x0000000000127919 */ /* 0x000e2e0000002100 */
[----:B------:R-:W1:Y:S01]  /*0020*/  LDC.64 R16, c[0x0][0x380] ;  /* 0x0000e000ff107b82 */ /* 0x000e620000000a00 */
[----:B------:R-:W2:Y:S01]  /*0030*/  LDCU.64 UR4, c[0x0][0x358] ;  /* 0x00006b00ff0477ac */ /* 0x000ea20008000a00 */
[----:B------:R-:W3:Y:S01]  /*0040*/  S2R R5, SR_CTAID.X ;  /* 0x0000000000057919 */ /* 0x000ee20000002500 */
[----:B0-----:R-:W-:Y:S01]  /*0050*/  ISETP.GT.U32.AND P1, PT, R18, 0xff, PT ;  /* 0x000000ff1200780c */ /* 0x001fe20003f24070 */
[----:B---3--:R-:W-:-:S04]  /*0060*/  IMAD R5, R5, 0x100, R18 ;  /* 0x0000010005057824 */ /* 0x008fc800078e0212 */
[----:B-1----:R-:W-:-:S08]  /*0070*/  IMAD.WIDE R16, R5, 0x8, R16 ;  /* 0x0000000805107825 */ /* 0x002fd000078e0210 */
[----:B--2---:R-:W2:Y:S01]  /*0080*/  @!P1 LDG.E.64 R2, desc[UR4][R16.64] ;  /* 0x0000000410029981 */ /* 0x004ea2000c1e1b00 */
[----:B------:R-:W-:Y:S02]  /*0090*/  MOV R0, 0x400 ;  /* 0x0000040000007802 */ /* 0x000fe40000000f00 */
[C---:B------:R-:W-:Y:S01]  /*00a0*/  ISETP.GT.U32.AND P0, PT, R18.reuse, 0x1f, PT ;  /* 0x0000001f1200780c */ /* 0x040fe20003f04070 */
[----:B------:R-:W0:Y:S02]  /*00b0*/  S2R R5, SR_CgaCtaId ;  /* 0x0000000000057919 */ /* 0x000e240000008800 */
[----:B0-----:R-:W-:Y:S02]  /*00c0*/  LEA R5, R5, R0, 0x18 ;  /* 0x0000000005057211 */ /* 0x001fe400078ec0ff */
[----:B------:R-:W-:-:S05]  /*00d0*/  LEA.HI R0, R18, R18, RZ, 0x1d ;  /* 0x0000001212007211 */ /* 0x000fca00078fe8ff */
[----:B------:R-:W-:-:S05]  /*00e0*/  IMAD R0, R0, 0x8, R5 ;  /* 0x0000000800007824 */ /* 0x000fca00078e0205 */
[----:B--2---:R0:W-:Y:S01]  /*00f0*/  STS.64 [R0+0x10], R2 ;  /* 0x0000100200007388 */ /* 0x0041e20000000a00 */
[----:B------:R-:W-:Y:S06]  /*0100*/  BAR.SYNC.DEFER_BLOCKING 0x0 ;  /* 0x0000000000007b1d */ /* 0x000fec0000010000 */
[----:B------:R-:W-:Y:S05]  /*0110*/  @P0 BRA `(.L_x_122) ;  /* 0x0000000400240947 */ /* 0x000fea0003800000 */
[----:B------:R-:W-:Y:S01]  /*0120*/  IMAD R18, R18, 0x48, R5 ;  /* 0x0000004812127824 */ /* 0x000fe200078e0205 */
[----:B------:R-:W-:-:S04]  /*0130*/  UMOV UR6, 0xffffffff ;  /* 0xffffffff00067882 */ /* 0x000fc80000000000 */
[----:B------:R-:W-:Y:S04]  /*0140*/  LDS.64 R14, [R18+0x10] ;  /* 0x00001000120e7984 */ /* 0x000fe80000000a00 */
[----:B------:R-:W-:Y:S04]  /*0150*/  LDS.64 R12, [R18+0x18] ;  /* 0x00001800120c7984 */ /* 0x000fe80000000a00 */
[----:B------:R-:W1:Y:S04]  /*0160*/  LDS.64 R10, [R18+0x20] ;  /* 0x00002000120a7984 */ /* 0x000e680000000a00 */
[----:B------:R-:W-:Y:S04]  /*0170*/  LDS.64 R8, [R18+0x28] ;  /* 0x0000280012087984 */ /* 0x000fe80000000a00 */
[----:B------:R-:W2:Y:S04]  /*0180*/  LDS.64 R6, [R18+0x30] ;  /* 0x0000300012067984 */ /* 0x000ea80000000a00 */
[----:B------:R-:W-:Y:S04]  /*0190*/  LDS.64 R4, [R18+0x38] ;  /* 0x0000380012047984 */ /* 0x000fe80000000a00 */
[----:B0-----:R-:W0:Y:S04]  /*01a0*/  LDS.64 R2, [R18+0x40] ;  /* 0x0000400012027984 */ /* 0x001e280000000a00 */
[----:B------:R-:W3:Y:S01]  /*01b0*/  LDS.64 R20, [R18+0x48] ;  /* 0x0000480012147984 */ /* 0x000ee20000000a00 */
[----:B-1----:R-:W-:-:S04]  /*01c0*/  IADD3 R19, P3, P4, R10, R12, R14 ;  /* 0x0000000c0a137210 */ /* 0x002fc80007c7e00e */
[----:B------:R-:W-:Y:S02]  /*01d0*/  IADD3.X R23, PT, PT, R11, R13, R15, P3, P4 ;  /* 0x0000000d0b177210 */ /* 0x000fe40001fe840f */
[----:B--2---:R-:W-:-:S04]  /*01e0*/  IADD3 R19, P0, P2, R6, R19, R8 ;  /* 0x0000001306137210 */ /* 0x004fc80007a1e008 */
[----:B------:R-:W-:Y:S02]  /*01f0*/  IADD3.X R23, PT, PT, R7, R23, R9, P0, P2 ;  /* 0x0000001707177210 */ /* 0x000fe400007e4409 */
[----:B0-----:R-:W-:-:S04]  /*0200*/  IADD3 R19, P3, P4, R2, R19, R4 ;  /* 0x0000001302137210 */ /* 0x001fc80007c7e004 */
[----:B---3--:R-:W-:Y:S02]  /*0210*/  IADD3 R20, P0, PT, R20, R19, RZ ;  /* 0x0000001314147210 */ /* 0x008fe40007f1e0ff */
[----:B------:R-:W-:-:S05]  /*0220*/  IADD3.X R19, PT, PT, R3, R23, R5, P3, P4 ;  /* 0x0000001703137210 */ /* 0x000fca0001fe8405 */
[----:B------:R-:W-:Y:S01]  /*0230*/  IMAD.X R19, R21, 0x1, R19, P0 ;  /* 0x0000000115137824 */ /* 0x000fe200000e0613 */
[----:B------:R-:W-:Y:S06]  /*0240*/  BRA.DIV UR6, `(.L_x_123) ;  /* 0x0000000206f07947 */ /* 0x000fec000b800000 */
[----:B------:R-:W0:Y:S04]  /*0250*/  SHFL.UP PT, R27, R20, 0x1, RZ ;  /* 0x04200000141b7989 */ /* 0x000e2800000e00ff */
[----:B------:R-:W1:Y:S01]  /*0260*/  SHFL.UP P0, R25, R19, 0x1, RZ ;  /* 0x0420000013197989 */ /* 0x000e6200000000ff */
[----:B0-----:R-:W-:-:S04]  /*0270*/  IADD3 R22, P2, PT, R27, R20, RZ ;  /* 0x000000141b167210 */ /* 0x001fc80007f5e0ff */
[----:B-1----:R-:W-:Y:S01]  /*0280*/  SEL R27, R22, R27, P0 ;  /* 0x0000001b161b7207 */ /* 0x002fe20000000000 */
[----:B------:R-:W-:-:S04]  /*0290*/  IMAD.X R26, R25, 0x1, R19, P2 ;  /* 0x00000001191a7824 */ /* 0x000fc800010e0613 */
[----:B------:R-:W0:Y:S01]  /*02a0*/  SHFL.UP PT, R28, R27, 0x2, RZ ;  /* 0x044000001b1c7989 */ /* 0x000e2200000e00ff */
[----:B------:R-:W-:-:S05]  /*02b0*/  SEL R26, R26, R25, P0 ;  /* 0x000000191a1a7207 */ /* 0x000fca0000000000 */
[----:B------:R-:W1:Y:S01]  /*02c0*/  SHFL.UP P0, R25, R26, 0x2, RZ ;  /* 0x044000001a197989 */ /* 0x000e6200000000ff */
[----:B0-----:R-:W-:-:S05]  /*02d0*/  IADD3 R21, P2, PT, R28, R27, RZ ;  /* 0x0000001b1c157210 */ /* 0x001fca0007f5e0ff */
[----:B-1----:R-:W-:Y:S01]  /*02e0*/  IMAD.X R22, R25, 0x1, R26, P2 ;  /* 0x0000000119167824 */ /* 0x002fe200010e061a */
[----:B------:R-:W-:-:S04]  /*02f0*/  SEL R28, R21, R28, P0 ;  /* 0x0000001c151c7207 */ /* 0x000fc80000000000 */
[----:B------:R-:W-:Y:S01]  /*0300*/  SEL R29, R22, R25, P0 ;  /* 0x00000019161d7207 */ /* 0x000fe20000000000 */
        /* <DEDUP_REMOVED lines=12> */
[----:B------:R0:W1:Y:S04]  /*03d0*/  SHFL.UP PT, R28, R27, 0x10, RZ ;  /* 0x060000001b1c7989 */ /* 0x00006800000e00ff */
[----:B------:R0:W2:Y:S02]  /*03e0*/  SHFL.UP P0, R25, R26, 0x10, RZ ;  /* 0x060000001a197989 */ /* 0x0000a400000000ff */
.L_x_134:
[----:B-1----:R-:W-:-:S04]  /*03f0*/  IADD3 R21, P2, PT, R28, R27, RZ ;  /* 0x0000001b1c157210 */ /* 0x002fc80007f5e0ff */
[----:B--2---:R-:W-:Y:S01]  /*0400*/  SEL R21, R21, R28, P0 ;  /* 0x0000001c15157207 */ /* 0x004fe20000000000 */
[----:B------:R-:W-:-:S05]  /*0410*/  IMAD.X R22, R25, 0x1, R26, P2 ;  /* 0x0000000119167824 */ /* 0x000fca00010e061a */
[----:B------:R-:W-:Y:S02]  /*0420*/  SEL R22, R22, R25, P0 ;  /* 0x0000001916167207 */ /* 0x000fe40000000000 */
[----:B------:R-:W-:-:S05]  /*0430*/  IADD3 R20, P0, PT, R21, -R20, RZ ;  /* 0x8000001415147210 */ /* 0x000fca0007f1e0ff */
[----:B------:R-:W-:Y:S01]  /*0440*/  IMAD.X R21, R22, 0x1, ~R19, P0 ;  /* 0x0000000116157824 */ /* 0x000fe200000e0e13 */
[----:B------:R-:W-:-:S04]  /*0450*/  IADD3 R14, P0, PT, R14, R20, RZ ;  /* 0x000000140e0e7210 */ /* 0x000fc80007f1e0ff */
[----:B------:R1:W-:Y:S01]  /*0460*/  STS.64 [R18+0x10], R20 ;  /* 0x0000101412007388 */ /* 0x0003e20000000a00 */
[----:B------:R-:W-:Y:S01]  /*0470*/  IMAD.X R15, R15, 0x1, R21, P0 ;  /* 0x000000010f0f7824 */ /* 0x000fe200000e0615 */
        /* <DEDUP_REMOVED lines=17> */
[----:B------:R-:W-:-:S05]  /*0590*/  IMAD.X R3, R3, 0x1, R5, P0 ;  /* 0x0000000103037824 */ /* 0x000fca00000e0605 */
[----:B------:R1:W-:Y:S03]  /*05a0*/  STS.64 [R18+0x48], R2 ;  /* 0x0000480212007388 */ /* 0x0003e60000000a00 */
.L_x_122:
[----:B------:R-:W-:Y:S05]  /*05b0*/  WARPSYNC.ALL ;  /* 0x0000000000007948 */ /* 0x000fea0003800000 */
[----:B------:R-:W-:Y:S06]  /*05c0*/  BAR.SYNC.DEFER_BLOCKING 0x0 ;  /* 0x0000000000007b1d */ /* 0x000fec0000010000 */
[----:B------:R-:W-:Y:S05]  /*05d0*/  @P1 EXIT ;  /* 0x000000000000194d */ /* 0x000fea0003800000 */
[----:B01----:R-:W0:Y:S04]  /*05e0*/  LDS.64 R2, [R0+0x10] ;  /* 0x0000100000027984 */ /* 0x003e280000000a00 */
[----:B0-----:R-:W-:Y:S01]  /*05f0*/  STG.E.64 desc[UR4][R16.64], R2 ;  /* 0x0000000210007986 */ /* 0x001fe2000c101b04 */
[----:B------:R-:W-:Y:S05]  /*0600*/  EXIT ;  /* 0x000000000000794d */ /* 0x000fea0003800000 */
.L_x_123:
[----:B------:R-:W-:Y:S02]  /*0610*/  IMAD.MOV.U32 R24, RZ, RZ, R20 ;  /* 0x000000ffff187224 */ /* 0x000fe400078e0014 */
[----:B------:R-:W-:Y:S02]  /*0620*/  IMAD.MOV.U32 R23, RZ, RZ, 0x1 ;  /* 0x00000001ff177424 */ /* 0x000fe400078e00ff */
[----:B------:R-:W-:Y:S02]  /*0630*/  IMAD.MOV.U32 R22, RZ, RZ, RZ ;  /* 0x000000ffff167224 */ /* 0x000fe400078e00ff */
[----:B------:R-:W-:-:S07]  /*0640*/  IMAD.MOV.U32 R21, RZ, RZ, -0x1 ;  /* 0xffffffffff157424 */ /* 0x000fce00078e00ff */
[----:B------:R-:W-:Y:S05]  /*0650*/  WARPSYNC.COLLECTIVE R21, `(.L_x_124) ;  /* 0x0000000015087348 */ /* 0x000fea0003c00000 */
[----:B------:R0:W1:Y:S02]  /*0660*/  SHFL.UP P0, R25, R24, R23, R22 ;  /* 0x0400001718197389 */ /* 0x0000640000000016 */
[----:B01----:R-:W-:Y:S05]  /*0670*/  ENDCOLLECTIVE ;  /* 0x000000000000791b */ /* 0x003fea0003800000 */
.L_x_124:
[----:B------:R-:W-:Y:S02]  /*0680*/  IMAD.MOV.U32 R24, RZ, RZ, R19 ;  /* 0x000000ffff187224 */ /* 0x000fe400078e0013 */
[----:B------:R-:W-:-:S07]  /*0690*/  IMAD.MOV.U32 R27, RZ, RZ, R25 ;  /* 0x000000ffff1b7224 */ /* 0x000fce00078e0019 */
[----:B------:R-:W-:Y:S05]  /*06a0*/  WARPSYNC.COLLECTIVE R21, `(.L_x_125) ;  /* 0x0000000015087348 */ /* 0x000fea0003c00000 */
[----:B------:R0:W1:Y:S02]  /*06b0*/  SHFL.UP P0, R25, R24, R23, R22 ;  /* 0x0400001718197389 */ /* 0x0000640000000016 */
[----:B01----:R-:W-:Y:S05]  /*06c0*/  ENDCOLLECTIVE ;  /* 0x000000000000791b */ /* 0x003fea0003800000 */
.L_x_125:
[----:B------:R-:W-:Y:S01]  /*06d0*/  IADD3 R26, P2, PT, R27, R20, RZ ;  /* 0x000000141b1a7210 */ /* 0x000fe20007f5e0ff */
[----:B------:R-:W-:-:S03]  /*06e0*/  IMAD.MOV.U32 R23, RZ, RZ, 0x2 ;  /* 0x00000002ff177424 */ /* 0x000fc600078e00ff */
[----:B------:R-:W-:Y:S01]  /*06f0*/  SEL R27, R26, R27, P0 ;  /* 0x0000001b1a1b7207 */ /* 0x000fe20000000000 */
[----:B------:R-:W-:-:S04]  /*0700*/  IMAD.X R26, R25, 0x1, R19, P2 ;  /* 0x00000001191a7824 */ /* 0x000fc800010e0613 */
[----:B------:R-:W-:Y:S01]  /*0710*/  IMAD.MOV.U32 R24, RZ, RZ, R27 ;  /* 0x000000ffff187224 */ /* 0x000fe200078e001b */
[----:B------:R-:W-:-:S07]  /*0720*/  SEL R26, R26, R25, P0 ;  /* 0x000000191a1a7207 */ /* 0x000fce0000000000 */
[----:B------:R-:W-:Y:S05]  /*0730*/  WARPSYNC.COLLECTIVE R21, `(.L_x_126) ;  /* 0x0000000015087348 */ /* 0x000fea0003c00000 */
[----:B------:R0:W1:Y:S02]  /*0740*/  SHFL.UP P0, R25, R24, R23, R22 ;  /* 0x0400001718197389 */ /* 0x0000640000000016 */
[----:B01----:R-:W-:Y:S05]  /*0750*/  ENDCOLLECTIVE ;  /* 0x000000000000791b */ /* 0x003fea0003800000 */
.L_x_126:
[----:B------:R-:W-:Y:S02]  /*0760*/  IMAD.MOV.U32 R24, RZ, RZ, R26 ;  /* 0x000000ffff187224 */ /* 0x000fe400078e001a */
[----:B------:R-:W-:-:S07]  /*0770*/  IMAD.MOV.U32 R28, RZ, RZ, R25 ;  /* 0x000000ffff1c7224 */ /* 0x000fce00078e0019 */
[----:B------:R-:W-:Y:S05]  /*0780*/  WARPSYNC.COLLECTIVE R21, `(.L_x_127) ;  /* 0x0000000015087348 */ /* 0x000fea0003c00000 */
[----:B------:R0:W1:Y:S02]  /*0790*/  SHFL.UP P0, R25, R24, R23, R22 ;  /* 0x0400001718197389 */ /* 0x0000640000000016 */
[----:B01----:R-:W-:Y:S05]  /*07a0*/  ENDCOLLECTIVE ;  /* 0x000000000000791b */ /* 0x003fea0003800000 */
.L_x_127:
        /* <DEDUP_REMOVED lines=9> */
.L_x_128:
[----:B------:R-:W-:Y:S02]  /*0840*/  IMAD.MOV.U32 R24, RZ, RZ, R29 ;  /* 0x000000ffff187224 */ /* 0x000fe400078e001d */
[----:B------:R-:W-:-:S07]  /*0850*/  IMAD.MOV.U32 R27, RZ, RZ, R25 ;  /* 0x000000ffff1b7224 */ /* 0x000fce00078e0019 */
[----:B------:R-:W-:Y:S05]  /*0860*/  WARPSYNC.COLLECTIVE R21, `(.L_x_129) ;  /* 0x0000000015087348 */ /* 0x000fea0003c00000 */
[----:B------:R0:W1:Y:S02]  /*0870*/  SHFL.UP P0, R25, R24, R23, R22 ;  /* 0x0400001718197389 */ /* 0x0000640000000016 */
[----:B01----:R-:W-:Y:S05]  /*0880*/  ENDCOLLECTIVE ;  /* 0x000000000000791b */ /* 0x003fea0003800000 */
.L_x_129:
        /* <DEDUP_REMOVED lines=9> */
.L_x_130:
[----:B------:R-:W-:Y:S02]  /*0920*/  IMAD.MOV.U32 R24, RZ, RZ, R29 ;  /* 0x000000ffff187224 */ /* 0x000fe400078e001d */
[----:B------:R-:W-:-:S07]  /*0930*/  IMAD.MOV.U32 R27, RZ, RZ, R25 ;  /* 0x000000ffff1b7224 */ /* 0x000fce00078e0019 */
[----:B------:R-:W-:Y:S05]  /*0940*/  WARPSYNC.COLLECTIVE R21, `(.L_x_131) ;  /* 0x0000000015087348 */ /* 0x000fea0003c00000 */
[----:B------:R0:W1:Y:S02]  /*0950*/  SHFL.UP P0, R25, R24, R23, R22 ;  /* 0x0400001718197389 */ /* 0x0000640000000016 */
[----:B01----:R-:W-:Y:S05]  /*0960*/  ENDCOLLECTIVE ;  /* 0x000000000000791b */ /* 0x003fea0003800000 */
.L_x_131:
        /* <DEDUP_REMOVED lines=9> */
.L_x_132:
[----:B------:R-:W-:Y:S02]  /*0a00*/  IMAD.MOV.U32 R24, RZ, RZ, R26 ;  /* 0x000000ffff187224 */ /* 0x000fe400078e001a */
[----:B------:R-:W-:-:S07]  /*0a10*/  IMAD.MOV.U32 R28, RZ, RZ, R25 ;  /* 0x000000ffff1c7224 */ /* 0x000fce00078e0019 */
[----:B------:R-:W-:Y:S05]  /*0a20*/  WARPSYNC.COLLECTIVE R21, `(.L_x_133) ;  /* 0x0000000015087348 */ /* 0x000fea0003c00000 */
[----:B------:R0:W1:Y:S02]  /*0a30*/  SHFL.UP P0, R25, R24, R23, R22 ;  /* 0x0400001718197389 */ /* 0x0000640000000016 */
[----:B01----:R-:W-:Y:S05]  /*0a40*/  ENDCOLLECTIVE ;  /* 0x000000000000791b */ /* 0x003fea0003800000 */
.L_x_133:
[----:B------:R-:W-:Y:S05]  /*0a50*/  BRA `(.L_x_134) ;  /* 0xfffffff800647947 */ /* 0x000fea000383ffff */
.L_x_135:
        /* <DEDUP_REMOVED lines=10> */
.L_x_1378:


//--------------------- .text._ZN3cub18CUB_300001_SM_10006detail10radix_sort30DeviceRadixSortHistogramKernelINS1_5radix10policy_hubIiiyE10Policy1000ELNS0_9SortOrderE0EiyNS1_21identity_decomposer_tEEEvPT2_PKT1_SA_iiT3_ --------------------------
	.section	.text._ZN3cub18CUB_300001_SM_10006detail10radix_sort30DeviceRadixSortHistogramKernelINS1_5radix10policy_hubIiiyE10Policy1000ELNS0_9SortOrderE0EiyNS1_21identity_decomposer_tEEEvPT2_PKT1_SA_iiT3_,"ax",@progbits
	.align	128
        .global         _ZN3cub18CUB_300001_SM_10006detail10radix_sort30DeviceRadixSortHistogramKernelINS1_5radix10policy_hubIiiyE10Policy1000ELNS0_9SortOrderE0EiyNS1_21identity_decomposer_tEEEvPT2_PKT1_SA_iiT3_
        .type           _ZN3cub18CUB_300001_SM_10006detail10radix_sort30DeviceRadixSortHistogramKernelINS1_5radix10policy_hubIiiyE10Policy1000ELNS0_9SortOrderE0EiyNS1_21identity_decomposer_tEEEvPT2_PKT1_SA_iiT3_,@function
        .size           _ZN3cub18CUB_300001_SM_10006detail10radix_sort30DeviceRadixSortHistogramKernelINS1_5radix10policy_hubIiiyE10Policy1000ELNS0_9SortOrderE0EiyNS1_21identity_decomposer_tEEEvPT2_PKT1_SA_iiT3_,(.L_x_1379 - _ZN3cub18CUB_300001_SM_10006detail10radix_sort30DeviceRadixSortHistogramKernelINS1_5radix10policy_hubIiiyE10Policy1000ELNS0_9SortOrderE0EiyNS1_21identity_decomposer_tEEEvPT2_PKT1_SA_iiT3_)
        .other          _ZN3cub18CUB_300001_SM_10006detail10radix_sort30DeviceRadixSortHistogramKernelINS1_5radix10policy_hubIiiyE10Policy1000ELNS0_9SortOrderE0EiyNS1_21identity_decomposer_tEEEvPT2_PKT1_SA_iiT3_,@"STO_CUDA_ENTRY STV_DEFAULT"
_ZN3cub18CUB_300001_SM_10006detail10radix_sort30DeviceRadixSortHistogramKernelINS1_5radix10policy_hubIiiyE10Policy1000ELNS0_9SortOrderE0EiyNS1_21identity_decomposer_tEEEvPT2_PKT1_SA_iiT3_:
.text._ZN3cub18CUB_300001_SM_10006detail10radix_sort30DeviceRadixSortHistogramKernelINS1_5radix10policy_hubIiiyE10Policy1000ELNS0_9SortOrderE0EiyNS1_21identity_decomposer_tEEEvPT2_PKT1_SA_iiT3_:
[----:B------:R-:W-:Y:S01]  /*0000*/  LDC R1, c[0x0][0x37c] ;  /* 0x0000df00ff017b82 */ /* 0x000fe20000000800 */
[----:B------:R-:W0:Y:S02]  /*0010*/  LDCU.64 UR14, c[0x0][0x390] ;  /* 0x00007200ff0e77ac */ /* 0x000e240008000a00 */
[----:B0-----:R-:W-:-:S04]  /*0020*/  ISETP.NE.U32.AND P0, PT, RZ, UR14, PT ;  /* 0x0000000eff007c0c */ /* 0x001fc8000bf05070 */
[----:B------:R-:W-:-:S13]  /*0030*/  ISETP.NE.AND.EX P0, PT, RZ, UR15, PT, P0 ;  /* 0x0000000fff007c0c */ /* 0x000fda000bf05300 */
[----:B------:R-:W-:Y:S05]  /*0040*/  @!P0 EXIT ;  /* 0x000000000000894d */ /* 0x000fea0003800000 */
[----:B------:R-:W-:Y:S01]  /*0050*/  UIADD3 UR11, UP0, UPT, UR14, -0x1, URZ ;  /* 0xffffffff0e0b7890 */ /* 0x000fe2000ff1e0ff */
[----:B------:R-:W0:Y:S01]  /*0060*/  S2R R4, SR_TID.X ;  /* 0x0000000000047919 */ /* 0x000e220000002100 */
[----:B------:R-:W1:Y:S01]  /*0070*/  LDCU.64 UR4, c[0x0][0x398] ;  /* 0x00007300ff0477ac */ /* 0x000e620008000a00 */
[----:B------:R-:W2:Y:S01]  /*0080*/  S2UR UR7, SR_CgaCtaId ;  /* 0x00000000000779c3 */ /* 0x000ea20000008800 */
[----:B------:R-:W-:Y:S01]  /*0090*/  UIADD3.X UR12, UPT, UPT, UR15, -0x1, URZ, UP0, !UPT ;  /* 0xffffffff0f0c7890 */ /* 0x000fe200087fe4ff */
[----:B------:R-:W-:Y:S01]  /*00a0*/  UMOV UR6, 0x400 ;  /* 0x0000040000067882 */ /* 0x000fe20000000000 */
[----:B------:R-:W3:Y:S05]  /*00b0*/  LDCU.64 UR20, c[0x0][0x358] ;  /* 0x00006b00ff1477ac */ /* 0x000eea0008000a00 */
[----:B------:R-:W4:Y:S01]  /*00c0*/  S2UR UR8, SR_CTAID.X ;  /* 0x00000000000879c3 */ /* 0x000f220000002500 */
[----:B------:R-:W-:Y:S01]  /*00d0*/  USHF.R.U64 UR11, UR11, 0x1e, UR12 ;  /* 0x0000001e0b0b7899 */ /* 0x000fe2000800120c */
[----:B------:R-:W0:Y:S03]  /*00e0*/  LDCU UR28, c[0x0][0x370] ;  /* 0x00006e00ff1c77ac */ /* 0x000e260008000800 */
[----:B------:R-:W-:-:S02]  /*00f0*/  UIADD3 UR11, UP0, UPT, UR11, 0x1, URZ ;  /* 0x000000010b0b7890 */ /* 0x000fc4000ff1e0ff */
[----:B-1----:R-:W-:Y:S02]  /*0100*/  UIADD3 UR4, UPT, UPT, UR5, 0x7, -UR4 ;  /* 0x0000000705047890 */ /* 0x002fe4000fffe804 */
[----:B------:R-:W-:Y:S02]  /*0110*/  ULEA.HI.X UR12, UR12, URZ, URZ, 0x2, UP0 ;  /* 0x000000ff0c0c7291 */ /* 0x000fe400080f14ff */
[----:B------:R-:W-:Y:S02]  /*0120*/  UISETP.LT.U32.AND UP0, UPT, UR11, UR14, UPT ;  /* 0x0000000e0b00728c */ /* 0x000fe4000bf01070 */
[----:B------:R-:W-:Y:S02]  /*0130*/  USHF.R.S32.HI UR5, URZ, 0x1f, UR4 ;  /* 0x0000001fff057899 */ /* 0x000fe40008011404 */
[----:B------:R-:W-:Y:S02]  /*0140*/  UISETP.LT.U32.AND.EX UP0, UPT, UR12, UR15, UPT, UP0 ;  /* 0x0000000f0c00728c */ /* 0x000fe4000bf01100 */
[----:B------:R-:W-:-:S02]  /*0150*/  ULEA.HI UR5, UR5, UR4, URZ, 0x3 ;  /* 0x0000000405057291 */ /* 0x000fc4000f8f18ff */
[----:B------:R-:W-:Y:S01]  /*0160*/  USEL UR11, UR11, UR14, UP0 ;  /* 0x0000000e0b0b7287 */ /* 0x000fe20008000000 */
[C---:B0-----:R-:W-:Y:S01]  /*0170*/  VIADD R21, R4.reuse, 0x780 ;  /* 0x0000078004157836 */ /* 0x041fe20000000000 */
[----:B------:R-:W-:Y:S02]  /*0180*/  USEL UR12, UR12, UR15, UP0 ;  /* 0x0000000f0c0c7287 */ /* 0x000fe40008000000 */
[----:B------:R-:W-:Y:S02]  /*0190*/  UISETP.GE.AND UP0, UPT, UR4, 0x8, UPT ;  /* 0x000000080400788c */ /* 0x000fe4000bf06270 */
[----:B--2---:R-:W-:Y:S02]  /*01a0*/  ULEA UR6, UR7, UR6, 0x18 ;  /* 0x0000000607067291 */ /* 0x004fe4000f8ec0ff */
[----:B------:R-:W-:Y:S02]  /*01b0*/  USHF.R.S32.HI UR5, URZ, 0x3, UR5 ;  /* 0x00000003ff057899 */ /* 0x000fe40008011405 */
[----:B------:R-:W-:Y:S01]  /*01c0*/  PLOP3.LUT P0, PT, PT, PT, UP0, 0x80, 0x8 ;  /* 0x000000000008781c */ /* 0x000fe20003f0f008 */
[----:B----4-:R-:W-:Y:S01]  /*01d0*/  USHF.L.U32 UR8, UR8, 0xb, URZ ;  /* 0x0000000b08087899 */ /* 0x010fe200080006ff */
[C---:B------:R-:W-:Y:S01]  /*01e0*/  LEA R0, R4.reuse, UR6, 0x2 ;  /* 0x0000000604007c11 */ /* 0x040fe2000f8e10ff */
[----:B------:R-:W-:Y:S01]  /*01f0*/  UIADD3 UR22, UPT, UPT, UR5, -0x1, URZ ;  /* 0xffffffff05167890 */ /* 0x000fe2000fffe0ff */
[----:B------:R-:W-:Y:S01]  /*0200*/  ISETP.GT.U32.OR P0, PT, R4, 0xff, !P0 ;  /* 0x000000ff0400780c */ /* 0x000fe20004704470 */
[----:B------:R-:W-:-:S02]  /*0210*/  ULOP3.LUT UR23, UR5, 0xf, URZ, 0xc0, !UPT ;  /* 0x0000000f05177892 */ /* 0x000fc4000f8ec0ff */
[----:B------:R-:W-:Y:S01]  /*0220*/  ULOP3.LUT UR24, UR5, 0x7, URZ, 0xc0, !UPT ;  /* 0x0000000705187892 */ /* 0x000fe2000f8ec0ff */
[----:B------:R-:W-:Y:S01]  /*0230*/  P2R R20, PR, RZ, 0x1 ;  /* 0x00000001ff147803 */ /* 0x000fe20000000000 */
[----:B------:R-:W-:Y:S02]  /*0240*/  ULOP3.LUT UR25, UR5, 0x3, URZ, 0xc0, !UPT ;  /* 0x0000000305197892 */ /* 0x000fe4000f8ec0ff */
[----:B------:R-:W-:Y:S02]  /*0250*/  ULOP3.LUT UR26, UR5, 0xffffff0, URZ, 0xc0, !UPT ;  /* 0x0ffffff0051a7892 */ /* 0x000fe4000f8ec0ff */
[----:B------:R-:W-:Y:S02]  /*0260*/  ULOP3.LUT UR27, UR5, 0xffffff8, URZ, 0xc0, !UPT ;  /* 0x0ffffff8051b7892 */ /* 0x000fe4000f8ec0ff */
[----:B------:R-:W-:Y:S01]  /*0270*/  ULOP3.LUT UR9, UR5, 0x1, URZ, 0xc0, !UPT ;  /* 0x0000000105097892 */ /* 0x000fe2000f8ec0ff */
[----:B------:R-:W-:Y:S01]  /*0280*/  UMOV UR6, URZ ;  /* 0x000000ff00067c82 */ /* 0x000fe20008000000 */
[----:B---3--:R-:W-:-:S10]  /*0290*/  UMOV UR7, URZ ;  /* 0x000000ff00077c82 */ /* 0x008fd40008000000 */
.L_x_219:
[----:B------:R-:W-:Y:S01]  /*02a0*/  ISETP.NE.AND P0, PT, R20, RZ, PT ;  /* 0x000000ff1400720c */ /* 0x000fe20003f05270 */
[----:B------:R-:W-:-:S12]  /*02b0*/  BSSY.RECONVERGENT B0, `(.L_x_136) ;  /* 0x000007c000007945 */ /* 0x000fd80003800200 */
[----:B012345:R-:W-:Y:S05]  /*02c0*/  @P0 BRA `(.L_x_137) ;  /* 0x0000000400e80947 */ /* 0x03ffea0003800000 */
[----:B------:R-:W-:Y:S02]  /*02d0*/  IMAD.U32 R2, RZ, RZ, UR22 ;  /* 0x00000016ff027e24 */ /* 0x000fe4000f8e00ff */
[----:B------:R-:W-:-:S03]  /*02e0*/  IMAD.MOV.U32 R3, RZ, RZ, RZ ;  /* 0x000000ffff037224 */ /* 0x000fc600078e00ff */
[----:B------:R-:W-:-:S13]  /*02f0*/  ISETP.GE.U32.AND P1, PT, R2, 0xf, PT ;  /* 0x0000000f0200780c */ /* 0x000fda0003f26070 */
[----:B------:R-:W-:Y:S05]  /*0300*/  @!P1 BRA `(.L_x_138) ;  /* 0x00000000005c9947 */ /* 0x000fea0003800000 */
[----:B------:R-:W-:Y:S01]  /*0310*/  VIADD R2, R0, 0x2000 ;  /* 0x0000200000027836 */ /* 0x000fe20000000000 */
[----:B------:R-:W-:-:S12]  /*0320*/  UIADD3 UR4, UPT, UPT, -UR26, URZ, URZ ;  /* 0x000000ff1a047290 */ /* 0x000fd8000fffe1ff */
.L_x_139:
[----:B------:R-:W-:Y:S01]  /*0330*/  UIADD3 UR4, UPT, UPT, UR4, 0x10, URZ ;  /* 0x0000001004047890 */ /* 0x000fe2000fffe0ff */
[----:B------:R-:W-:Y:S03]  /*0340*/  STS [R2+-0x2000], RZ ;  /* 0xffe000ff02007388 */ /* 0x000fe60000000800 */
[----:B------:R-:W-:Y:S01]  /*0350*/  UISETP.NE.AND UP0, UPT, UR4, URZ, UPT ;  /* 0x000000ff0400728c */ /* 0x000fe2000bf05270 */
        /* <DEDUP_REMOVED lines=16> */
[----:B------:R-:W-:Y:S06]  /*0460*/  BRA.U UP0, `(.L_x_139) ;  /* 0xfffffffd00b07547 */ /* 0x000fec000b83ffff */
[----:B------:R-:W-:-:S07]  /*0470*/  IMAD.U32 R3, RZ, RZ, UR26 ;  /* 0x0000001aff037e24 */ /* 0x000fce000f8e00ff */
.L_x_138:
[----:B------:R-:W-:Y:S01]  /*0480*/  ISETP.NE.AND P0, PT, RZ, UR23, PT ;  /* 0x00000017ff007c0c */ /* 0x000fe2000bf05270 */
[----:B------:R-:W-:Y:S01]  /*0490*/  IMAD.U32 R6, RZ, RZ, UR24 ;  /* 0x00000018ff067e24 */ /* 0x000fe2000f8e00ff */
[----:B------:R-:W-:-:S03]  /*04a0*/  MOV R2, UR23 ;  /* 0x0000001700027c02 */ /* 0x000fc60008000f00 */
[----:B------:R-:W-:Y:S02]  /*04b0*/  VIADD R6, R6, 0xffffffff ;  /* 0xffffffff06067836 */ /* 0x000fe40000000000 */
[----:B------:R-:W-:-:S06]  /*04c0*/  VIADD R2, R2, 0xffffffff ;  /* 0xffffffff02027836 */ /* 0x000fcc0000000000 */
[----:B------:R-:W-:Y:S05]  /*04d0*/  @!P0 BRA `(.L_x_140) ;  /* 0x00000000007c8947 */ /* 0x000fea0003800000 */
[----:B------:R-:W-:Y:S01]  /*04e0*/  ISETP.GE.U32.AND P2, PT, R2, 0x7, PT ;  /* 0x000000070200780c */ /* 0x000fe20003f46070 */
[----:B------:R-:W-:-:S12]  /*04f0*/  UISETP.NE.AND UP0, UPT, UR24, URZ, UPT ;  /* 0x000000ff1800728c */ /* 0x000fd8000bf05270 */
[----:B------:R-:W-:Y:S05]  /*0500*/  @!P2 BRA `(.L_x_141) ;  /* 0x000000000028a947 */ /* 0x000fea0003800000 */
        /* <DEDUP_REMOVED lines=10> */
.L_x_141:
[----:B------:R-:W-:Y:S05]  /*05b0*/  BRA.U !UP0, `(.L_x_140) ;  /* 0x0000000108447547 */ /* 0x000fea000b800000 */
[----:B------:R-:W-:Y:S01]  /*05c0*/  ISETP.GE.U32.AND P2, PT, R6, 0x3, PT ;  /* 0x000000030600780c */ /* 0x000fe20003f46070 */
[----:B------:R-:W-:-:S12]  /*05d0*/  UISETP.NE.AND UP0, UPT, UR25, URZ, UPT ;  /* 0x000000ff1900728c */ /* 0x000fd8000bf05270 */
[C---:B0-----:R-:W-:Y:S02]  /*05e0*/  @P2 IMAD R5, R3.reuse, 0x400, R0 ;  /* 0x0000040003052824 */ /* 0x041fe400078e0200 */
[----:B------:R-:W-:-:S03]  /*05f0*/  @P2 VIADD R3, R3, 0x4 ;  /* 0x0000000403032836 */ /* 0x000fc60000000000 */
[----:B------:R1:W-:Y:S04]  /*0600*/  @P2 STS [R5], RZ ;  /* 0x000000ff05002388 */ /* 0x0003e80000000800 */
[----:B------:R1:W-:Y:S04]  /*0610*/  @P2 STS [R5+0x400], RZ ;  /* 0x000400ff05002388 */ /* 0x0003e80000000800 */
[----:B------:R1:W-:Y:S04]  /*0620*/  @P2 STS [R5+0x800], RZ ;  /* 0x000800ff05002388 */ /* 0x0003e80000000800 */
[----:B------:R1:W-:Y:S01]  /*0630*/  @P2 STS [R5+0xc00], RZ ;  /* 0x000c00ff05002388 */ /* 0x0003e20000000800 */
[----:B------:R-:W-:Y:S05]  /*0640*/  BRA.U !UP0, `(.L_x_140) ;  /* 0x0000000108207547 */ /* 0x000fea000b800000 */
[----:B------:R-:W-:Y:S01]  /*0650*/  IMAD R3, R3, 0x400, R0 ;  /* 0x0000040003037824 */ /* 0x000fe200078e0200 */
[----:B------:R-:W-:-:S04]  /*0660*/  UISETP.NE.AND UP0, UPT, UR25, 0x1, UPT ;  /* 0x000000011900788c */ /* 0x000fc8000bf05270 */
[----:B------:R2:W-:Y:S05]  /*0670*/  STS [R3], RZ ;  /* 0x000000ff03007388 */ /* 0x0005ea0000000800 */
[----:B------:R-:W-:Y:S05]  /*0680*/  BRA.U !UP0, `(.L_x_140) ;  /* 0x0000000108107547 */ /* 0x000fea000b800000 */
[----:B------:R-:W-:Y:S01]  /*0690*/  UISETP.NE.AND UP0, UPT, UR25, 0x2, UPT ;  /* 0x000000021900788c */ /* 0x000fe2000bf05270 */
[----:B------:R3:W-:Y:S05]  /*06a0*/  STS [R3+0x400], RZ ;  /* 0x000400ff03007388 */ /* 0x0007ea0000000800 */
[----:B------:R-:W-:-:S13]  /*06b0*/  PLOP3.LUT P2, PT, PT, PT, UP0, 0x80, 0x8 ;  /* 0x000000000008781c */ /* 0x000fda0003f4f008 */
[----:B------:R3:W-:Y:S02]  /*06c0*/  @P2 STS [R3+0x800], RZ ;  /* 0x000800ff03002388 */ /* 0x0007e40000000800 */
.L_x_140:
[----:B------:R-:W-:-:S13]  /*06d0*/  ISETP.GT.U32.AND P2, PT, R4, 0x7f, PT ;  /* 0x0000007f0400780c */ /* 0x000fda0003f44070 */
[----:B------:R-:W-:Y:S05]  /*06e0*/  @P2 BRA `(.L_x_137) ;  /* 0x0000000000e02947 */ /* 0x000fea0003800000 */
[----:B--23--:R-:W-:Y:S01]  /*06f0*/  HFMA2 R3, -RZ, RZ, 0, 0 ;  /* 0x00000000ff037431 */ /* 0x00cfe200000001ff */
[----:B------:R-:W-:Y:S06]  /*0700*/  @!P1 BRA `(.L_x_142) ;  /* 0x0000000000589947 */ /* 0x000fec0003800000 */
[----:B------:R-:W-:-:S07]  /*0710*/  IMAD.MOV.U32 R3, RZ, RZ, RZ ;  /* 0x000000ffff037224 */ /* 0x000fce00078e00ff */
.L_x_143:
[C---:B012---:R-:W-:Y:S02]  /*0720*/  IMAD R5, R3.reuse, 0x400, R0 ;  /* 0x0000040003057824 */ /* 0x047fe400078e0200 */
[----:B------:R-:W-:-:S03]  /*0730*/  VIADD R3, R3, 0x10 ;  /* 0x0000001003037836 */ /* 0x000fc60000000000 */
[----:B------:R2:W-:Y:S02]  /*0740*/  STS [R5+0x200], RZ ;  /* 0x000200ff05007388 */ /* 0x0005e40000000800 */
[----:B------:R-:W-:Y:S02]  /*0750*/  ISETP.NE.AND P1, PT, R3, UR26, PT ;  /* 0x0000001a03007c0c */ /* 0x000fe4000bf25270 */
[----:B------:R2:W-:Y:S04]  /*0760*/  STS [R5+0x600], RZ ;  /* 0x000600ff05007388 */ /* 0x0005e80000000800 */
        /* <DEDUP_REMOVED lines=13> */
[----:B------:R2:W-:Y:S01]  /*0840*/  STS [R5+0x3e00], RZ ;  /* 0x003e00ff05007388 */ /* 0x0005e20000000800 */
[----:B------:R-:W-:Y:S05]  /*0850*/  @P1 BRA `(.L_x_143) ;  /* 0xfffffffc00b01947 */ /* 0x000fea000383ffff */
[----:B------:R-:W-:-:S07]  /*0860*/  IMAD.U32 R3, RZ, RZ, UR26 ;  /* 0x0000001aff037e24 */ /* 0x000fce000f8e00ff */
.L_x_142:
[----:B------:R-:W-:Y:S05]  /*0870*/  @!P0 BRA `(.L_x_137) ;  /* 0x00000000007c8947 */ /* 0x000fea0003800000 */
[----:B------:R-:W-:Y:S01]  /*0880*/  ISETP.GE.U32.AND P0, PT, R2, 0x7, PT ;  /* 0x000000070200780c */ /* 0x000fe20003f06070 */
[----:B------:R-:W-:-:S12]  /*0890*/  UISETP.NE.AND UP0, UPT, UR24, URZ, UPT ;  /* 0x000000ff1800728c */ /* 0x000fd8000bf05270 */
[----:B------:R-:W-:Y:S05]  /*08a0*/  @!P0 BRA `(.L_x_144) ;  /* 0x0000000000288947 */ /* 0x000fea0003800000 */
[C---:B------:R-:W-:Y:S02]  /*08b0*/  IMAD R2, R3.reuse, 0x400, R0 ;  /* 0x0000040003027824 */ /* 0x040fe400078e0200 */
[----:B------:R-:W-:-:S03]  /*08c0*/  VIADD R3, R3, 0x8 ;  /* 0x0000000803037836 */ /* 0x000fc60000000000 */
[----:B------:R3:W-:Y:S04]  /*08d0*/  STS [R2+0x200], RZ ;  /* 0x000200ff02007388 */ /* 0x0007e80000000800 */
[----:B------:R3:W-:Y:S04]  /*08e0*/  STS [R2+0x600], RZ ;  /* 0x000600ff02007388 */ /* 0x0007e80000000800 */
[----:B------:R3:W-:Y:S04]  /*08f0*/  STS [R2+0xa00], RZ ;  /* 0x000a00ff02007388 */ /* 0x0007e80000000800 */
[----:B------:R3:W-:Y:S04]  /*0900*/  STS [R2+0xe00], RZ ;  /* 0x000e00ff02007388 */ /* 0x0007e80000000800 */
[----:B------:R3:W-:Y:S04]  /*0910*/  STS [R2+0x1200], RZ ;  /* 0x001200ff02007388 */ /* 0x0007e80000000800 */
[----:B------:R3:W-:Y:S04]  /*0920*/  STS [R2+0x1600], RZ ;  /* 0x001600ff02007388 */ /* 0x0007e80000000800 */
[----:B------:R3:W-:Y:S04]  /*0930*/  STS [R2+0x1a00], RZ ;  /* 0x001a00ff02007388 */ /* 0x0007e80000000800 */
[----:B------:R3:W-:Y:S02]  /*0940*/  STS [R2+0x1e00], RZ ;  /* 0x001e00ff02007388 */ /* 0x0007e40000000800 */
.L_x_144:
[----:B------:R-:W-:Y:S05]  /*0950*/  BRA.U !UP0, `(.L_x_137) ;  /* 0x0000000108447547 */ /* 0x000fea000b800000 */
[----:B------:R-:W-:Y:S01]  /*0960*/  ISETP.GE.U32.AND P0, PT, R6, 0x3, PT ;  /* 0x000000030600780c */ /* 0x000fe20003f06070 */
[----:B------:R-:W-:-:S12]  /*0970*/  UISETP.NE.AND UP0, UPT, UR25, URZ, UPT ;  /* 0x000000ff1900728c */ /* 0x000fd8000bf05270 */
[C---:B---3--:R-:W-:Y:S01]  /*0980*/  @P0 IMAD R2, R3.reuse, 0x400, R0 ;  /* 0x0000040003020824 */ /* 0x048fe200078e0200 */
[----:B------:R-:W-:-:S04]  /*0990*/  @P0 IADD3 R3, PT, PT, R3, 0x4, RZ ;  /* 0x0000000403030810 */ /* 0x000fc80007ffe0ff */
[----:B------:R4:W-:Y:S04]  /*09a0*/  @P0 STS [R2+0x200], RZ ;  /* 0x000200ff02000388 */ /* 0x0009e80000000800 */
[----:B------:R4:W-:Y:S04]  /*09b0*/  @P0 STS [R2+0x600], RZ ;  /* 0x000600ff02000388 */ /* 0x0009e80000000800 */
[----:B------:R4:W-:Y:S04]  /*09c0*/  @P0 STS [R2+0xa00], RZ ;  /* 0x000a00ff02000388 */ /* 0x0009e80000000800 */
[----:B------:R4:W-:Y:S01]  /*09d0*/  @P0 STS [R2+0xe00], RZ ;  /* 0x000e00ff02000388 */ /* 0x0009e20000000800 */
[----:B------:R-:W-:Y:S05]  /*09e0*/  BRA.U !UP0, `(.L_x_137) ;  /* 0x0000000108207547 */ /* 0x000fea000b800000 */
[----:B------:R-:W-:Y:S01]  /*09f0*/  IMAD R3, R3, 0x400, R0 ;  /* 0x0000040003037824 */ /* 0x000fe200078e0200 */
[----:B------:R-:W-:-:S04]  /*0a00*/  UISETP.NE.AND UP0, UPT, UR25, 0x1, UPT ;  /* 0x000000011900788c */ /* 0x000fc8000bf05270 */
[----:B------:R3:W-:Y:S05]  /*0a10*/  STS [R3+0x200], RZ ;  /* 0x000200ff03007388 */ /* 0x0007ea0000000800 */
[----:B------:R-:W-:Y:S05]  /*0a20*/  BRA.U !UP0, `(.L_x_137) ;  /* 0x0000000108107547 */ /* 0x000fea000b800000 */
[----:B------:R-:W-:Y:S01]  /*0a30*/  UISETP.NE.AND UP0, UPT, UR25, 0x2, UPT ;  /* 0x000000021900788c */ /* 0x000fe2000bf05270 */
[----:B------:R0:W-:Y:S05]  /*0a40*/  STS [R3+0x600], RZ ;  /* 0x000600ff03007388 */ /* 0x0001ea0000000800 */
[----:B------:R-:W-:-:S13]  /*0a50*/  PLOP3.LUT P0, PT, PT, PT, UP0, 0x80, 0x8 ;  /* 0x000000000008781c */ /* 0x000fda0003f0f008 */
[----:B------:R0:W-:Y:S02]  /*0a60*/  @P0 STS [R3+0xa00], RZ ;  /* 0x000a00ff03000388 */ /* 0x0001e40000000800 */
.L_x_137:
[----:B------:R-:W-:Y:S05]  /*0a70*/  BSYNC.RECONVERGENT B0 ;  /* 0x0000000000007941 */ /* 0x000fea0003800200 */
.L_x_136:
[----:B------:R-:W5:Y:S01]  /*0a80*/  LDCU.64 UR14, c[0x0][0x390] ;  /* 0x00007200ff0e77ac */ /* 0x000f620008000a00 */
[----:B------:R-:W-:Y:S02]  /*0a90*/  USHF.L.U32 UR4, UR6, 0x1e, URZ ;  /* 0x0000001e06047899 */ /* 0x000fe400080006ff */
[----:B------:R-:W-:Y:S02]  /*0aa0*/  USHF.L.U64.HI UR5, UR6, 0x1e, UR7 ;  /* 0x0000001e06057899 */ /* 0x000fe40008010207 */
[----:B-----5:R-:W-:-:S04]  /*0ab0*/  UIADD3 UR4, UP0, UPT, -UR4, UR14, URZ ;  /* 0x0000000e04047290 */ /* 0x020fc8000ff1e1ff */
[----:B------:R-:W-:Y:S02]  /*0ac0*/  UIADD3.X UR5, UPT, UPT, ~UR5, UR15, URZ, UP0, !UPT ;  /* 0x0000000f05057290 */ /* 0x000fe400087fe5ff */
[----:B------:R-:W-:-:S04]  /*0ad0*/  UISETP.LT.U32.AND UP0, UPT, UR4, 0x40000000, UPT ;  /* 0x400000000400788c */ /* 0x000fc8000bf01070 */
[----:B------:R-:W-:-:S04]  /*0ae0*/  UISETP.LT.U32.AND.EX UP0, UPT, UR5, URZ, UPT, UP0 ;  /* 0x000000ff0500728c */ /* 0x000fc8000bf01100 */
[----:B------:R-:W-:Y:S02]  /*0af0*/  USEL UR13, UR4, 0x40000000, UP0 ;  /* 0x40000000040d7887 */ /* 0x000fe40008000000 */
[----:B------:R-:W-:Y:S02]  /*0b00*/  USEL UR14, UR5, URZ, UP0 ;  /* 0x000000ff050e7287 */ /* 0x000fe40008000000 */
[----:B------:R-:W-:-:S04]  /*0b10*/  UISETP.GT.U32.AND UP0, UPT, UR13, UR8, UPT ;  /* 0x000000080d00728c */ /* 0x000fc8000bf04070 */
[----:B------:R-:W-:Y:S01]  /*0b20*/  UISETP.GT.U32.AND.EX UP0, UPT, UR14, URZ, UPT, UP0 ;  /* 0x000000ff0e00728c */ /* 0x000fe2000bf04100 */
[----:B------:R-:W-:Y:S08]  /*0b30*/  BAR.SYNC.DEFER_BLOCKING 0x0 ;  /* 0x0000000000007b1d */ /* 0x000ff00000010000 */
[----:B------:R-:W-:Y:S06]  /*0b40*/  BAR.SYNC.DEFER_BLOCKING 0x0 ;  /* 0x0000000000007b1d */ /* 0x000fec0000010000 */
[----:B------:R-:W-:Y:S05]  /*0b50*/  BRA.U !UP0, `(.L_x_145) ;  /* 0x0000000d082c7547 */ /* 0x000fea000b800000 */
[----:B------:R-:W-:Y:S01]  /*0b60*/  UMOV UR10, UR8 ;  /* 0x00000008000a7c82 */ /* 0x000fe20008000000 */
[----:B------:R-:W-:-:S05]  /*0b70*/  UMOV UR5, URZ ;  /* 0x000000ff00057c82 */ /* 0x000fca0008000000 */
.L_x_150:
[----:B-----5:R-:W5:Y:S01]  /*0b80*/  LDCU.64 UR18, c[0x0][0x390] ;  /* 0x00007200ff1277ac */ /* 0x020f620008000a00 */
[----:B------:R-:W-:Y:S02]  /*0b90*/  USHF.L.U32 UR15, UR6, 0x1e, URZ ;  /* 0x0000001e060f7899 */ /* 0x000fe400080006ff */
[----:B------:R-:W-:Y:S02]  /*0ba0*/  USHF.L.U64.HI UR16, UR6, 0x1e, UR7 ;  /* 0x0000001e06107899 */ /* 0x000fe40008010207 */
[----:B------:R-:W-:-:S04]  /*0bb0*/  UIADD3 UR15, UP0, UPT, UR10, UR15, URZ ;  /* 0x0000000f0a0f7290 */ /* 0x000fc8000ff1e0ff */
[----:B------:R-:W-:Y:S02]  /*0bc0*/  UIADD3.X UR16, UPT, UPT, UR5, UR16, URZ, UP0, !UPT ;  /* 0x0000001005107290 */ /* 0x000fe400087fe4ff */
[----:B------:R-:W-:Y:S02]  /*0bd0*/  ULEA UR10, UP0, UR28, UR10, 0xb ;  /* 0x0000000a1c0a7291 */ /* 0x000fe4000f8058ff */
[----:B-----5:R-:W-:Y:S02]  /*0be0*/  UIADD3 UR17, UP1, UPT, -UR15, UR18, URZ ;  /* 0x000000120f117290 */ /* 0x020fe4000ff3e1ff */
[----:B------:R-:W-:Y:S02]  /*0bf0*/  UIADD3.X UR5, UPT, UPT, URZ, UR5, URZ, UP0, !UPT ;  /* 0x00000005ff057290 */ /* 0x000fe400087fe4ff */
[----:B------:R-:W-:Y:S02]  /*0c00*/  UIADD3.X UR4, UPT, UPT, ~UR16, UR19, URZ, UP1, !UPT ;  /* 0x0000001310047290 */ /* 0x000fe40008ffe5ff */
[----:B------:R-:W-:-:S02]  /*0c10*/  UISETP.GE.U32.AND UP1, UPT, UR17, 0x800, UPT ;  /* 0x000008001100788c */ /* 0x000fc4000bf26070 */
[----:B------:R-:W-:Y:S02]  /*0c20*/  UISETP.GE.U32.AND UP0, UPT, UR10, UR13, UPT ;  /* 0x0000000d0a00728c */ /* 0x000fe4000bf06070 */
[----:B------:R-:W-:Y:S02]  /*0c30*/  UISETP.GE.U32.AND.EX UP1, UPT, UR4, URZ, UPT, UP1 ;  /* 0x000000ff0400728c */ /* 0x000fe4000bf26110 */
[----:B------:R-:W-:-:S07]  /*0c40*/  UISETP.GE.U32.AND.EX UP0, UPT, UR5, UR14, UPT, UP0 ;  /* 0x0000000e0500728c */ /* 0x000fce000bf06100 */
[----:B0-----:R-:W-:Y:S05]  /*0c50*/  BRA.U !UP1, `(.L_x_146) ;  /* 0x0000000109587547 */ /* 0x001fea000b800000 */
[----:B------:R-:W4:Y:S01]  /*0c60*/  LDCU.64 UR18, c[0x0][0x388] ;  /* 0x00007100ff1277ac */ /* 0x000f220008000a00 */
[----:B0-23--:R-:W-:-:S05]  /*0c70*/  IADD3 R3, P0, PT, R4, UR15, RZ ;  /* 0x0000000f04037c10 */ /* 0x00dfca000ff1e0ff */
[----:B------:R-:W-:Y:S01]  /*0c80*/  IMAD.X R6, RZ, RZ, UR16, P0 ;  /* 0x00000010ff067e24 */ /* 0x000fe200080e06ff */
[----:B----4-:R-:W-:-:S04]  /*0c90*/  LEA R2, P0, R3, UR18, 0x2 ;  /* 0x0000001203027c11 */ /* 0x010fc8000f8010ff */
        /* <DEDUP_REMOVED lines=18> */
.L_x_146:
[----:B------:R-:W4:Y:S01]  /*0dc0*/  LDCU.64 UR18, c[0x0][0x388] ;  /* 0x00007100ff1277ac */ /* 0x000f220008000a00 */
[C---:B012---:R-:W-:Y:S01]  /*0dd0*/  VIADD R5, R4.reuse, 0x100 ;  /* 0x0000010004057836 */ /* 0x047fe20000000000 */
[C---:B---3--:R-:W-:Y:S01]  /*0de0*/  IADD3 R3, P0, PT, R4.reuse, UR15, RZ ;  /* 0x0000000f04037c10 */ /* 0x048fe2000ff1e0ff */
[C---:B----4-:R-:W-:Y:S01]  /*0df0*/  VIADD R2, R4.reuse, 0x80 ;  /* 0x0000008004027836 */ /* 0x050fe20000000000 */
[C---:B------:R-:W-:Y:S01]  /*0e00*/  ISETP.GE.AND P1, PT, R4.reuse, UR17, PT ;  /* 0x0000001104007c0c */ /* 0x040fe2000bf26270 */
[----:B------:R-:W-:Y:S01]  /*0e10*/  VIADD R7, R4, 0x180 ;  /* 0x0000018004077836 */ /* 0x000fe20000000000 */
[----:B------:R-:W-:Y:S01]  /*0e20*/  ISETP.GE.AND P3, PT, R5, UR17, PT ;  /* 0x0000001105007c0c */ /* 0x000fe2000bf66270 */
[----:B------:R-:W-:Y:S01]  /*0e30*/  IMAD.X R6, RZ, RZ, UR16, P0 ;  /* 0x00000010ff067e24 */ /* 0x000fe200080e06ff */
[----:B------:R-:W-:Y:S01]  /*0e40*/  ISETP.GE.AND P2, PT, R2, UR17, PT ;  /* 0x0000001102007c0c */ /* 0x000fe2000bf46270 */
[----:B------:R-:W-:Y:S01]  /*0e50*/  VIADD R5, R4, 0x200 ;  /* 0x0000020004057836 */ /* 0x000fe20000000000 */
[----:B------:R-:W-:Y:S01]  /*0e60*/  ISETP.GE.AND P4, PT, R7, UR17, PT ;  /* 0x0000001107007c0c */ /* 0x000fe2000bf86270 */
[----:B------:R-:W-:-:S03]  /*0e70*/  IMAD.MOV.U32 R12, RZ, RZ, 0x7fffffff ;  /* 0x7fffffffff0c7424 */ /* 0x000fc600078e00ff */
[----:B------:R-:W-:Y:S01]  /*0e80*/  ISETP.GE.AND P5, PT, R5, UR17, PT ;  /* 0x0000001105007c0c */ /* 0x000fe2000bfa6270 */
[----:B------:R-:W-:Y:S01]  /*0e90*/  VIADD R5, R4, 0x300 ;  /* 0x0000030004057836 */ /* 0x000fe20000000000 */
[----:B------:R-:W-:-:S04]  /*0ea0*/  LEA R2, P0, R3, UR18, 0x2 ;  /* 0x0000001203027c11 */ /* 0x000fc8000f8010ff */
[----:B------:R-:W-:Y:S01]  /*0eb0*/  LEA.HI.X R3, R3, UR19, R6, 0x2, P0 ;  /* 0x0000001303037c11 */ /* 0x000fe200080f1406 */
[----:B------:R-:W-:Y:S01]  /*0ec0*/  IMAD.MOV.U32 R11, RZ, RZ, 0x7fffffff ;  /* 0x7fffffffff0b7424 */ /* 0x000fe200078e00ff */
[----:B------:R-:W-:-:S03]  /*0ed0*/  IADD3 R6, PT, PT, R4, 0x280, RZ ;  /* 0x0000028004067810 */ /* 0x000fc60007ffe0ff */
[----:B------:R1:W5:Y:S01]  /*0ee0*/  @!P1 LDG.E R12, desc[UR20][R2.64] ;  /* 0x00000014020c9981 */ /* 0x000362000c1e1900 */
[----:B------:R-:W-:Y:S01]  /*0ef0*/  ISETP.GE.AND P1, PT, R5, UR17, PT ;  /* 0x0000001105007c0c */ /* 0x000fe2000bf26270 */
[----:B------:R-:W-:Y:S01]  /*0f00*/  VIADD R5, R4, 0x380 ;  /* 0x0000038004057836 */ /* 0x000fe20000000000 */
[----:B------:R-:W-:Y:S01]  /*0f10*/  ISETP.GE.AND P0, PT, R6, UR17, PT ;  /* 0x0000001106007c0c */ /* 0x000fe2000bf06270 */
[----:B------:R-:W-:Y:S01]  /*0f20*/  IMAD.MOV.U32 R9, RZ, RZ, 0x7fffffff ;  /* 0x7fffffffff097424 */ /* 0x000fe200078e00ff */
[----:B------:R1:W5:Y:S02]  /*0f30*/  @!P2 LDG.E R11, desc[UR20][R2.64+0x200] ;  /* 0x00020014020ba981 */ /* 0x000364000c1e1900 */
[----:B------:R-:W-:Y:S01]  /*0f40*/  ISETP.GE.AND P2, PT, R5, UR17, PT ;  /* 0x0000001105007c0c */ /* 0x000fe2000bf46270 */
[----:B------:R-:W-:Y:S02]  /*0f50*/  VIADD R5, R4, 0x480 ;  /* 0x0000048004057836 */ /* 0x000fe40000000000 */
[----:B------:R-:W-:Y:S01]  /*0f60*/  IMAD.MOV.U32 R10, RZ, RZ, 0x7fffffff ;  /* 0x7fffffffff0a7424 */ /* 0x000fe200078e00ff */
[----:B------:R1:W5:Y:S01]  /*0f70*/  @!P4 LDG.E R9, desc[UR20][R2.64+0x600] ;  /* 0x000600140209c981 */ /* 0x000362000c1e1900 */
[----:B------:R-:W-:-:S02]  /*0f80*/  MOV R8, 0x7fffffff ;  /* 0x7fffffff00087802 */ /* 0x000fc40000000f00 */
[C---:B------:R-:W-:Y:S02]  /*0f90*/  LOP3.LUT R6, R4.reuse, 0x400, RZ, 0xfc, !PT ;  /* 0x0000040004067812 */ /* 0x040fe400078efcff */
[----:B------:R-:W-:Y:S01]  /*0fa0*/  ISETP.GE.AND P4, PT, R5, UR17, PT ;  /* 0x0000001105007c0c */ /* 0x000fe2000bf86270 */
[----:B------:R-:W-:Y:S01]  /*0fb0*/  VIADD R5, R4, 0x500 ;  /* 0x0000050004057836 */ /* 0x000fe20000000000 */
[----:B------:R1:W5:Y:S01]  /*0fc0*/  @!P3 LDG.E R10, desc[UR20][R2.64+0x400] ;  /* 0x00040014020ab981 */ /* 0x000362000c1e1900 */
[----:B------:R-:W-:Y:S01]  /*0fd0*/  ISETP.GE.AND P3, PT, R6, UR17, PT ;  /* 0x0000001106007c0c */ /* 0x000fe2000bf66270 */
[----:B------:R-:W-:Y:S02]  /*0fe0*/  IMAD.MOV.U32 R6, RZ, RZ, 0x7fffffff ;  /* 0x7fffffffff067424 */ /* 0x000fe400078e00ff */
[----:B------:R1:W5:Y:S01]  /*0ff0*/  @!P5 LDG.E R8, desc[UR20][R2.64+0x800] ;  /* 0x000800140208d981 */ /* 0x000362000c1e1900 */
[----:B------:R-:W-:Y:S01]  /*1000*/  ISETP.GE.AND P5, PT, R5, UR17, PT ;  /* 0x0000001105007c0c */ /* 0x000fe2000bfa6270 */
[----:B------:R-:W-:-:S02]  /*1010*/  VIADD R5, R4, 0x600 ;  /* 0x0000060004057836 */ /* 0x000fc40000000000 */
[----:B------:R-:W-:Y:S01]  /*1020*/  IMAD.MOV.U32 R7, RZ, RZ, 0x7fffffff ;  /* 0x7fffffffff077424 */ /* 0x000fe200078e00ff */
[----:B------:R1:W5:Y:S01]  /*1030*/  @!P1 LDG.E R6, desc[UR20][R2.64+0xc00] ;  /* 0x000c001402069981 */ /* 0x000362000c1e1900 */
[C---:B------:R-:W-:Y:S01]  /*1040*/  VIADD R13, R4.reuse, 0x580 ;  /* 0x00000580040d7836 */ /* 0x040fe20000000000 */
[----:B------:R-:W-:Y:S01]  /*1050*/  ISETP.GE.AND P1, PT, R5, UR17, PT ;  /* 0x0000001105007c0c */ /* 0x000fe2000bf26270 */
[----:B------:R-:W-:Y:S02]  /*1060*/  IMAD.MOV.U32 R5, RZ, RZ, 0x7fffffff ;  /* 0x7fffffffff057424 */ /* 0x000fe400078e00ff */
[----:B------:R-:W-:Y:S01]  /*1070*/  IMAD.MOV.U32 R19, RZ, RZ, 0x7fffffff ;  /* 0x7fffffffff137424 */ /* 0x000fe200078e00ff */
[----:B------:R1:W5:Y:S01]  /*1080*/  @!P0 LDG.E R7, desc[UR20][R2.64+0xa00] ;  /* 0x000a001402078981 */ /* 0x000362000c1e1900 */
[----:B------:R-:W-:Y:S01]  /*1090*/  IMAD.MOV.U32 R18, RZ, RZ, 0x7fffffff ;  /* 0x7fffffffff127424 */ /* 0x000fe200078e00ff */
[----:B------:R-:W-:Y:S01]  /*10a0*/  ISETP.GE.AND P0, PT, R13, UR17, PT ;  /* 0x000000110d007c0c */ /* 0x000fe2000bf06270 */
[C---:B------:R-:W-:Y:S01]  /*10b0*/  VIADD R14, R4.reuse, 0x700 ;  /* 0x00000700040e7836 */ /* 0x040fe20000000000 */
[----:B------:R-:W-:Y:S01]  /*10c0*/  IADD3 R13, PT, PT, R4, 0x680, RZ ;  /* 0x00000680040d7810 */ /* 0x000fe20007ffe0ff */
[----:B------:R1:W5:Y:S03]  /*10d0*/  @!P2 LDG.E R5, desc[UR20][R2.64+0xe00] ;  /* 0x000e00140205a981 */ /* 0x000366000c1e1900 */
[----:B------:R-:W-:Y:S01]  /*10e0*/  ISETP.GE.AND P2, PT, R13, UR17, PT ;  /* 0x000000110d007c0c */ /* 0x000fe2000bf46270 */
[----:B------:R1:W5:Y:S01]  /*10f0*/  @!P3 LDG.E R19, desc[UR20][R2.64+0x1000] ;  /* 0x001000140213b981 */ /* 0x000362000c1e1900 */
[----:B------:R-:W-:-:S03]  /*1100*/  ISETP.GE.AND P3, PT, R14, UR17, PT ;  /* 0x000000110e007c0c */ /* 0x000fc6000bf66270 */
[----:B------:R1:W5:Y:S01]  /*1110*/  @!P4 LDG.E R18, desc[UR20][R2.64+0x1200] ;  /* 0x001200140212c981 */ /* 0x000362000c1e1900 */
[----:B------:R-:W-:Y:S01]  /*1120*/  ISETP.GE.AND P4, PT, R21, UR17, PT ;  /* 0x0000001115007c0c */ /* 0x000fe2000bf86270 */
[----:B------:R-:W-:Y:S01]  /*1130*/  IMAD.MOV.U32 R17, RZ, RZ, 0x7fffffff ;  /* 0x7fffffffff117424 */ /* 0x000fe200078e00ff */
[----:B------:R-:W-:Y:S01]  /*1140*/  MOV R14, 0x7fffffff ;  /* 0x7fffffff000e7802 */ /* 0x000fe20000000f00 */
[----:B------:R-:W-:Y:S02]  /*1150*/  IMAD.MOV.U32 R16, RZ, RZ, 0x7fffffff ;  /* 0x7fffffffff107424 */ /* 0x000fe400078e00ff */
[----:B------:R-:W-:Y:S02]  /*1160*/  IMAD.MOV.U32 R22, RZ, RZ, 0x7fffffff ;  /* 0x7fffffffff167424 */ /* 0x000fe400078e00ff */
        /* <DEDUP_REMOVED lines=8> */
.L_x_147:
[----:B01----:R-:W0:Y:S02]  /*11f0*/  LDC.64 R2, c[0x0][0x398] ;  /* 0x0000e600ff027b82 */ /* 0x003e240000000a00 */
[----:B0-----:R-:W-:-:S13]  /*1200*/  ISETP.GT.AND P0, PT, R3, R2, PT ;  /* 0x000000020300720c */ /* 0x001fda0003f04270 */
[----:B------:R-:W-:Y:S05]  /*1210*/  @!P0 BRA `(.L_x_148) ;  /* 0x0000000400788947 */ /* 0x000fea0003800000 */
[----:B------:R-:W0:Y:S01]  /*1220*/  S2UR UR15, SR_CgaCtaId ;  /* 0x00000000000f79c3 */ /* 0x000e220000008800 */
[----:B-----5:R-:W-:Y:S01]  /*1230*/  LOP3.LUT R15, R15, 0x80000000, RZ, 0x3c, !PT ;  /* 0x800000000f0f7812 */ /* 0x020fe200078e3cff */
[----:B------:R-:W-:Y:S01]  /*1240*/  UMOV UR4, 0x400 ;  /* 0x0000040000047882 */ /* 0x000fe20000000000 */
[----:B------:R-:W-:Y:S01]  /*1250*/  LOP3.LUT R14, R14, 0x80000000, RZ, 0x3c, !PT ;  /* 0x800000000e0e7812 */ /* 0x000fe200078e3cff */
[----:B------:R-:W1:Y:S01]  /*1260*/  LDCU UR16, c[0x0][0x398] ;  /* 0x00007300ff1077ac */ /* 0x000e620008000800 */
[----:B------:R-:W-:Y:S02]  /*1270*/  LOP3.LUT R13, R13, 0x80000000, RZ, 0x3c, !PT ;  /* 0x800000000d0d7812 */ /* 0x000fe400078e3cff */
[----:B------:R-:W-:Y:S02]  /*1280*/  LOP3.LUT R2, R22, 0x80000000, RZ, 0x3c, !PT ;  /* 0x8000000016027812 */ /* 0x000fe400078e3cff */
[----:B------:R-:W-:Y:S02]  /*1290*/  LOP3.LUT R16, R16, 0x80000000, RZ, 0x3c, !PT ;  /* 0x8000000010107812 */ /* 0x000fe400078e3cff */
[----:B------:R-:W-:-:S02]  /*12a0*/  LOP3.LUT R17, R17, 0x80000000, RZ, 0x3c, !PT ;  /* 0x8000000011117812 */ /* 0x000fc400078e3cff */
[----:B------:R-:W-:Y:S02]  /*12b0*/  LOP3.LUT R18, R18, 0x80000000, RZ, 0x3c, !PT ;  /* 0x8000000012127812 */ /* 0x000fe400078e3cff */
[----:B------:R-:W-:Y:S02]  /*12c0*/  LOP3.LUT R19, R19, 0x80000000, RZ, 0x3c, !PT ;  /* 0x8000000013137812 */ /* 0x000fe400078e3cff */
[----:B------:R-:W-:Y:S02]  /*12d0*/  LOP3.LUT R5, R5, 0x80000000, RZ, 0x3c, !PT ;  /* 0x8000000005057812 */ /* 0x000fe400078e3cff */
[----:B------:R-:W-:Y:S02]  /*12e0*/  LOP3.LUT R6, R6, 0x80000000, RZ, 0x3c, !PT ;  /* 0x8000000006067812 */ /* 0x000fe400078e3cff */
[----:B------:R-:W-:Y:S02]  /*12f0*/  LOP3.LUT R7, R7, 0x80000000, RZ, 0x3c, !PT ;  /* 0x8000000007077812 */ /* 0x000fe400078e3cff */
[----:B------:R-:W-:Y:S01]  /*1300*/  LOP3.LUT R8, R8, 0x80000000, RZ, 0x3c, !PT ;  /* 0x8000000008087812 */ /* 0x000fe200078e3cff */
[----:B0-----:R-:W-:Y:S01]  /*1310*/  ULEA UR15, UR15, UR4, 0x18 ;  /* 0x000000040f0f7291 */ /* 0x001fe2000f8ec0ff */
[----:B------:R-:W-:-:S02]  /*1320*/  LOP3.LUT R9, R9, 0x80000000, RZ, 0x3c, !PT ;  /* 0x8000000009097812 */ /* 0x000fc400078e3cff */
[----:B------:R-:W-:Y:S01]  /*1330*/  LOP3.LUT R10, R10, 0x80000000, RZ, 0x3c, !PT ;  /* 0x800000000a0a7812 */ /* 0x000fe200078e3cff */
[----:B------:R-:W-:Y:S01]  /*1340*/  UMOV UR4, URZ ;  /* 0x000000ff00047c82 */ /* 0x000fe20008000000 */
[----:B------:R-:W-:Y:S02]  /*1350*/  LOP3.LUT R11, R11, 0x80000000, RZ, 0x3c, !PT ;  /* 0x800000000b0b7812 */ /* 0x000fe400078e3cff */
[----:B-1----:R-:W-:-:S07]  /*1360*/  LOP3.LUT R12, R12, 0x80000000, RZ, 0x3c, !PT ;  /* 0x800000000c0c7812 */ /* 0x002fce00078e3cff */
.L_x_149:
[----:B------:R-:W-:Y:S01]  /*1370*/  IMAD R22, RZ, RZ, -UR16 ;  /* 0x80000010ff167e24 */ /* 0x000fe2000f8e02ff */
[----:B0-----:R-:W-:Y:S01]  /*1380*/  SHF.R.U32.HI R23, RZ, UR16, R12 ;  /* 0x00000010ff177c19 */ /* 0x001fe2000801160c */
[----:B------:R-:W-:Y:S01]  /*1390*/  IMAD.MOV.U32 R25, RZ, RZ, -0x1 ;  /* 0xffffffffff197424 */ /* 0x000fe200078e00ff */
[----:B------:R-:W-:Y:S01]  /*13a0*/  ULEA UR17, UR4, UR15, 0xa ;  /* 0x0000000f04117291 */ /* 0x000fe2000f8e50ff */
[----:B------:R-:W-:Y:S01]  /*13b0*/  SHF.R.U32.HI R27, RZ, UR16, R10 ;  /* 0x00000010ff1b7c19 */ /* 0x000fe2000801160a */
[----:B------:R-:W-:Y:S01]  /*13c0*/  UIADD3 UR4, UPT, UPT, UR4, 0x1, URZ ;  /* 0x0000000104047890 */ /* 0x000fe2000fffe0ff */
[----:B------:R-:W-:Y:S02]  /*13d0*/  VIADDMNMX R22, R22, R3, 0x8, PT ;  /* 0x0000000816167446 */ /* 0x000fe40003800103 */
[----:B------:R-:W-:Y:S02]  /*13e0*/  SHF.R.U32.HI R29, RZ, UR16, R9 ;  /* 0x00000010ff1d7c19 */ /* 0x000fe40008011609 */
[----:B------:R-:W-:-:S02]  /*13f0*/  SHF.L.U32 R22, R25, R22, RZ ;  /* 0x0000001619167219 */ /* 0x000fc400000006ff */
[----:B------:R-:W-:Y:S02]  /*1400*/  SHF.R.U32.HI R25, RZ, UR16, R11 ;  /* 0x00000010ff197c19 */ /* 0x000fe4000801160b */
[-C--:B------:R-:W-:Y:S02]  /*1410*/  LOP3.LUT R23, R23, R22.reuse, RZ, 0x30, !PT ;  /* 0x0000001617177212 */ /* 0x080fe400078e30ff */
[-C--:B------:R-:W-:Y:S02]  /*1420*/  LOP3.LUT R25, R25, R22.reuse, RZ, 0x30, !PT ;  /* 0x0000001619197212 */ /* 0x080fe400078e30ff */
[----:B------:R-:W-:Y:S02]  /*1430*/  LOP3.LUT R27, R27, R22, RZ, 0x30, !PT ;  /* 0x000000161b1b7212 */ /* 0x000fe400078e30ff */
[----:B------:R-:W-:Y:S02]  /*1440*/  LEA R23, R23, UR17, 0x2 ;  /* 0x0000001117177c11 */ /* 0x000fe4000f8e10ff */
[----:B------:R-:W-:-:S02]  /*1450*/  LEA R25, R25, UR17, 0x2 ;  /* 0x0000001119197c11 */ /* 0x000fc4000f8e10ff */
[----:B------:R-:W-:Y:S01]  /*1460*/  LEA R27, R27, UR17, 0x2 ;  /* 0x000000111b1b7c11 */ /* 0x000fe2000f8e10ff */
[----:B------:R0:W-:Y:S01]  /*1470*/  ATOMS.POPC.INC.32 RZ, [R23+URZ] ;  /* 0x0000000017ff7f8c */ /* 0x0001e2000d8000ff */
[----:B------:R-:W-:Y:S02]  /*1480*/  SHF.R.U32.HI R24, RZ, UR16, R8 ;  /* 0x00000010ff187c19 */ /* 0x000fe40008011608 */
[----:B------:R-:W-:Y:S01]  /*1490*/  SHF.R.U32.HI R26, RZ, UR16, R7 ;  /* 0x00000010ff1a7c19 */ /* 0x000fe20008011607 */
[----:B------:R1:W-:Y:S01]  /*14a0*/  ATOMS.POPC.INC.32 RZ, [R25+URZ] ;  /* 0x0000000019ff7f8c */ /* 0x0003e2000d8000ff */
[-C--:B------:R-:W-:Y:S02]  /*14b0*/  LOP3.LUT R29, R29, R22.reuse, RZ, 0x30, !PT ;  /* 0x000000161d1d7212 */ /* 0x080fe400078e30ff */
[----:B------:R-:W-:Y:S01]  /*14c0*/  LOP3.LUT R24, R24, R22, RZ, 0x30, !PT ;  /* 0x0000001618187212 */ /* 0x000fe200078e30ff */
[----:B------:R2:W-:Y:S01]  /*14d0*/  ATOMS.POPC.INC.32 RZ, [R27+URZ] ;  /* 0x000000001bff7f8c */ /* 0x0005e2000d8000ff */
[----:B0-----:R-:W-:-:S02]  /*14e0*/  SHF.R.U32.HI R23, RZ, UR16, R6 ;  /* 0x00000010ff177c19 */ /* 0x001fc40008011606 */
[-C--:B------:R-:W-:Y:S02]  /*14f0*/  LOP3.LUT R26, R26, R22.reuse, RZ, 0x30, !PT ;  /* 0x000000161a1a7212 */ /* 0x080fe400078e30ff */
[----:B-1----:R-:W-:Y:S02]  /*1500*/  SHF.R.U32.HI R25, RZ, UR16, R5 ;  /* 0x00000010ff197c19 */ /* 0x002fe40008011605 */
[-C--:B------:R-:W-:Y:S02]  /*1510*/  LOP3.LUT R23, R23, R22.reuse, RZ, 0x30, !PT ;  /* 0x0000001617177212 */ /* 0x080fe400078e30ff */
[----:B--2---:R-:W-:Y:S02]  /*1520*/  SHF.R.U32.HI R27, RZ, UR16, R19 ;  /* 0x00000010ff1b7c19 */ /* 0x004fe40008011613 */
[----:B------:R-:W-:Y:S02]  /*1530*/  LEA R29, R29, UR17, 0x2 ;  /* 0x000000111d1d7c11 */ /* 0x000fe4000f8e10ff */
[----:B------:R-:W-:-:S02]  /*1540*/  LOP3.LUT R25, R25, R22, RZ, 0x30, !PT ;  /* 0x0000001619197212 */ /* 0x000fc400078e30ff */
[----:B------:R-:W-:Y:S01]  /*1550*/  LEA R24, R24, UR17, 0x2 ;  /* 0x0000001118187c11 */ /* 0x000fe2000f8e10ff */
[----:B------:R0:W-:Y:S01]  /*1560*/  ATOMS.POPC.INC.32 RZ, [R29+URZ] ;  /* 0x000000001dff7f8c */ /* 0x0001e2000d8000ff */
[----:B------:R-:W-:Y:S02]  /*1570*/  LOP3.LUT R27, R27, R22, RZ, 0x30, !PT ;  /* 0x000000161b1b7212 */ /* 0x000fe400078e30ff */
[----:B------:R-:W-:Y:S01]  /*1580*/  LEA R26, R26, UR17, 0x2 ;  /* 0x000000111a1a7c11 */ /* 0x000fe2000f8e10ff */
[----:B------:R1:W-:Y:S01]  /*1590*/  ATOMS.POPC.INC.32 RZ, [R24+URZ] ;  /* 0x0000000018ff7f8c */ /* 0x0003e2000d8000ff */
[----:B------:R-:W-:Y:S02]  /*15a0*/  LEA R23, R23, UR17, 0x2 ;  /* 0x0000001117177c11 */ /* 0x000fe4000f8e10ff */
[----:B------:R-:W-:Y:S01]  /*15b0*/  LEA R25, R25, UR17, 0x2 ;  /* 0x0000001119197c11 */ /* 0x000fe2000f8e10ff */
[----:B------:R2:W-:Y:S01]  /*15c0*/  ATOMS.POPC.INC.32 RZ, [R26+URZ] ;  /* 0x000000001aff7f8c */ /* 0x0005e2000d8000ff */
[----:B------:R-:W-:-:S02]  /*15d0*/  LEA R27, R27, UR17, 0x2 ;  /* 0x000000111b1b7c11 */ /* 0x000fc4000f8e10ff */
[----:B0-----:R-:W-:Y:S01]  /*15e0*/  SHF.R.U32.HI R29, RZ, UR16, R18 ;  /* 0x00000010ff1d7c19 */ /* 0x001fe20008011612 */
[----:B------:R0:W-:Y:S01]  /*15f0*/  ATOMS.POPC.INC.32 RZ, [R23+URZ] ;  /* 0x0000000017ff7f8c */ /* 0x0001e2000d8000ff */
[----:B-1----:R-:W-:Y:S02]  /*1600*/  SHF.R.U32.HI R24, RZ, UR16, R17 ;  /* 0x00000010ff187c19 */ /* 0x002fe40008011611 */
[----:B------:R-:W-:Y:S01]  /*1610*/  SHF.R.U32.HI R28, RZ, UR16, R15 ;  /* 0x00000010ff1c7c19 */ /* 0x000fe2000801160f */
[----:B------:R1:W-:Y:S01]  /*1620*/  ATOMS.POPC.INC.32 RZ, [R25+URZ] ;  /* 0x0000000019ff7f8c */ /* 0x0003e2000d8000ff */
[----:B--2---:R-:W-:Y:S02]  /*1630*/  SHF.R.U32.HI R26, RZ, UR16, R16 ;  /* 0x00000010ff1a7c19 */ /* 0x004fe40008011610 */
[----:B------:R-:W-:Y:S01]  /*1640*/  LOP3.LUT R29, R29, R22, RZ, 0x30, !PT ;  /* 0x000000161d1d7212 */ /* 0x000fe200078e30ff */
[----:B------:R2:W-:Y:S01]  /*1650*/  ATOMS.POPC.INC.32 RZ, [R27+URZ] ;  /* 0x000000001bff7f8c */ /* 0x0005e2000d8000ff */
[----:B0-----:R-:W-:-:S02]  /*1660*/  SHF.R.U32.HI R23, RZ, UR16, R2 ;  /* 0x00000010ff177c19 */ /* 0x001fc40008011602 */
[-C--:B------:R-:W-:Y:S02]  /*1670*/  LOP3.LUT R24, R24, R22.reuse, RZ, 0x30, !PT ;  /* 0x0000001618187212 */ /* 0x080fe400078e30ff */
[----:B-1----:R-:W-:Y:S02]  /*1680*/  SHF.R.U32.HI R25, RZ, UR16, R13 ;  /* 0x00000010ff197c19 */ /* 0x002fe4000801160d */
[-C--:B------:R-:W-:Y:S02]  /*1690*/  LOP3.LUT R26, R26, R22.reuse, RZ, 0x30, !PT ;  /* 0x000000161a1a7212 */ /* 0x080fe400078e30ff */
[----:B--2---:R-:W-:Y:S01]  /*16a0*/  SHF.R.U32.HI R27, RZ, UR16, R14 ;  /* 0x00000010ff1b7c19 */ /* 0x004fe2000801160e */
[----:B------:R-:W-:Y:S01]  /*16b0*/  UIADD3 UR16, UPT, UPT, UR16, 0x8, URZ ;  /* 0x0000000810107890 */ /* 0x000fe2000fffe0ff */
[----:B------:R-:W-:Y:S02]  /*16c0*/  LOP3.LUT R23, R23, R22, RZ, 0x30, !PT ;  /* 0x0000001617177212 */ /* 0x000fe400078e30ff */
[----:B------:R-:W-:-:S02]  /*16d0*/  LEA R29, R29, UR17, 0x2 ;  /* 0x000000111d1d7c11 */ /* 0x000fc4000f8e10ff */
[-C--:B------:R-:W-:Y:S02]  /*16e0*/  LOP3.LUT R25, R25, R22.reuse, RZ, 0x30, !PT ;  /* 0x0000001619197212 */ /* 0x080fe400078e30ff */
[----:B------:R-:W-:Y:S01]  /*16f0*/  ISETP.LE.AND P0, PT, R3, UR16, PT ;  /* 0x0000001003007c0c */ /* 0x000fe2000bf03270 */
[----:B------:R0:W-:Y:S01]  /*1700*/  ATOMS.POPC.INC.32 RZ, [R29+URZ] ;  /* 0x000000001dff7f8c */ /* 0x0001e2000d8000ff */
[----:B------:R-:W-:Y:S02]  /*1710*/  LEA R24, R24, UR17, 0x2 ;  /* 0x0000001118187c11 */ /* 0x000fe4000f8e10ff */
[-C--:B------:R-:W-:Y:S02]  /*1720*/  LOP3.LUT R27, R27, R22.reuse, RZ, 0x30, !PT ;  /* 0x000000161b1b7212 */ /* 0x080fe400078e30ff */
[----:B------:R-:W-:Y:S01]  /*1730*/  LEA R26, R26, UR17, 0x2 ;  /* 0x000000111a1a7c11 */ /* 0x000fe2000f8e10ff */
[----:B------:R0:W-:Y:S01]  /*1740*/  ATOMS.POPC.INC.32 RZ, [R24+URZ] ;  /* 0x0000000018ff7f8c */ /* 0x0001e2000d8000ff */
[----:B------:R-:W-:-:S02]  /*1750*/  LOP3.LUT R28, R28, R22, RZ, 0x30, !PT ;  /* 0x000000161c1c7212 */ /* 0x000fc400078e30ff */
[----:B------:R-:W-:Y:S01]  /*1760*/  LEA R23, R23, UR17, 0x2 ;  /* 0x0000001117177c11 */ /* 0x000fe2000f8e10ff */
[----:B------:R0:W-:Y:S01]  /*1770*/  ATOMS.POPC.INC.32 RZ, [R26+URZ] ;  /* 0x000000001aff7f8c */ /* 0x0001e2000d8000ff */
[----:B------:R-:W-:Y:S02]  /*1780*/  LEA R25, R25, UR17, 0x2 ;  /* 0x0000001119197c11 */ /* 0x000fe4000f8e10ff */
[----:B------:R-:W-:Y:S01]  /*1790*/  LEA R27, R27, UR17, 0x2 ;  /* 0x000000111b1b7c11 */ /* 0x000fe2000f8e10ff */
[----:B------:R0:W-:Y:S01]  /*17a0*/  ATOMS.POPC.INC.32 RZ, [R23+URZ] ;  /* 0x0000000017ff7f8c */ /* 0x0001e2000d8000ff */
[----:B------:R-:W-:-:S03]  /*17b0*/  LEA R28, R28, UR17, 0x2 ;  /* 0x000000111c1c7c11 */ /* 0x000fc6000f8e10ff */
[----:B------:R0:W-:Y:S04]  /*17c0*/  ATOMS.POPC.INC.32 RZ, [R25+URZ] ;  /* 0x0000000019ff7f8c */ /* 0x0001e8000d8000ff */
[----:B------:R0:W-:Y:S04]  /*17d0*/  ATOMS.POPC.INC.32 RZ, [R27+URZ] ;  /* 0x000000001bff7f8c */ /* 0x0001e8000d8000ff */
[----:B------:R0:W-:Y:S01]  /*17e0*/  ATOMS.POPC.INC.32 RZ, [R28+URZ] ;  /* 0x000000001cff7f8c */ /* 0x0001e2000d8000ff */
[----:B------:R-:W-:Y:S05]  /*17f0*/  @!P0 BRA `(.L_x_149) ;  /* 0xfffffff800dc8947 */ /* 0x000fea000383ffff */
.L_x_148:
[----:B------:R-:W-:Y:S05]  /*1800*/  BRA.U !UP0, `(.L_x_150) ;  /* 0xfffffff108dc7547 */ /* 0x000fea000b83ffff */
.L_x_145:
[----:B------:R-:W-:Y:S01]  /*1810*/  BAR.SYNC.DEFER_BLOCKING 0x0 ;  /* 0x0000000000007b1d */ /* 0x000fe20000010000 */
[----:B------:R-:W-:-:S05]  /*1820*/  ISETP.NE.AND P0, PT, R20, RZ, PT ;  /* 0x000000ff1400720c */ /* 0x000fca0003f05270 */
[----:B------:R-:W-:Y:S08]  /*1830*/  BSSY.RECONVERGENT B0, `(.L_x_151) ;  /* 0x0000164000007945 */ /* 0x000ff00003800200 */
[----:B------:R-:W-:Y:S05]  /*1840*/  @P0 BRA `(.L_x_152) ;  /* 0x0000001400880947 */ /* 0x000fea0003800000 */
[----:B------:R-:W-:Y:S01]  /*1850*/  UISETP.GE.U32.AND UP0, UPT, UR22, 0x7, UPT ;  /* 0x000000071600788c */ /* 0x000fe2000bf06070 */
[----:B0-23--:R-:W-:-:S08]  /*1860*/  IMAD.MOV.U32 R3, RZ, RZ, RZ ;  /* 0x000000ffff037224 */ /* 0x00dfd000078e00ff */
[----:B------:R-:W-:Y:S05]  /*1870*/  BRA.U !UP0, `(.L_x_153) ;  /* 0x00000005085c7547 */ /* 0x000fea000b800000 */
[----:B----4-:R-:W0:Y:S01]  /*1880*/  LDC.64 R2, c[0x0][0x380] ;  /* 0x0000e000ff027b82 */ /* 0x010e220000000a00 */
[----:B-1---5:R-:W-:-:S07]  /*1890*/  IMAD.MOV.U32 R5, RZ, RZ, RZ ;  /* 0x000000ffff057224 */ /* 0x022fce00078e00ff */
.L_x_170:
[----:B----4-:R-:W-:Y:S01]  /*18a0*/  IMAD R7, R5, 0x400, R0 ;  /* 0x0000040005077824 */ /* 0x010fe200078e0200 */
[----:B------:R-:W-:Y:S04]  /*18b0*/  BSSY.RECONVERGENT B1, `(.L_x_154) ;  /* 0x000000f000017945 */ /* 0x000fe80003800200 */
[----:B01----:R-:W1:Y:S04]  /*18c0*/  LDS R18, [R7] ;  /* 0x0000000007127984 */ /* 0x003e680000000800 */
[----:B--23--:R2:W3:Y:S04]  /*18d0*/  LDS R9, [R7+0x400] ;  /* 0x0004000007097984 */ /* 0x00c4e80000000800 */
[----:B------:R2:W4:Y:S04]  /*18e0*/  LDS R22, [R7+0x800] ;  /* 0x0008000007167984 */ /* 0x0005280000000800 */
[----:B------:R2:W0:Y:S04]  /*18f0*/  LDS R14, [R7+0xc00] ;  /* 0x000c0000070e7984 */ /* 0x0004280000000800 */
[----:B------:R2:W0:Y:S04]  /*1900*/  LDS R12, [R7+0x1000] ;  /* 0x00100000070c7984 */ /* 0x0004280000000800 */
[----:B------:R2:W0:Y:S04]  /*1910*/  LDS R6, [R7+0x1400] ;  /* 0x0014000007067984 */ /* 0x0004280000000800 */
[----:B------:R2:W0:Y:S04]  /*1920*/  LDS R8, [R7+0x1800] ;  /* 0x0018000007087984 */ /* 0x0004280000000800 */
[----:B------:R2:W0:Y:S01]  /*1930*/  LDS R10, [R7+0x1c00] ;  /* 0x001c0000070a7984 */ /* 0x0004220000000800 */
[----:B-1----:R-:W-:-:S13]  /*1940*/  ISETP.NE.AND P0, PT, R18, RZ, PT ;  /* 0x000000ff1200720c */ /* 0x002fda0003f05270 */
[----:B--234-:R-:W-:Y:S05]  /*1950*/  @!P0 BRA `(.L_x_155) ;  /* 0x0000000000108947 */ /* 0x01cfea0003800000 */
[----:B------:R-:W-:Y:S01]  /*1960*/  LEA R17, R5, R4, 0x8 ;  /* 0x0000000405117211 */ /* 0x000fe200078e40ff */
[----:B------:R-:W-:-:S04]  /*1970*/  IMAD.MOV.U32 R19, RZ, RZ, RZ ;  /* 0x000000ffff137224 */ /* 0x000fc800078e00ff */
[----:B0-----:R-:W-:-:S05]  /*1980*/  IMAD.WIDE.U32 R16, R17, 0x8, R2 ;  /* 0x0000000811107825 */ /* 0x001fca00078e0002 */
[----:B------:R1:W-:Y:S02]  /*1990*/  REDG.E.ADD.64.STRONG.GPU desc[UR20][R16.64], R18 ;  /* 0x000000121000798e */ /* 0x0003e4000c12e514 */
.L_x_155:
[----:B------:R-:W-:Y:S05]  /*19a0*/  BSYNC.RECONVERGENT B1 ;  /* 0x0000000000017941 */ /* 0x000fea0003800200 */
.L_x_154:
[----:B------:R-:W-:Y:S01]  /*19b0*/  ISETP.NE.AND P6, PT, R9, RZ, PT ;  /* 0x000000ff0900720c */ /* 0x000fe20003fc5270 */
[----:B------:R-:W-:Y:S01]  /*19c0*/  BSSY.RECONVERGENT B1, `(.L_x_156) ;  /* 0x000000e000017945 */ /* 0x000fe20003800200 */
[----:B------:R-:W-:Y:S02]  /*19d0*/  ISETP.NE.AND P0, PT, R22, RZ, PT ;  /* 0x000000ff1600720c */ /* 0x000fe40003f05270 */
[----:B0-----:R-:W-:Y:S02]  /*19e0*/  ISETP.NE.AND P1, PT, R14, RZ, PT ;  /* 0x000000ff0e00720c */ /* 0x001fe40003f25270 */
[----:B------:R-:W-:Y:S02]  /*19f0*/  ISETP.NE.AND P2, PT, R12, RZ, PT ;  /* 0x000000ff0c00720c */ /* 0x000fe40003f45270 */
[----:B------:R-:W-:Y:S02]  /*1a00*/  ISETP.NE.AND P3, PT, R6, RZ, PT ;  /* 0x000000ff0600720c */ /* 0x000fe40003f65270 */
[----:B------:R-:W-:-:S02]  /*1a10*/  ISETP.NE.AND P4, PT, R8, RZ, PT ;  /* 0x000000ff0800720c */ /* 0x000fc40003f85270 */
[----:B------:R-:W-:Y:S01]  /*1a20*/  ISETP.NE.AND P5, PT, R10, RZ, PT ;  /* 0x000000ff0a00720c */ /* 0x000fe20003fa5270 */
[----:B------:R-:W-:-:S12]  /*1a30*/  @!P6 BRA `(.L_x_157) ;  /* 0x000000000018e947 */ /* 0x000fd80003800000 */
[----:B-1----:R-:W-:Y:S02]  /*1a40*/  IMAD R17, R5, 0x100, R4 ;  /* 0x0000010005117824 */ /* 0x002fe400078e0204 */
[----:B------:R-:W-:Y:S02]  /*1a50*/  IMAD.MOV.U32 R18, RZ, RZ, R9 ;  /* 0x000000ffff127224 */ /* 0x000fe400078e0009 */
[----:B------:R-:W-:Y:S02]  /*1a60*/  VIADD R17, R17, 0x100 ;  /* 0x0000010011117836 */ /* 0x000fe40000000000 */
[----:B------:R-:W-:Y:S02]  /*1a70*/  IMAD.MOV.U32 R19, RZ, RZ, RZ ;  /* 0x000000ffff137224 */ /* 0x000fe400078e00ff */
[----:B------:R-:W-:-:S05]  /*1a80*/  IMAD.WIDE.U32 R16, R17, 0x8, R2 ;  /* 0x0000000811107825 */ /* 0x000fca00078e0002 */
[----:B------:R0:W-:Y:S02]  /*1a90*/  REDG.E.ADD.64.STRONG.GPU desc[UR20][R16.64], R18 ;  /* 0x000000121000798e */ /* 0x0001e4000c12e514 */
.L_x_157:
[----:B------:R-:W-:Y:S05]  /*1aa0*/  BSYNC.RECONVERGENT B1 ;  /* 0x0000000000017941 */ /* 0x000fea0003800200 */
.L_x_156:
[----:B------:R-:W-:Y:S04]  /*1ab0*/  BSSY.RECONVERGENT B1, `(.L_x_158) ;  /* 0x0000007000017945 */ /* 0x000fe80003800200 */
[----:B------:R-:W-:Y:S05]  /*1ac0*/  @!P0 BRA `(.L_x_159) ;  /* 0x0000000000148947 */ /* 0x000fea0003800000 */
[----:B01----:R-:W-:Y:S02]  /*1ad0*/  IMAD R17, R5, 0x100, R4 ;  /* 0x0000010005117824 */ /* 0x003fe400078e0204 */
[----:B------:R-:W-:-:S03]  /*1ae0*/  IMAD.MOV.U32 R23, RZ, RZ, RZ ;  /* 0x000000ffff177224 */ /* 0x000fc600078e00ff */
[----:B------:R-:W-:-:S05]  /*1af0*/  IADD3 R17, PT, PT, R17, 0x200, RZ ;  /* 0x0000020011117810 */ /* 0x000fca0007ffe0ff */
[----:B------:R-:W-:-:S05]  /*1b00*/  IMAD.WIDE.U32 R16, R17, 0x8, R2 ;  /* 0x0000000811107825 */ /* 0x000fca00078e0002 */
[----:B------:R2:W-:Y:S02]  /*1b10*/  REDG.E.ADD.64.STRONG.GPU desc[UR20][R16.64], R22 ;  /* 0x000000161000798e */ /* 0x0005e4000c12e514 */
.L_x_159:
[----:B------:R-:W-:Y:S05]  /*1b20*/  BSYNC.RECONVERGENT B1 ;  /* 0x0000000000017941 */ /* 0x000fea0003800200 */
.L_x_158:
[----:B------:R-:W-:Y:S04]  /*1b30*/  BSSY.RECONVERGENT B1, `(.L_x_160) ;  /* 0x0000007000017945 */ /* 0x000fe80003800200 */
[----:B------:R-:W-:Y:S05]  /*1b40*/  @!P1 BRA `(.L_x_161) ;  /* 0x0000000000149947 */ /* 0x000fea0003800000 */
[----:B012---:R-:W-:Y:S02]  /*1b50*/  IMAD R17, R5, 0x100, R4 ;  /* 0x0000010005117824 */ /* 0x007fe400078e0204 */
[----:B------:R-:W-:Y:S02]  /*1b60*/  IMAD.MOV.U32 R15, RZ, RZ, RZ ;  /* 0x000000ffff0f7224 */ /* 0x000fe400078e00ff */
[----:B------:R-:W-:-:S04]  /*1b70*/  VIADD R17, R17, 0x300 ;  /* 0x0000030011117836 */ /* 0x000fc80000000000 */
[----:B------:R-:W-:-:S05]  /*1b80*/  IMAD.WIDE.U32 R16, R17, 0x8, R2 ;  /* 0x0000000811107825 */ /* 0x000fca00078e0002 */
[----:B------:R3:W-:Y:S02]  /*1b90*/  REDG.E.ADD.64.STRONG.GPU desc[UR20][R16.64], R14 ;  /* 0x0000000e1000798e */ /* 0x0007e4000c12e514 */
.L_x_161:
[----:B------:R-:W-:Y:S05]  /*1ba0*/  BSYNC.RECONVERGENT B1 ;  /* 0x0000000000017941 */ /* 0x000fea0003800200 */
.L_x_160:
[----:B------:R-:W-:Y:S04]  /*1bb0*/  BSSY.RECONVERGENT B1, `(.L_x_162) ;  /* 0x0000007000017945 */ /* 0x000fe80003800200 */
[----:B------:R-:W-:Y:S05]  /*1bc0*/  @!P2 BRA `(.L_x_163) ;  /* 0x000000000014a947 */ /* 0x000fea0003800000 */
[----:B---3--:R-:W-:Y:S02]  /*1bd0*/  IMAD R15, R5, 0x100, R4 ;  /* 0x00000100050f7824 */ /* 0x008fe400078e0204 */
[----:B------:R-:W-:Y:S02]  /*1be0*/  HFMA2 R13, -RZ, RZ, 0, 0 ;  /* 0x00000000ff0d7431 */ /* 0x000fe400000001ff */
[----:B------:R-:W-:-:S04]  /*1bf0*/  VIADD R15, R15, 0x400 ;  /* 0x000004000f0f7836 */ /* 0x000fc80000000000 */
[----:B------:R-:W-:-:S05]  /*1c00*/  IMAD.WIDE.U32 R14, R15, 0x8, R2 ;  /* 0x000000080f0e7825 */ /* 0x000fca00078e0002 */
[----:B------:R4:W-:Y:S02]  /*1c10*/  REDG.E.ADD.64.STRONG.GPU desc[UR20][R14.64], R12 ;  /* 0x0000000c0e00798e */ /* 0x0009e4000c12e514 */
.L_x_163:
[----:B------:R-:W-:Y:S05]  /*1c20*/  BSYNC.RECONVERGENT B1 ;  /* 0x0000000000017941 */ /* 0x000fea0003800200 */
.L_x_162:
[----:B------:R-:W-:Y:S04]  /*1c30*/  BSSY.RECONVERGENT B1, `(.L_x_164) ;  /* 0x0000007000017945 */ /* 0x000fe80003800200 */
[----:B------:R-:W-:Y:S05]  /*1c40*/  @!P3 BRA `(.L_x_165) ;  /* 0x000000000014b947 */ /* 0x000fea0003800000 */
[----:B----4-:R-:W-:Y:S02]  /*1c50*/  IMAD R13, R5, 0x100, R4 ;  /* 0x00000100050d7824 */ /* 0x010fe400078e0204 */
[----:B------:R-:W-:Y:S02]  /*1c60*/  IMAD.MOV.U32 R7, RZ, RZ, RZ ;  /* 0x000000ffff077224 */ /* 0x000fe400078e00ff */
[----:B------:R-:W-:-:S04]  /*1c70*/  VIADD R13, R13, 0x500 ;  /* 0x000005000d0d7836 */ /* 0x000fc80000000000 */
[----:B------:R-:W-:-:S05]  /*1c80*/  IMAD.WIDE.U32 R12, R13, 0x8, R2 ;  /* 0x000000080d0c7825 */ /* 0x000fca00078e0002 */
[----:B------:R4:W-:Y:S02]  /*1c90*/  REDG.E.ADD.64.STRONG.GPU desc[UR20][R12.64], R6 ;  /* 0x000000060c00798e */ /* 0x0009e4000c12e514 */
.L_x_165:
[----:B------:R-:W-:Y:S05]  /*1ca0*/  BSYNC.RECONVERGENT B1 ;  /* 0x0000000000017941 */ /* 0x000fea0003800200 */
.L_x_164:
[----:B------:R-:W-:Y:S04]  /*1cb0*/  BSSY.RECONVERGENT B1, `(.L_x_166) ;  /* 0x0000007000017945 */ /* 0x000fe80003800200 */
[----:B------:R-:W-:Y:S05]  /*1cc0*/  @!P4 BRA `(.L_x_167) ;  /* 0x000000000014c947 */ /* 0x000fea0003800000 */
[----:B----4-:R-:W-:Y:S02]  /*1cd0*/  IMAD R7, R5, 0x100, R4 ;  /* 0x0000010005077824 */ /* 0x010fe400078e0204 */
[----:B------:R-:W-:Y:S02]  /*1ce0*/  IMAD.MOV.U32 R9, RZ, RZ, RZ ;  /* 0x000000ffff097224 */ /* 0x000fe400078e00ff */
[----:B------:R-:W-:-:S04]  /*1cf0*/  VIADD R7, R7, 0x600 ;  /* 0x0000060007077836 */ /* 0x000fc80000000000 */
[----:B------:R-:W-:-:S05]  /*1d00*/  IMAD.WIDE.U32 R6, R7, 0x8, R2 ;  /* 0x0000000807067825 */ /* 0x000fca00078e0002 */
[----:B------:R4:W-:Y:S02]  /*1d10*/  REDG.E.ADD.64.STRONG.GPU desc[UR20][R6.64], R8 ;  /* 0x000000080600798e */ /* 0x0009e4000c12e514 */
.L_x_167:
[----:B------:R-:W-:Y:S05]  /*1d20*/  BSYNC.RECONVERGENT B1 ;  /* 0x0000000000017941 */ /* 0x000fea0003800200 */
.L_x_166:
[----:B------:R-:W-:Y:S04]  /*1d30*/  BSSY.RECONVERGENT B1, `(.L_x_168) ;  /* 0x0000007000017945 */ /* 0x000fe80003800200 */
[----:B------:R-:W-:Y:S05]  /*1d40*/  @!P5 BRA `(.L_x_169) ;  /* 0x000000000014d947 */ /* 0x000fea0003800000 */
[----:B----4-:R-:W-:Y:S01]  /*1d50*/  LEA R7, R5, R4, 0x8 ;  /* 0x0000000405077211 */ /* 0x010fe200078e40ff */
[----:B------:R-:W-:-:S04]  /*1d60*/  IMAD.MOV.U32 R11, RZ, RZ, RZ ;  /* 0x000000ffff0b7224 */ /* 0x000fc800078e00ff */
[----:B------:R-:W-:-:S04]  /*1d70*/  VIADD R7, R7, 0x700 ;  /* 0x0000070007077836 */ /* 0x000fc80000000000 */
[----:B------:R-:W-:-:S05]  /*1d80*/  IMAD.WIDE.U32 R6, R7, 0x8, R2 ;  /* 0x0000000807067825 */ /* 0x000fca00078e0002 */
[----:B------:R4:W-:Y:S02]  /*1d90*/  REDG.E.ADD.64.STRONG.GPU desc[UR20][R6.64], R10 ;  /* 0x0000000a0600798e */ /* 0x0009e4000c12e514 */
.L_x_169:
[----:B------:R-:W-:Y:S05]  /*1da0*/  BSYNC.RECONVERGENT B1 ;  /* 0x0000000000017941 */ /* 0x000fea0003800200 */
.L_x_168:
[----:B------:R-:W-:-:S05]  /*1db0*/  VIADD R5, R5, 0x8 ;  /* 0x0000000805057836 */ /* 0x000fca0000000000 */
[----:B------:R-:W-:-:S13]  /*1dc0*/  ISETP.NE.AND P0, PT, R5, UR27, PT ;  /* 0x0000001b05007c0c */ /* 0x000fda000bf05270 */
[----:B------:R-:W-:Y:S05]  /*1dd0*/  @P0 BRA `(.L_x_170) ;  /* 0xfffffff800b00947 */ /* 0x000fea000383ffff */
[----:B------:R-:W-:-:S07]  /*1de0*/  IMAD.U32 R3, RZ, RZ, UR27 ;  /* 0x0000001bff037e24 */ /* 0x000fce000f8e00ff */
.L_x_153:
[----:B------:R-:W-:Y:S02]  /*1df0*/  UISETP.NE.AND UP0, UPT, UR24, URZ, UPT ;  /* 0x000000ff1800728c */ /* 0x000fe4000bf05270 */
[----:B----45:R-:W-:Y:S02]  /*1e00*/  IMAD.U32 R8, RZ, RZ, UR24 ;  /* 0x00000018ff087e24 */ /* 0x030fe4000f8e00ff */
[----:B-1----:R-:W-:-:S03]  /*1e10*/  IMAD.U32 R5, RZ, RZ, UR25 ;  /* 0x00000019ff057e24 */ /* 0x002fc6000f8e00ff */
[----:B------:R-:W-:Y:S01]  /*1e20*/  IADD3 R8, PT, PT, R8, -0x1, RZ ;  /* 0xffffffff08087810 */ /* 0x000fe20007ffe0ff */
[----:B------:R-:W-:Y:S01]  /*1e30*/  VIADD R5, R5, 0xffffffff ;  /* 0xffffffff05057836 */ /* 0x000fe20000000000 */
[----:B------:R-:W-:Y:S06]  /*1e40*/  BRA.U !UP0, `(.L_x_171) ;  /* 0x0000000508707547 */ /* 0x000fec000b800000 */
[----:B------:R-:W-:-:S13]  /*1e50*/  ISETP.GE.U32.AND P0, PT, R8, 0x3, PT ;  /* 0x000000030800780c */ /* 0x000fda0003f06070 */
[----:B------:R-:W-:Y:S05]  /*1e60*/  @!P0 BRA `(.L_x_172) ;  /* 0x0000000000bc8947 */ /* 0x000fea0003800000 */
[----:B------:R-:W-:Y:S01]  /*1e70*/  IMAD R7, R3, 0x400, R0 ;  /* 0x0000040003077824 */ /* 0x000fe200078e0200 */
[----:B------:R-:W-:Y:S04]  /*1e80*/  BSSY.RECONVERGENT B1, `(.L_x_173) ;  /* 0x000000f000017945 */ /* 0x000fe80003800200 */
[----:B------:R-:W1:Y:S04]  /*1e90*/  LDS R12, [R7] ;  /* 0x00000000070c7984 */ /* 0x000e680000000800 */
[----:B------:R-:W4:Y:S04]  /*1ea0*/  LDS R9, [R7+0x400] ;  /* 0x0004000007097984 */ /* 0x000f280000000800 */
[----:B------:R-:W5:Y:S04]  /*1eb0*/  LDS R6, [R7+0x800] ;  /* 0x0008000007067984 */ /* 0x000f680000000800 */
[----:B------:R-:W0:Y:S01]  /*1ec0*/  LDS R2, [R7+0xc00] ;  /* 0x000c000007027984 */ /* 0x000e220000000800 */
[----:B-1----:R-:W-:-:S02]  /*1ed0*/  ISETP.NE.AND P0, PT, R12, RZ, PT ;  /* 0x000000ff0c00720c */ /* 0x002fc40003f05270 */
[----:B----4-:R-:W-:Y:S02]  /*1ee0*/  ISETP.NE.AND P1, PT, R9, RZ, PT ;  /* 0x000000ff0900720c */ /* 0x010fe40003f25270 */
[----:B-----5:R-:W-:Y:S02]  /*1ef0*/  ISETP.NE.AND P2, PT, R6, RZ, PT ;  /* 0x000000ff0600720c */ /* 0x020fe40003f45270 */
[----:B0-----:R-:W-:-:S07]  /*1f00*/  ISETP.NE.AND P3, PT, R2, RZ, PT ;  /* 0x000000ff0200720c */ /* 0x001fce0003f65270 */
[----:B------:R-:W-:Y:S06]  /*1f10*/  @!P0 BRA `(.L_x_174) ;  /* 0x0000000000148947 */ /* 0x000fec0003800000 */
[----:B------:R-:W0:Y:S01]  /*1f20*/  LDC.64 R10, c[0x0][0x380] ;  /* 0x0000e000ff0a7b82 */ /* 0x000e220000000a00 */
[----:B------:R-:W-:Y:S02]  /*1f30*/  IMAD R7, R3, 0x100, R4 ;  /* 0x0000010003077824 */ /* 0x000fe400078e0204 */
[----:B------:R-:W-:Y:S02]  /*1f40*/  IMAD.MOV.U32 R13, RZ, RZ, RZ ;  /* 0x000000ffff0d7224 */ /* 0x000fe400078e00ff */
[----:B0-----:R-:W-:-:S05]  /*1f50*/  IMAD.WIDE.U32 R10, R7, 0x8, R10 ;  /* 0x00000008070a7825 */ /* 0x001fca00078e000a */
[----:B------:R0:W-:Y:S02]  /*1f60*/  REDG.E.ADD.64.STRONG.GPU desc[UR20][R10.64], R12 ;  /* 0x0000000c0a00798e */ /* 0x0001e4000c12e514 */
.L_x_174:
[----:B------:R-:W-:Y:S05]  /*1f70*/  BSYNC.RECONVERGENT B1 ;  /* 0x0000000000017941 */ /* 0x000fea0003800200 */
.L_x_173:
[----:B------:R-:W-:Y:S04]  /*1f80*/  BSSY.RECONVERGENT B1, `(.L_x_175) ;  /* 0x0000009000017945 */ /* 0x000fe80003800200 */
[----:B------:R-:W-:Y:S05]  /*1f90*/  @!P1 BRA `(.L_x_176) ;  /* 0x00000000001c9947 */ /* 0x000fea0003800000 */
[----:B0-----:R-:W0:Y:S01]  /*1fa0*/  LDC.64 R10, c[0x0][0x380] ;  /* 0x0000e000ff0a7b82 */ /* 0x001e220000000a00 */
[----:B------:R-:W-:Y:S01]  /*1fb0*/  IMAD R7, R3, 0x100, R4 ;  /* 0x0000010003077824 */ /* 0x000fe200078e0204 */
[----:B------:R-:W-:Y:S01]  /*1fc0*/  MOV R12, R9 ;  /* 0x00000009000c7202 */ /* 0x000fe20000000f00 */
[----:B------:R-:W-:Y:S02]  /*1fd0*/  IMAD.MOV.U32 R13, RZ, RZ, RZ ;  /* 0x000000ffff0d7224 */ /* 0x000fe400078e00ff */
[----:B------:R-:W-:-:S04]  /*1fe0*/  VIADD R7, R7, 0x100 ;  /* 0x0000010007077836 */ /* 0x000fc80000000000 */
[----:B0-----:R-:W-:-:S05]  /*1ff0*/  IMAD.WIDE.U32 R10, R7, 0x8, R10 ;  /* 0x00000008070a7825 */ /* 0x001fca00078e000a */
[----:B------:R1:W-:Y:S02]  /*2000*/  REDG.E.ADD.64.STRONG.GPU desc[UR20][R10.64], R12 ;  /* 0x0000000c0a00798e */ /* 0x0003e4000c12e514 */
.L_x_176:
[----:B------:R-:W-:Y:S05]  /*2010*/  BSYNC.RECONVERGENT B1 ;  /* 0x0000000000017941 */ /* 0x000fea0003800200 */
.L_x_175:
[----:B------:R-:W-:Y:S04]  /*2020*/  BSSY.RECONVERGENT B1, `(.L_x_177) ;  /* 0x0000008000017945 */ /* 0x000fe80003800200 */
[----:B------:R-:W-:Y:S05]  /*2030*/  @!P2 BRA `(.L_x_178) ;  /* 0x000000000018a947 */ /* 0x000fea0003800000 */
[----:B01----:R-:W0:Y:S01]  /*2040*/  LDC.64 R10, c[0x0][0x380] ;  /* 0x0000e000ff0a7b82 */ /* 0x003e220000000a00 */
[----:B------:R-:W-:-:S04]  /*2050*/  IMAD R7, R3, 0x100, R4 ;  /* 0x0000010003077824 */ /* 0x000fc800078e0204 */
[----:B------:R-:W-:-:S04]  /*2060*/  VIADD R7, R7, 0x200 ;  /* 0x0000020007077836 */ /* 0x000fc80000000000 */
[----:B0-----:R-:W-:-:S04]  /*2070*/  IMAD.WIDE.U32 R10, R7, 0x8, R10 ;  /* 0x00000008070a7825 */ /* 0x001fc800078e000a */
[----:B------:R-:W-:-:S05]  /*2080*/  IMAD.MOV.U32 R7, RZ, RZ, RZ ;  /* 0x000000ffff077224 */ /* 0x000fca00078e00ff */
[----:B------:R4:W-:Y:S02]  /*2090*/  REDG.E.ADD.64.STRONG.GPU desc[UR20][R10.64], R6 ;  /* 0x000000060a00798e */ /* 0x0009e4000c12e514 */
.L_x_178:
[----:B------:R-:W-:Y:S05]  /*20a0*/  BSYNC.RECONVERGENT B1 ;  /* 0x0000000000017941 */ /* 0x000fea0003800200 */
.L_x_177:
[----:B------:R-:W-:Y:S04]  /*20b0*/  BSSY.RECONVERGENT B1, `(.L_x_179) ;  /* 0x0000009000017945 */ /* 0x000fe80003800200 */
[----:B------:R-:W-:Y:S05]  /*20c0*/  @!P3 BRA `(.L_x_180) ;  /* 0x00000000001cb947 */ /* 0x000fea0003800000 */
[----:B----4-:R-:W4:Y:S01]  /*20d0*/  LDC.64 R6, c[0x0][0x380] ;  /* 0x0000e000ff067b82 */ /* 0x010f220000000a00 */
[----:B------:R-:W-:Y:S01]  /*20e0*/  IMAD R9, R3, 0x100, R4 ;  /* 0x0000010003097824 */ /* 0x000fe200078e0204 */
[----:B01----:R-:W-:Y:S01]  /*20f0*/  MOV R10, R2 ;  /* 0x00000002000a7202 */ /* 0x003fe20000000f00 */
[----:B------:R-:W-:Y:S02]  /*2100*/  IMAD.MOV.U32 R11, RZ, RZ, RZ ;  /* 0x000000ffff0b7224 */ /* 0x000fe400078e00ff */
[----:B------:R-:W-:-:S04]  /*2110*/  VIADD R9, R9, 0x300 ;  /* 0x0000030009097836 */ /* 0x000fc80000000000 */
[----:B----4-:R-:W-:-:S05]  /*2120*/  IMAD.WIDE.U32 R6, R9, 0x8, R6 ;  /* 0x0000000809067825 */ /* 0x010fca00078e0006 */
[----:B------:R0:W-:Y:S02]  /*2130*/  REDG.E.ADD.64.STRONG.GPU desc[UR20][R6.64], R10 ;  /* 0x0000000a0600798e */ /* 0x0001e4000c12e514 */
.L_x_180:
[----:B------:R-:W-:Y:S05]  /*2140*/  BSYNC.RECONVERGENT B1 ;  /* 0x0000000000017941 */ /* 0x000fea0003800200 */
.L_x_179:
[----:B------:R-:W-:-:S07]  /*2150*/  VIADD R3, R3, 0x4 ;  /* 0x0000000403037836 */ /* 0x000fce0000000000 */
.L_x_172:
[----:B------:R-:W-:Y:S01]  /*2160*/  UISETP.NE.AND UP0, UPT, UR25, URZ, UPT ;  /* 0x000000ff1900728c */ /* 0x000fe2000bf05270 */
[----:B------:R-:W-:Y:S08]  /*2170*/  BSSY.RECONVERGENT B1, `(.L_x_171) ;  /* 0x0000029000017945 */ /* 0x000ff00003800200 */
[----:B------:R-:W-:Y:S05]  /*2180*/  BRA.U !UP0, `(.L_x_181) ;  /* 0x00000001089c7547 */ /* 0x000fea000b800000 */
[----:B------:R-:W-:-:S13]  /*2190*/  ISETP.NE.AND P0, PT, R5, RZ, PT ;  /* 0x000000ff0500720c */ /* 0x000fda0003f05270 */
[----:B------:R-:W-:Y:S05]  /*21a0*/  @!P0 BRA `(.L_x_182) ;  /* 0x0000000000648947 */ /* 0x000fea0003800000 */
[----:B0---4-:R-:W-:Y:S01]  /*21b0*/  IMAD R6, R3, 0x400, R0 ;  /* 0x0000040003067824 */ /* 0x011fe200078e0200 */
[----:B------:R-:W-:Y:S04]  /*21c0*/  BSSY.RECONVERGENT B2, `(.L_x_183) ;  /* 0x000000c000027945 */ /* 0x000fe80003800200 */
[----:B------:R-:W0:Y:S04]  /*21d0*/  LDS R2, [R6] ;  /* 0x0000000006027984 */ /* 0x000e280000000800 */
[----:B------:R-:W4:Y:S01]  /*21e0*/  LDS R9, [R6+0x400] ;  /* 0x0004000006097984 */ /* 0x000f220000000800 */
[----:B0-----:R-:W-:-:S02]  /*21f0*/  ISETP.NE.AND P0, PT, R2, RZ, PT ;  /* 0x000000ff0200720c */ /* 0x001fc40003f05270 */
[----:B----4-:R-:W-:-:S11]  /*2200*/  ISETP.NE.AND P1, PT, R9, RZ, PT ;  /* 0x000000ff0900720c */ /* 0x010fd60003f25270 */
[----:B------:R-:W-:Y:S05]  /*2210*/  @!P0 BRA `(.L_x_184) ;  /* 0x0000000000188947 */ /* 0x000fea0003800000 */
[----:B------:R-:W0:Y:S01]  /*2220*/  LDC.64 R6, c[0x0][0x380] ;  /* 0x0000e000ff067b82 */ /* 0x000e220000000a00 */
[----:B-1----:R-:W-:-:S04]  /*2230*/  IMAD R11, R3, 0x100, R4 ;  /* 0x00000100030b7824 */ /* 0x002fc800078e0204 */
[----:B0-----:R-:W-:-:S04]  /*2240*/  IMAD.WIDE.U32 R10, R11, 0x8, R6 ;  /* 0x000000080b0a7825 */ /* 0x001fc800078e0006 */
[----:B------:R-:W-:Y:S02]  /*2250*/  IMAD.MOV.U32 R6, RZ, RZ, R2 ;  /* 0x000000ffff067224 */ /* 0x000fe400078e0002 */
[----:B------:R-:W-:-:S05]  /*2260*/  IMAD.MOV.U32 R7, RZ, RZ, RZ ;  /* 0x000000ffff077224 */ /* 0x000fca00078e00ff */
[----:B------:R0:W-:Y:S02]  /*2270*/  REDG.E.ADD.64.STRONG.GPU desc[UR20][R10.64], R6 ;  /* 0x000000060a00798e */ /* 0x0001e4000c12e514 */
.L_x_184:
[----:B------:R-:W-:Y:S05]  /*2280*/  BSYNC.RECONVERGENT B2 ;  /* 0x0000000000027941 */ /* 0x000fea0003800200 */
.L_x_183:
[----:B------:R-:W-:Y:S04]  /*2290*/  BSSY.RECONVERGENT B2, `(.L_x_185) ;  /* 0x0000009000027945 */ /* 0x000fe80003800200 */
[----:B------:R-:W-:Y:S05]  /*22a0*/  @!P1 BRA `(.L_x_186) ;  /* 0x00000000001c9947 */ /* 0x000fea0003800000 */
[----:B0-----:R-:W0:Y:S01]  /*22b0*/  LDC.64 R6, c[0x0][0x380] ;  /* 0x0000e000ff067b82 */ /* 0x001e220000000a00 */
[----:B------:R-:W-:-:S05]  /*22c0*/  LEA R2, R3, R4, 0x8 ;  /* 0x0000000403027211 */ /* 0x000fca00078e40ff */
[----:B-1----:R-:W-:-:S04]  /*22d0*/  VIADD R11, R2, 0x100 ;  /* 0x00000100020b7836 */ /* 0x002fc80000000000 */
[----:B0-----:R-:W-:-:S04]  /*22e0*/  IMAD.WIDE.U32 R10, R11, 0x8, R6 ;  /* 0x000000080b0a7825 */ /* 0x001fc800078e0006 */
[----:B------:R-:W-:Y:S02]  /*22f0*/  IMAD.MOV.U32 R6, RZ, RZ, R9 ;  /* 0x000000ffff067224 */ /* 0x000fe400078e0009 */
[----:B------:R-:W-:-:S05]  /*2300*/  IMAD.MOV.U32 R7, RZ, RZ, RZ ;  /* 0x000000ffff077224 */ /* 0x000fca00078e00ff */
[----:B------:R4:W-:Y:S02]  /*2310*/  REDG.E.ADD.64.STRONG.GPU desc[UR20][R10.64], R6 ;  /* 0x000000060a00798e */ /* 0x0009e4000c12e514 */
.L_x_186:
[----:B------:R-:W-:Y:S05]  /*2320*/  BSYNC.RECONVERGENT B2 ;  /* 0x0000000000027941 */ /* 0x000fea0003800200 */
.L_x_185:
[----:B------:R-:W-:-:S07]  /*2330*/  VIADD R3, R3, 0x2 ;  /* 0x0000000203037836 */ /* 0x000fce0000000000 */
.L_x_182:
[----:B------:R-:W-:-:S09]  /*2340*/  UISETP.NE.AND UP0, UPT, UR9, URZ, UPT ;  /* 0x000000ff0900728c */ /* 0x000fd2000bf05270 */
[----:B------:R-:W-:Y:S05]  /*2350*/  BRA.U !UP0, `(.L_x_181) ;  /* 0x0000000108287547 */ /* 0x000fea000b800000 */
[----:B------:R-:W-:-:S05]  /*2360*/  IMAD R2, R3, 0x400, R0 ;  /* 0x0000040003027824 */ /* 0x000fca00078e0200 */
[----:B------:R-:W5:Y:S02]  /*2370*/  LDS R9, [R2] ;  /* 0x0000000002097984 */ /* 0x000f640000000800 */
[----:B-----5:R-:W-:-:S13]  /*2380*/  ISETP.NE.AND P0, PT, R9, RZ, PT ;  /* 0x000000ff0900720c */ /* 0x020fda0003f05270 */
[----:B------:R-:W-:Y:S05]  /*2390*/  @!P0 BRA `(.L_x_181) ;  /* 0x0000000000188947 */ /* 0x000fea0003800000 */
[----:B0---4-:R-:W0:Y:S01]  /*23a0*/  LDC.64 R6, c[0x0][0x380] ;  /* 0x0000e000ff067b82 */ /* 0x011e220000000a00 */
[----:B------:R-:W-:-:S04]  /*23b0*/  IMAD R3, R3, 0x100, R4 ;  /* 0x0000010003037824 */ /* 0x000fc800078e0204 */
[----:B0-----:R-:W-:Y:S01]  /*23c0*/  IMAD.WIDE.U32 R2, R3, 0x8, R6 ;  /* 0x0000000803027825 */ /* 0x001fe200078e0006 */
[----:B------:R-:W-:-:S03]  /*23d0*/  MOV R6, R9 ;  /* 0x0000000900067202 */ /* 0x000fc60000000f00 */
[----:B------:R-:W-:-:S05]  /*23e0*/  IMAD.MOV.U32 R7, RZ, RZ, RZ ;  /* 0x000000ffff077224 */ /* 0x000fca00078e00ff */
[----:B------:R0:W-:Y:S02]  /*23f0*/  REDG.E.ADD.64.STRONG.GPU desc[UR20][R2.64], R6 ;  /* 0x000000060200798e */ /* 0x0001e4000c12e514 */
.L_x_181:
[----:B------:R-:W-:Y:S05]  /*2400*/  BSYNC.RECONVERGENT B1 ;  /* 0x0000000000017941 */ /* 0x000fea0003800200 */
.L_x_171:
[----:B------:R-:W-:-:S13]  /*2410*/  ISETP.GT.U32.AND P0, PT, R4, 0x7f, PT ;  /* 0x0000007f0400780c */ /* 0x000fda0003f04070 */
[----:B------:R-:W-:Y:S05]  /*2420*/  @P0 BRA `(.L_x_152) ;  /* 0x0000000800900947 */ /* 0x000fea0003800000 */
[----:B------:R-:W-:Y:S01]  /*2430*/  UISETP.GE.U32.AND UP0, UPT, UR22, 0x7, UPT ;  /* 0x000000071600788c */ /* 0x000fe2000bf06070 */
[----:B0-----:R-:W-:-:S08]  /*2440*/  IMAD.MOV.U32 R3, RZ, RZ, RZ ;  /* 0x000000ffff037224 */ /* 0x001fd000078e00ff */
[----:B------:R-:W-:Y:S05]  /*2450*/  BRA.U !UP0, `(.L_x_187) ;  /* 0x0000000508147547 */ /* 0x000fea000b800000 */
[----:B------:R-:W0:Y:S01]  /*2460*/  LDC.64 R2, c[0x0][0x380] ;  /* 0x0000e000ff027b82 */ /* 0x000e220000000a00 */
[----:B------:R-:W-:-:S07]  /*2470*/  IMAD.MOV.U32 R9, RZ, RZ, RZ ;  /* 0x000000ffff097224 */ /* 0x000fce00078e00ff */
.L_x_204:
[C---:B01--4-:R-:W-:Y:S01]  /*2480*/  IMAD R11, R9.reuse, 0x400, R0 ;  /* 0x00000400090b7824 */ /* 0x053fe200078e0200 */
[----:B------:R-:W-:Y:S01]  /*2490*/  BSSY.RECONVERGENT B1, `(.L_x_188) ;  /* 0x0000011000017945 */ /* 0x000fe20003800200 */
[C---:B--23--:R-:W-:Y:S02]  /*24a0*/  IMAD R7, R9.reuse, 0x100, R4 ;  /* 0x0000010009077824 */ /* 0x04cfe400078e0204 */
[----:B------:R-:W-:Y:S01]  /*24b0*/  VIADD R9, R9, 0x8 ;  /* 0x0000000809097836 */ /* 0x000fe20000000000 */
[----:B---3--:R-:W1:Y:S01]  /*24c0*/  LDS R14, [R11+0x200] ;  /* 0x000200000b0e7984 */ /* 0x008e620000000800 */
[----:B0-----:R-:W-:-:S03]  /*24d0*/  IMAD.WIDE.U32 R6, R7, 0x8, R2 ;  /* 0x0000000807067825 */ /* 0x001fc600078e0002 */
[----:B------:R-:W0:Y:S04]  /*24e0*/  LDS R13, [R11+0x600] ;  /* 0x000600000b0d7984 */ /* 0x000e280000000800 */
[----:B--2---:R2:W3:Y:S04]  /*24f0*/  LDS R17, [R11+0xa00] ;  /* 0x000a00000b117984 */ /* 0x0044e80000000800 */
[----:B------:R2:W4:Y:S04]  /*2500*/  LDS R18, [R11+0xe00] ;  /* 0x000e00000b127984 */ /* 0x0005280000000800 */
[----:B------:R2:W2:Y:S04]  /*2510*/  LDS R19, [R11+0x1200] ;  /* 0x001200000b137984 */ /* 0x0004a80000000800 */
[----:B------:R0:W2:Y:S04]  /*2520*/  LDS R16, [R11+0x1600] ;  /* 0x001600000b107984 */ /* 0x0000a80000000800 */
[----:B------:R0:W2:Y:S04]  /*2530*/  LDS R12, [R11+0x1a00] ;  /* 0x001a00000b0c7984 */ /* 0x0000a80000000800 */
[----:B------:R0:W2:Y:S01]  /*2540*/  LDS R10, [R11+0x1e00] ;  /* 0x001e00000b0a7984 */ /* 0x0000a20000000800 */
[----:B-1----:R-:W-:-:S02]  /*2550*/  ISETP.NE.AND P0, PT, R14, RZ, PT ;  /* 0x000000ff0e00720c */ /* 0x002fc40003f05270 */
[----:B0-----:R-:W-:-:S11]  /*2560*/  ISETP.NE.AND P1, PT, R13, RZ, PT ;  /* 0x000000ff0d00720c */ /* 0x001fd60003f25270 */
[----:B---34-:R-:W-:Y:S05]  /*2570*/  @!P0 BRA `(.L_x_189) ;  /* 0x0000000000088947 */ /* 0x018fea0003800000 */
[----:B------:R-:W-:-:S05]  /*2580*/  HFMA2 R15, -RZ, RZ, 0, 0 ;  /* 0x00000000ff0f7431 */ /* 0x000fca00000001ff */
[----:B------:R0:W-:Y:S02]  /*2590*/  REDG.E.ADD.64.STRONG.GPU desc[UR20][R6.64+0x400], R14 ;  /* 0x0004000e0600798e */ /* 0x0001e4000c12e514 */
.L_x_189:
[----:B------:R-:W-:Y:S05]  /*25a0*/  BSYNC.RECONVERGENT B1 ;  /* 0x0000000000017941 */ /* 0x000fea0003800200 */
.L_x_188:
[----:B------:R-:W-:Y:S04]  /*25b0*/  BSSY.RECONVERGENT B1, `(.L_x_190) ;  /* 0x0000005000017945 */ /* 0x000fe80003800200 */
[----:B------:R-:W-:Y:S05]  /*25c0*/  @!P1 BRA `(.L_x_191) ;  /* 0x00000000000c9947 */ /* 0x000fea0003800000 */
[----:B0-----:R-:W-:Y:S02]  /*25d0*/  IMAD.MOV.U32 R14, RZ, RZ, R13 ;  /* 0x000000ffff0e7224 */ /* 0x001fe400078e000d */
[----:B------:R-:W-:-:S05]  /*25e0*/  IMAD.MOV.U32 R15, RZ, RZ, RZ ;  /* 0x000000ffff0f7224 */ /* 0x000fca00078e00ff */
[----:B------:R1:W-:Y:S02]  /*25f0*/  REDG.E.ADD.64.STRONG.GPU desc[UR20][R6.64+0xc00], R14 ;  /* 0x000c000e0600798e */ /* 0x0003e4000c12e514 */
.L_x_191:
[----:B------:R-:W-:Y:S05]  /*2600*/  BSYNC.RECONVERGENT B1 ;  /* 0x0000000000017941 */ /* 0x000fea0003800200 */
.L_x_190:
[----:B------:R-:W-:Y:S01]  /*2610*/  ISETP.NE.AND P6, PT, R17, RZ, PT ;  /* 0x000000ff1100720c */ /* 0x000fe20003fc5270 */
[----:B------:R-:W-:Y:S01]  /*2620*/  BSSY.RECONVERGENT B1, `(.L_x_192) ;  /* 0x000000b000017945 */ /* 0x000fe20003800200 */
[----:B------:R-:W-:Y:S02]  /*2630*/  ISETP.NE.AND P0, PT, R9, UR27, PT ;  /* 0x0000001b09007c0c */ /* 0x000fe4000bf05270 */
[----:B------:R-:W-:Y:S02]  /*2640*/  ISETP.NE.AND P1, PT, R18, RZ, PT ;  /* 0x000000ff1200720c */ /* 0x000fe40003f25270 */
[----:B--2---:R-:W-:Y:S02]  /*2650*/  ISETP.NE.AND P2, PT, R19, RZ, PT ;  /* 0x000000ff1300720c */ /* 0x004fe40003f45270 */
[----:B------:R-:W-:Y:S02]  /*2660*/  ISETP.NE.AND P3, PT, R16, RZ, PT ;  /* 0x000000ff1000720c */ /* 0x000fe40003f65270 */
[----:B------:R-:W-:-:S02]  /*2670*/  ISETP.NE.AND P4, PT, R12, RZ, PT ;  /* 0x000000ff0c00720c */ /* 0x000fc40003f85270 */
[----:B------:R-:W-:Y:S01]  /*2680*/  ISETP.NE.AND P5, PT, R10, RZ, PT ;  /* 0x000000ff0a00720c */ /* 0x000fe20003fa5270 */
[----:B------:R-:W-:-:S12]  /*2690*/  @!P6 BRA `(.L_x_193) ;  /* 0x00000000000ce947 */ /* 0x000fd80003800000 */
[----:B01----:R-:W-:Y:S02]  /*26a0*/  IMAD.MOV.U32 R14, RZ, RZ, R17 ;  /* 0x000000ffff0e7224 */ /* 0x003fe400078e0011 */
[----:B------:R-:W-:-:S05]  /*26b0*/  IMAD.MOV.U32 R15, RZ, RZ, RZ ;  /* 0x000000ffff0f7224 */ /* 0x000fca00078e00ff */
[----:B------:R2:W-:Y:S02]  /*26c0*/  REDG.E.ADD.64.STRONG.GPU desc[UR20][R6.64+0x1400], R14 ;  /* 0x0014000e0600798e */ /* 0x0005e4000c12e514 */
.L_x_193:
[----:B------:R-:W-:Y:S05]  /*26d0*/  BSYNC.RECONVERGENT B1 ;  /* 0x0000000000017941 */ /* 0x000fea0003800200 */
.L_x_192:
[----:B------:R-:W-:Y:S04]  /*26e0*/  BSSY.RECONVERGENT B1, `(.L_x_194) ;  /* 0x0000005000017945 */ /* 0x000fe80003800200 */
[----:B------:R-:W-:Y:S05]  /*26f0*/  @!P1 BRA `(.L_x_195) ;  /* 0x00000000000c9947 */ /* 0x000fea0003800000 */
[----:B012---:R-:W-:Y:S02]  /*2700*/  IMAD.MOV.U32 R14, RZ, RZ, R18 ;  /* 0x000000ffff0e7224 */ /* 0x007fe400078e0012 */
[----:B------:R-:W-:-:S05]  /*2710*/  IMAD.MOV.U32 R15, RZ, RZ, RZ ;  /* 0x000000ffff0f7224 */ /* 0x000fca00078e00ff */
[----:B------:R3:W-:Y:S02]  /*2720*/  REDG.E.ADD.64.STRONG.GPU desc[UR20][R6.64+0x1c00], R14 ;  /* 0x001c000e0600798e */ /* 0x0007e4000c12e514 */
.L_x_195:
[----:B------:R-:W-:Y:S05]  /*2730*/  BSYNC.RECONVERGENT B1 ;  /* 0x0000000000017941 */ /* 0x000fea0003800200 */
.L_x_194:
[----:B------:R-:W-:Y:S04]  /*2740*/  BSSY.RECONVERGENT B1, `(.L_x_196) ;  /* 0x0000005000017945 */ /* 0x000fe80003800200 */
[----:B------:R-:W-:Y:S05]  /*2750*/  @!P2 BRA `(.L_x_197) ;  /* 0x00000000000ca947 */ /* 0x000fea0003800000 */
[----:B0123--:R-:W-:Y:S01]  /*2760*/  MOV R14, R19 ;  /* 0x00000013000e7202 */ /* 0x00ffe20000000f00 */
[----:B------:R-:W-:-:S05]  /*2770*/  IMAD.MOV.U32 R15, RZ, RZ, RZ ;  /* 0x000000ffff0f7224 */ /* 0x000fca00078e00ff */
[----:B------:R4:W-:Y:S02]  /*2780*/  REDG.E.ADD.64.STRONG.GPU desc[UR20][R6.64+0x2400], R14 ;  /* 0x0024000e0600798e */ /* 0x0009e4000c12e514 */
.L_x_197:
[----:B------:R-:W-:Y:S05]  /*2790*/  BSYNC.RECONVERGENT B1 ;  /* 0x0000000000017941 */ /* 0x000fea0003800200 */
.L_x_196:
[----:B------:R-:W-:Y:S04]  /*27a0*/  BSSY.RECONVERGENT B1, `(.L_x_198) ;  /* 0x0000004000017945 */ /* 0x000fe80003800200 */
[----:B------:R-:W-:Y:S05]  /*27b0*/  @!P3 BRA `(.L_x_199) ;  /* 0x000000000008b947 */ /* 0x000fea0003800000 */
[----:B------:R-:W-:-:S05]  /*27c0*/  IMAD.MOV.U32 R17, RZ, RZ, RZ ;  /* 0x000000ffff117224 */ /* 0x000fca00078e00ff */
[----:B------:R0:W-:Y:S02]  /*27d0*/  REDG.E.ADD.64.STRONG.GPU desc[UR20][R6.64+0x2c00], R16 ;  /* 0x002c00100600798e */ /* 0x0001e4000c12e514 */
.L_x_199:
[----:B------:R-:W-:Y:S05]  /*27e0*/  BSYNC.RECONVERGENT B1 ;  /* 0x0000000000017941 */ /* 0x000fea0003800200 */
.L_x_198:
[----:B------:R-:W-:Y:S04]  /*27f0*/  BSSY.RECONVERGENT B1, `(.L_x_200) ;  /* 0x0000004000017945 */ /* 0x000fe80003800200 */
[----:B------:R-:W-:Y:S05]  /*2800*/  @!P4 BRA `(.L_x_201) ;  /* 0x000000000008c947 */ /* 0x000fea0003800000 */
[----:B------:R-:W-:-:S05]  /*2810*/  IMAD.MOV.U32 R13, RZ, RZ, RZ ;  /* 0x000000ffff0d7224 */ /* 0x000fca00078e00ff */
[----:B------:R0:W-:Y:S02]  /*2820*/  REDG.E.ADD.64.STRONG.GPU desc[UR20][R6.64+0x3400], R12 ;  /* 0x0034000c0600798e */ /* 0x0001e4000c12e514 */
.L_x_201:
[----:B------:R-:W-:Y:S05]  /*2830*/  BSYNC.RECONVERGENT B1 ;  /* 0x0000000000017941 */ /* 0x000fea0003800200 */
.L_x_200:
[----:B------:R-:W-:Y:S04]  /*2840*/  BSSY.RECONVERGENT B1, `(.L_x_202) ;  /* 0x0000004000017945 */ /* 0x000fe80003800200 */
[----:B------:R-:W-:Y:S05]  /*2850*/  @!P5 BRA `(.L_x_203) ;  /* 0x000000000008d947 */ /* 0x000fea0003800000 */
[----:B------:R-:W-:-:S05]  /*2860*/  IMAD.MOV.U32 R11, RZ, RZ, RZ ;  /* 0x000000ffff0b7224 */ /* 0x000fca00078e00ff */
[----:B------:R0:W-:Y:S02]  /*2870*/  REDG.E.ADD.64.STRONG.GPU desc[UR20][R6.64+0x3c00], R10 ;  /* 0x003c000a0600798e */ /* 0x0001e4000c12e514 */
.L_x_203:
[----:B------:R-:W-:Y:S05]  /*2880*/  BSYNC.RECONVERGENT B1 ;  /* 0x0000000000017941 */ /* 0x000fea0003800200 */
.L_x_202:
[----:B------:R-:W-:Y:S05]  /*2890*/  @P0 BRA `(.L_x_204) ;  /* 0xfffffff800f80947 */ /* 0x000fea000383ffff */
[----:B------:R-:W-:-:S07]  /*28a0*/  IMAD.U32 R3, RZ, RZ, UR27 ;  /* 0x0000001bff037e24 */ /* 0x000fce000f8e00ff */
.L_x_187:
[----:B------:R-:W-:-:S09]  /*28b0*/  UISETP.NE.AND UP0, UPT, UR24, URZ, UPT ;  /* 0x000000ff1800728c */ /* 0x000fd2000bf05270 */
[----:B------:R-:W-:Y:S05]  /*28c0*/  BRA.U !UP0, `(.L_x_152) ;  /* 0x0000000508687547 */ /* 0x000fea000b800000 */
[----:B------:R-:W-:-:S13]  /*28d0*/  ISETP.GE.U32.AND P0, PT, R8, 0x3, PT ;  /* 0x000000030800780c */ /* 0x000fda0003f06070 */
[----:B------:R-:W-:Y:S05]  /*28e0*/  @!P0 BRA `(.L_x_205) ;  /* 0x0000000000bc8947 */ /* 0x000fea0003800000 */
[----:B01234-:R-:W-:Y:S01]  /*28f0*/  IMAD R7, R3, 0x400, R0 ;  /* 0x0000040003077824 */ /* 0x01ffe200078e0200 */
[----:B------:R-:W-:Y:S04]  /*2900*/  BSSY.RECONVERGENT B1, `(.L_x_206) ;  /* 0x000000f000017945 */ /* 0x000fe80003800200 */
[----:B------:R-:W0:Y:S04]  /*2910*/  LDS R10, [R7+0x200] ;  /* 0x00020000070a7984 */ /* 0x000e280000000800 */
[----:B------:R-:W1:Y:S04]  /*2920*/  LDS R12, [R7+0x600] ;  /* 0x00060000070c7984 */ /* 0x000e680000000800 */
[----:B------:R-:W2:Y:S04]  /*2930*/  LDS R6, [R7+0xa00] ;  /* 0x000a000007067984 */ /* 0x000ea80000000800 */
[----:B------:R-:W3:Y:S01]  /*2940*/  LDS R2, [R7+0xe00] ;  /* 0x000e000007027984 */ /* 0x000ee20000000800 */
[----:B0-----:R-:W-:-:S02]  /*2950*/  ISETP.NE.AND P0, PT, R10, RZ, PT ;  /* 0x000000ff0a00720c */ /* 0x001fc40003f05270 */
[----:B-1----:R-:W-:Y:S02]  /*2960*/  ISETP.NE.AND P1, PT, R12, RZ, PT ;  /* 0x000000ff0c00720c */ /* 0x002fe40003f25270 */
[----:B--2---:R-:W-:Y:S02]  /*2970*/  ISETP.NE.AND P2, PT, R6, RZ, PT ;  /* 0x000000ff0600720c */ /* 0x004fe40003f45270 */
[----:B---3--:R-:W-:-:S07]  /*2980*/  ISETP.NE.AND P3, PT, R2, RZ, PT ;  /* 0x000000ff0200720c */ /* 0x008fce0003f65270 */
[----:B------:R-:W-:Y:S06]  /*2990*/  @!P0 BRA `(.L_x_207) ;  /* 0x0000000000148947 */ /* 0x000fec0003800000 */
[----:B------:R-:W0:Y:S01]  /*29a0*/  LDC.64 R8, c[0x0][0x380] ;  /* 0x0000e000ff087b82 */ /* 0x000e220000000a00 */
[----:B------:R-:W-:Y:S01]  /*29b0*/  LEA R7, R3, R4, 0x8 ;  /* 0x0000000403077211 */ /* 0x000fe200078e40ff */
[----:B------:R-:W-:-:S04]  /*29c0*/  IMAD.MOV.U32 R11, RZ, RZ, RZ ;  /* 0x000000ffff0b7224 */ /* 0x000fc800078e00ff */
[----:B0-----:R-:W-:-:S05]  /*29d0*/  IMAD.WIDE.U32 R8, R7, 0x8, R8 ;  /* 0x0000000807087825 */ /* 0x001fca00078e0008 */
[----:B------:R0:W-:Y:S02]  /*29e0*/  REDG.E.ADD.64.STRONG.GPU desc[UR20][R8.64+0x400], R10 ;  /* 0x0004000a0800798e */ /* 0x0001e4000c12e514 */
.L_x_207:
[----:B------:R-:W-:Y:S05]  /*29f0*/  BSYNC.RECONVERGENT B1 ;  /* 0x0000000000017941 */ /* 0x000fea0003800200 */
.L_x_206:
[----:B------:R-:W-:Y:S04]  /*2a00*/  BSSY.RECONVERGENT B1, `(.L_x_208) ;  /* 0x0000009000017945 */ /* 0x000fe80003800200 */
[----:B------:R-:W-:Y:S05]  /*2a10*/  @!P1 BRA `(.L_x_209) ;  /* 0x00000000001c9947 */ /* 0x000fea0003800000 */
[----:B0-----:R-:W0:Y:S01]  /*2a20*/  LDC.64 R8, c[0x0][0x380] ;  /* 0x0000e000ff087b82 */ /* 0x001e220000000a00 */
[----:B------:R-:W-:Y:S02]  /*2a30*/  IMAD R7, R3, 0x100, R4 ;  /* 0x0000010003077824 */ /* 0x000fe400078e0204 */
[----:B------:R-:W-:Y:S02]  /*2a40*/  IMAD.MOV.U32 R10, RZ, RZ, R12 ;  /* 0x000000ffff0a7224 */ /* 0x000fe400078e000c */
[----:B------:R-:W-:Y:S02]  /*2a50*/  VIADD R7, R7, 0x100 ;  /* 0x0000010007077836 */ /* 0x000fe40000000000 */
[----:B------:R-:W-:Y:S02]  /*2a60*/  IMAD.MOV.U32 R11, RZ, RZ, RZ ;  /* 0x000000ffff0b7224 */ /* 0x000fe400078e00ff */
[----:B0-----:R-:W-:-:S05]  /*2a70*/  IMAD.WIDE.U32 R8, R7, 0x8, R8 ;  /* 0x0000000807087825 */ /* 0x001fca00078e0008 */
[----:B------:R1:W-:Y:S02]  /*2a80*/  REDG.E.ADD.64.STRONG.GPU desc[UR20][R8.64+0x400], R10 ;  /* 0x0004000a0800798e */ /* 0x0003e4000c12e514 */
.L_x_209:
[----:B------:R-:W-:Y:S05]  /*2a90*/  BSYNC.RECONVERGENT B1 ;  /* 0x0000000000017941 */ /* 0x000fea0003800200 */
.L_x_208:
[----:B------:R-:W-:Y:S04]  /*2aa0*/  BSSY.RECONVERGENT B1, `(.L_x_210) ;  /* 0x0000008000017945 */ /* 0x000fe80003800200 */
[----:B------:R-:W-:Y:S05]  /*2ab0*/  @!P2 BRA `(.L_x_211) ;  /* 0x000000000018a947 */ /* 0x000fea0003800000 */
[----:B01----:R-:W0:Y:S01]  /*2ac0*/  LDC.64 R8, c[0x0][0x380] ;  /* 0x0000e000ff087b82 */ /* 0x003e220000000a00 */
[----:B------:R-:W-:-:S05]  /*2ad0*/  IMAD R7, R3, 0x100, R4 ;  /* 0x0000010003077824 */ /* 0x000fca00078e0204 */
[----:B------:R-:W-:-:S05]  /*2ae0*/  IADD3 R7, PT, PT, R7, 0x200, RZ ;  /* 0x0000020007077810 */ /* 0x000fca0007ffe0ff */
[----:B0-----:R-:W-:-:S04]  /*2af0*/  IMAD.WIDE.U32 R8, R7, 0x8, R8 ;  /* 0x0000000807087825 */ /* 0x001fc800078e0008 */
[----:B------:R-:W-:-:S05]  /*2b00*/  IMAD.MOV.U32 R7, RZ, RZ, RZ ;  /* 0x000000ffff077224 */ /* 0x000fca00078e00ff */
[----:B------:R2:W-:Y:S02]  /*2b10*/  REDG.E.ADD.64.STRONG.GPU desc[UR20][R8.64+0x400], R6 ;  /* 0x000400060800798e */ /* 0x0005e4000c12e514 */
.L_x_211:
[----:B------:R-:W-:Y:S05]  /*2b20*/  BSYNC.RECONVERGENT B1 ;  /* 0x0000000000017941 */ /* 0x000fea0003800200 */
.L_x_210:
[----:B------:R-:W-:Y:S04]  /*2b30*/  BSSY.RECONVERGENT B1, `(.L_x_212) ;  /* 0x0000009000017945 */ /* 0x000fe80003800200 */
[----:B------:R-:W-:Y:S05]  /*2b40*/  @!P3 BRA `(.L_x_213) ;  /* 0x00000000001cb947 */ /* 0x000fea0003800000 */
[----:B--2---:R-:W2:Y:S01]  /*2b50*/  LDC.64 R6, c[0x0][0x380] ;  /* 0x0000e000ff067b82 */ /* 0x004ea20000000a00 */
[----:B01----:R-:W-:Y:S02]  /*2b60*/  IMAD R9, R3, 0x100, R4 ;  /* 0x0000010003097824 */ /* 0x003fe400078e0204 */
[----:B------:R-:W-:Y:S02]  /*2b70*/  IMAD.MOV.U32 R8, RZ, RZ, R2 ;  /* 0x000000ffff087224 */ /* 0x000fe400078e0002 */
[----:B------:R-:W-:-:S04]  /*2b80*/  VIADD R9, R9, 0x300 ;  /* 0x0000030009097836 */ /* 0x000fc80000000000 */
[----:B--2---:R-:W-:-:S04]  /*2b90*/  IMAD.WIDE.U32 R6, R9, 0x8, R6 ;  /* 0x0000000809067825 */ /* 0x004fc800078e0006 */
[----:B------:R-:W-:-:S05]  /*2ba0*/  IMAD.MOV.U32 R9, RZ, RZ, RZ ;  /* 0x000000ffff097224 */ /* 0x000fca00078e00ff */
[----:B------:R3:W-:Y:S02]  /*2bb0*/  REDG.E.ADD.64.STRONG.GPU desc[UR20][R6.64+0x400], R8 ;  /* 0x000400080600798e */ /* 0x0007e4000c12e514 */
.L_x_213:
[----:B------:R-:W-:Y:S05]  /*2bc0*/  BSYNC.RECONVERGENT B1 ;  /* 0x0000000000017941 */ /* 0x000fea0003800200 */
.L_x_212:
[----:B------:R-:W-:-:S07]  /*2bd0*/  VIADD R3, R3, 0x4 ;  /* 0x0000000403037836 */ /* 0x000fce0000000000 */
.L_x_205:
[----:B------:R-:W-:-:S09]  /*2be0*/  UISETP.NE.AND UP0, UPT, UR25, URZ, UPT ;  /* 0x000000ff1900728c */ /* 0x000fd2000bf05270 */
[----:B------:R-:W-:Y:S05]  /*2bf0*/  BRA.U !UP0, `(.L_x_152) ;  /* 0x00000001089c7547 */ /* 0x000fea000b800000 */
[----:B------:R-:W-:-:S13]  /*2c00*/  ISETP.NE.AND P0, PT, R5, RZ, PT ;  /* 0x000000ff0500720c */ /* 0x000fda0003f05270 */
[----:B------:R-:W-:Y:S05]  /*2c10*/  @!P0 BRA `(.L_x_214) ;  /* 0x0000000000648947 */ /* 0x000fea0003800000 */
[----:B01234-:R-:W-:Y:S01]  /*2c20*/  LEA R6, R3, R0, 0xa ;  /* 0x0000000003067211 */ /* 0x01ffe200078e50ff */
[----:B------:R-:W-:Y:S04]  /*2c30*/  BSSY.RECONVERGENT B1, `(.L_x_215) ;  /* 0x000000c000017945 */ /* 0x000fe80003800200 */
[----:B------:R-:W0:Y:S04]  /*2c40*/  LDS R2, [R6+0x200] ;  /* 0x0002000006027984 */ /* 0x000e280000000800 */
[----:B------:R-:W1:Y:S01]  /*2c50*/  LDS R5, [R6+0x600] ;  /* 0x0006000006057984 */ /* 0x000e620000000800 */
[----:B0-----:R-:W-:-:S02]  /*2c60*/  ISETP.NE.AND P0, PT, R2, RZ, PT ;  /* 0x000000ff0200720c */ /* 0x001fc40003f05270 */
[----:B-1----:R-:W-:-:S11]  /*2c70*/  ISETP.NE.AND P1, PT, R5, RZ, PT ;  /* 0x000000ff0500720c */ /* 0x002fd60003f25270 */
[----:B------:R-:W-:Y:S05]  /*2c80*/  @!P0 BRA `(.L_x_216) ;  /* 0x0000000000188947 */ /* 0x000fea0003800000 */
[----:B------:R-:W0:Y:S01]  /*2c90*/  LDC.64 R6, c[0x0][0x380] ;  /* 0x0000e000ff067b82 */ /* 0x000e220000000a00 */
[----:B------:R-:W-:-:S04]  /*2ca0*/  IMAD R9, R3, 0x100, R4 ;  /* 0x0000010003097824 */ /* 0x000fc800078e0204 */
[----:B0-----:R-:W-:-:S04]  /*2cb0*/  IMAD.WIDE.U32 R8, R9, 0x8, R6 ;  /* 0x0000000809087825 */ /* 0x001fc800078e0006 */
[----:B------:R-:W-:Y:S02]  /*2cc0*/  IMAD.MOV.U32 R6, RZ, RZ, R2 ;  /* 0x000000ffff067224 */ /* 0x000fe400078e0002 */
[----:B------:R-:W-:-:S05]  /*2cd0*/  IMAD.MOV.U32 R7, RZ, RZ, RZ ;  /* 0x000000ffff077224 */ /* 0x000fca00078e00ff */
[----:B------:R0:W-:Y:S02]  /*2ce0*/  REDG.E.ADD.64.STRONG.GPU desc[UR20][R8.64+0x400], R6 ;  /* 0x000400060800798e */ /* 0x0001e4000c12e514 */
.L_x_216:
[----:B------:R-:W-:Y:S05]  /*2cf0*/  BSYNC.RECONVERGENT B1 ;  /* 0x0000000000017941 */ /* 0x000fea0003800200 */
.L_x_215:
[----:B------:R-:W-:Y:S04]  /*2d00*/  BSSY.RECONVERGENT B1, `(.L_x_217) ;  /* 0x0000009000017945 */ /* 0x000fe80003800200 */
[----:B------:R-:W-:Y:S05]  /*2d10*/  @!P1 BRA `(.L_x_218) ;  /* 0x00000000001c9947 */ /* 0x000fea0003800000 */
[----:B0-----:R-:W0:Y:S01]  /*2d20*/  LDC.64 R6, c[0x0][0x380] ;  /* 0x0000e000ff067b82 */ /* 0x001e220000000a00 */
[----:B------:R-:W-:-:S04]  /*2d30*/  IMAD R2, R3, 0x100, R4 ;  /* 0x0000010003027824 */ /* 0x000fc800078e0204 */
[----:B------:R-:W-:-:S04]  /*2d40*/  VIADD R9, R2, 0x100 ;  /* 0x0000010002097836 */ /* 0x000fc80000000000 */
[----:B0-----:R-:W-:-:S04]  /*2d50*/  IMAD.WIDE.U32 R8, R9, 0x8, R6 ;  /* 0x0000000809087825 */ /* 0x001fc800078e0006 */
[----:B------:R-:W-:Y:S02]  /*2d60*/  HFMA2 R7, -RZ, RZ, 0, 0 ;  /* 0x00000000ff077431 */ /* 0x000fe400000001ff */
[----:B------:R-:W-:-:S05]  /*2d70*/  IMAD.MOV.U32 R6, RZ, RZ, R5 ;  /* 0x000000ffff067224 */ /* 0x000fca00078e0005 */
[----:B------:R1:W-:Y:S02]  /*2d80*/  REDG.E.ADD.64.STRONG.GPU desc[UR20][R8.64+0x400], R6 ;  /* 0x000400060800798e */ /* 0x0003e4000c12e514 */
.L_x_218:
[----:B------:R-:W-:Y:S05]  /*2d90*/  BSYNC.RECONVERGENT B1 ;  /* 0x0000000000017941 */ /* 0x000fea0003800200 */
.L_x_217:
[----:B------:R-:W-:-:S07]  /*2da0*/  VIADD R3, R3, 0x2 ;  /* 0x0000000203037836 */ /* 0x000fce0000000000 */
.L_x_214:
[----:B------:R-:W-:-:S09]  /*2db0*/  UISETP.NE.AND UP0, UPT, UR9, URZ, UPT ;  /* 0x000000ff0900728c */ /* 0x000fd2000bf05270 */
[----:B------:R-:W-:Y:S05]  /*2dc0*/  BRA.U !UP0, `(.L_x_152) ;  /* 0x0000000108287547 */ /* 0x000fea000b800000 */
[----:B------:R-:W-:-:S05]  /*2dd0*/  IMAD R2, R3, 0x400, R0 ;  /* 0x0000040003027824 */ /* 0x000fca00078e0200 */
[----:B------:R-:W5:Y:S02]  /*2de0*/  LDS R5, [R2+0x200] ;  /* 0x0002000002057984 */ /* 0x000f640000000800 */
[----:B-----5:R-:W-:-:S13]  /*2df0*/  ISETP.NE.AND P0, PT, R5, RZ, PT ;  /* 0x000000ff0500720c */ /* 0x020fda0003f05270 */
[----:B------:R-:W-:Y:S05]  /*2e00*/  @!P0 BRA `(.L_x_152) ;  /* 0x0000000000188947 */ /* 0x000fea0003800000 */
[----:B01234-:R-:W0:Y:S01]  /*2e10*/  LDC.64 R6, c[0x0][0x380] ;  /* 0x0000e000ff067b82 */ /* 0x01fe220000000a00 */
[----:B------:R-:W-:-:S04]  /*2e20*/  IMAD R3, R3, 0x100, R4 ;  /* 0x0000010003037824 */ /* 0x000fc800078e0204 */
[----:B0-----:R-:W-:-:S04]  /*2e30*/  IMAD.WIDE.U32 R2, R3, 0x8, R6 ;  /* 0x0000000803027825 */ /* 0x001fc800078e0006 */
[----:B------:R-:W-:Y:S02]  /*2e40*/  IMAD.MOV.U32 R6, RZ, RZ, R5 ;  /* 0x000000ffff067224 */ /* 0x000fe400078e0005 */
[----:B------:R-:W-:-:S05]  /*2e50*/  IMAD.MOV.U32 R7, RZ, RZ, RZ ;  /* 0x000000ffff077224 */ /* 0x000fca00078e00ff */
[----:B------:R0:W-:Y:S02]  /*2e60*/  REDG.E.ADD.64.STRONG.GPU desc[UR20][R2.64+0x400], R6 ;  /* 0x000400060200798e */ /* 0x0001e4000c12e514 */
.L_x_152:
[----:B------:R-:W-:Y:S05]  /*2e70*/  BSYNC.RECONVERGENT B0 ;  /* 0x0000000000007941 */ /* 0x000fea0003800200 */
.L_x_151:
[----:B------:R-:W-:Y:S01]  /*2e80*/  BAR.SYNC.DEFER_BLOCKING 0x0 ;  /* 0x0000000000007b1d */ /* 0x000fe20000010000 */
[----:B------:R-:W-:-:S04]  /*2e90*/  UIADD3 UR6, UP0, UPT, UR6, 0x1, URZ ;  /* 0x0000000106067890 */ /* 0x000fc8000ff1e0ff */
[----:B------:R-:W-:Y:S02]  /*2ea0*/  UIADD3.X UR7, UPT, UPT, URZ, UR7, URZ, UP0, !UPT ;  /* 0x00000007ff077290 */ /* 0x000fe400087fe4ff */
[----:B------:R-:W-:-:S04]  /*2eb0*/  UISETP.NE.U32.AND UP0, UPT, UR6, UR11, UPT ;  /* 0x0000000b0600728c */ /* 0x000fc8000bf05070 */
[----:B------:R-:W-:-:S09]  /*2ec0*/  UISETP.NE.AND.EX UP0, UPT, UR7, UR12, UPT, UP0 ;  /* 0x0000000c0700728c */ /* 0x000fd2000bf05300 */
[----:B------:R-:W-:Y:S05]  /*2ed0*/  BRA.U UP0, `(.L_x_219) ;  /* 0xffffffd100f07547 */ /* 0x000fea000b83ffff */
[----:B------:R-:W-:Y:S05]  /*2ee0*/  EXIT ;  /* 0x000000000000794d */ /* 0x000fea0003800000 */
.L_x_220:
        /* <DEDUP_REMOVED lines=9> */
.L_x_1379:


//--------------------- .text._ZN3cub18CUB_300001_SM_10006detail10radix_sort31DeviceRadixSortSingleTileKernelINS1_5radix10policy_hubIiiyE10Policy1000ELNS0_9SortOrderE0EiiyNS1_21identity_decomposer_tEEEvPKT1_PSA_PKT2_PSE_T3_iiT4_ --------------------------
	.section	.text._ZN3cub18CUB_300001_SM_10006detail10radix_sort31DeviceRadixSortSingleTileKernelINS1_5radix10policy_hubIiiyE10Policy1000ELNS0_9SortOrderE0EiiyNS1_21identity_decomposer_tEEEvPKT1_PSA_PKT2_PSE_T3_iiT4_,"ax",@progbits
	.align	128
        .global         _ZN3cub18CUB_300001_SM_10006detail10radix_sort31DeviceRadixSortSingleTileKernelINS1_5radix10policy_hubIiiyE10Policy1000ELNS0_9SortOrderE0EiiyNS1_21identity_decomposer_tEEEvPKT1_PSA_PKT2_PSE_T3_iiT4_
        .type           _ZN3cub18CUB_300001_SM_10006detail10radix_sort31DeviceRadixSortSingleTileKernelINS1_5radix10policy_hubIiiyE10Policy1000ELNS0_9SortOrderE0EiiyNS1_21identity_decomposer_tEEEvPKT1_PSA_PKT2_PSE_T3_iiT4_,@function
        .size           _ZN3cub18CUB_300001_SM_10006detail10radix_sort31DeviceRadixSortSingleTileKernelINS1_5radix10policy_hubIiiyE10Policy1000ELNS0_9SortOrderE0EiiyNS1_21identity_decomposer_tEEEvPKT1_PSA_PKT2_PSE_T3_iiT4_,(.L_x_1380 - _ZN3cub18CUB_300001_SM_10006detail10radix_sort31DeviceRadixSortSingleTileKernelINS1_5radix10policy_hubIiiyE10Policy1000ELNS0_9SortOrderE0EiiyNS1_21identity_decomposer_tEEEvPKT1_PSA_PKT2_PSE_T3_iiT4_)
        .other          _ZN3cub18CUB_300001_SM_10006detail10radix_sort31DeviceRadixSortSingleTileKernelINS1_5radix10policy_hubIiiyE10Policy1000ELNS0_9SortOrderE0EiiyNS1_21identity_decomposer_tEEEvPKT1_PSA_PKT2_PSE_T3_iiT4_,@"STO_CUDA_ENTRY STV_DEFAULT"
_ZN3cub18CUB_300001_SM_10006detail10radix_sort31DeviceRadixSortSingleTileKernelINS1_5radix10policy_hubIiiyE10Policy1000ELNS0_9SortOrderE0EiiyNS1_21identity_decomposer_tEEEvPKT1_PSA_PKT2_PSE_T3_iiT4_:
.text._ZN3cub18CUB_300001_SM_10006detail10radix_sort31DeviceRadixSortSingleTileKernelINS1_5radix10policy_hubIiiyE10Policy1000ELNS0_9SortOrderE0EiiyNS1_21identity_decomposer_tEEEvPKT1_PSA_PKT2_PSE_T3_iiT4_:
[----:B------:R-:W-:Y:S01]  /*0000*/  LDC R1, c[0x0][0x37c] ;  /* 0x0000df00ff017b82 */ /* 0x000fe20000000800 */
[----:B------:R-:W0:Y:S01]  /*0010*/  S2R R0, SR_TID.X ;  /* 0x0000000000007919 */ /* 0x000e220000002100 */
[----:B------:R-:W1:Y:S06]  /*0020*/  LDCU UR4, c[0x0][0x3a0] ;  /* 0x00007400ff0477ac */ /* 0x000e6c0008000800 */
[----:B------:R-:W2:Y:S01]  /*0030*/  LDC.64 R6, c[0x0][0x380] ;  /* 0x0000e000ff067b82 */ /* 0x000ea20000000a00 */
[----:B------:R-:W3:Y:S01]  /*0040*/  LDCU.64 UR8, c[0x0][0x358] ;  /* 0x00006b00ff0877ac */ /* 0x000ee20008000a00 */
[----:B------:R-:W4:Y:S01]  /*0050*/  LDCU UR10, c[0x0][0x3ac] ;  /* 0x00007580ff0a77ac */ /* 0x000f220008000800 */
[----:B0-----:R-:W-:-:S04]  /*0060*/  IMAD R9, R0, 0x13, RZ ;  /* 0x0000001300097824 */ /* 0x001fc800078e02ff */
[C---:B------:R-:W-:Y:S01]  /*0070*/  VIADD R4, R9.reuse, 0x1 ;  /* 0x0000000109047836 */ /* 0x040fe20000000000 */
[C---:B-1----:R-:W-:Y:S01]  /*0080*/  ISETP.GE.AND P6, PT, R9.reuse, UR4, PT ;  /* 0x0000000409007c0c */ /* 0x042fe2000bfc6270 */
[C---:B------:R-:W-:Y:S02]  /*0090*/  VIADD R8, R9.reuse, 0x5 ;  /* 0x0000000509087836 */ /* 0x040fe40000000000 */
[C---:B--2---:R-:W-:Y:S01]  /*00a0*/  IMAD.WIDE.U32 R6, R9.reuse, 0x4, R6 ;  /* 0x0000000409067825 */ /* 0x044fe200078e0006 */
[----:B------:R-:W-:Y:S02]  /*00b0*/  ISETP.GE.AND P5, PT, R4, UR4, PT ;  /* 0x0000000404007c0c */ /* 0x000fe4000bfa6270 */
[----:B------:R-:W-:Y:S01]  /*00c0*/  ISETP.GE.AND P1, PT, R8, UR4, PT ;  /* 0x0000000408007c0c */ /* 0x000fe2000bf26270 */
[C---:B------:R-:W-:Y:S01]  /*00d0*/  VIADD R5, R9.reuse, 0x2 ;  /* 0x0000000209057836 */ /* 0x040fe20000000000 */
[----:B------:R-:W-:Y:S01]  /*00e0*/  P2R R46, PR, RZ, 0x20 ;  /* 0x00000020ff2e7803 */ /* 0x000fe20000000000 */
[C---:B------:R-:W-:Y:S01]  /*00f0*/  VIADD R10, R9.reuse, 0x6 ;  /* 0x00000006090a7836 */ /* 0x040fe20000000000 */
[----:B------:R-:W-:Y:S01]  /*0100*/  P2R R49, PR, RZ, 0x2 ;  /* 0x00000002ff317803 */ /* 0x000fe20000000000 */
[----:B------:R-:W-:Y:S01]  /*0110*/  VIADD R4, R9, 0x3 ;  /* 0x0000000309047836 */ /* 0x000fe20000000000 */
[----:B------:R-:W-:Y:S01]  /*0120*/  ISETP.GE.AND P4, PT, R5, UR4, PT ;  /* 0x0000000405007c0c */ /* 0x000fe2000bf86270 */
[C---:B------:R-:W-:Y:S01]  /*0130*/  VIADD R5, R9.reuse, 0x4 ;  /* 0x0000000409057836 */ /* 0x040fe20000000000 */
[----:B------:R-:W-:Y:S01]  /*0140*/  ISETP.GE.AND P0, PT, R10, UR4, PT ;  /* 0x000000040a007c0c */ /* 0x000fe2000bf06270 */
[----:B------:R-:W-:Y:S01]  /*0150*/  VIADD R29, R9, 0x9 ;  /* 0x00000009091d7836 */ /* 0x000fe20000000000 */
[----:B------:R-:W-:Y:S01]  /*0160*/  ISETP.GE.AND P3, PT, R4, UR4, PT ;  /* 0x0000000404007c0c */ /* 0x000fe2000bf66270 */
[----:B---3--:R-:W2:Y:S01]  /*0170*/  @!P5 LDG.E R8, desc[UR8][R6.64+0x4] ;  /* 0x000004080608d981 */ /* 0x008ea2000c1e1900 */
[----:B------:R-:W-:Y:S01]  /*0180*/  ISETP.GE.AND P2, PT, R5, UR4, PT ;  /* 0x0000000405007c0c */ /* 0x000fe2000bf46270 */
[C---:B------:R-:W-:Y:S01]  /*0190*/  VIADD R4, R9.reuse, 0x7 ;  /* 0x0000000709047836 */ /* 0x040fe20000000000 */
[----:B------:R-:W-:Y:S01]  /*01a0*/  P2R R50, PR, RZ, 0x1 ;  /* 0x00000001ff327803 */ /* 0x000fe20000000000 */
[----:B------:R-:W3:Y:S01]  /*01b0*/  @!P1 LDG.E R35, desc[UR8][R6.64+0x14] ;  /* 0x0000140806239981 */ /* 0x000ee2000c1e1900 */
[C---:B------:R-:W-:Y:S01]  /*01c0*/  VIADD R5, R9.reuse, 0x8 ;  /* 0x0000000809057836 */ /* 0x040fe20000000000 */
[----:B------:R-:W-:Y:S01]  /*01d0*/  P2R R47, PR, RZ, 0x8 ;  /* 0x00000008ff2f7803 */ /* 0x000fe20000000000 */
[C---:B------:R-:W-:Y:S01]  /*01e0*/  VIADD R30, R9.reuse, 0xa ;  /* 0x0000000a091e7836 */ /* 0x040fe20000000000 */
[----:B------:R-:W4:Y:S01]  /*01f0*/  @!P4 LDG.E R10, desc[UR8][R6.64+0x8] ;  /* 0x00000808060ac981 */ /* 0x000f22000c1e1900 */
[C---:B------:R-:W-:Y:S01]  /*0200*/  VIADD R31, R9.reuse, 0xb ;  /* 0x0000000b091f7836 */ /* 0x040fe20000000000 */
[----:B------:R-:W-:Y:S01]  /*0210*/  P2R R48, PR, RZ, 0x4 ;  /* 0x00000004ff307803 */ /* 0x000fe20000000000 */
[C---:B------:R-:W-:Y:S01]  /*0220*/  VIADD R32, R9.reuse, 0xc ;  /* 0x0000000c09207836 */ /* 0x040fe20000000000 */
[----:B------:R-:W3:Y:S01]  /*0230*/  @!P3 LDG.E R11, desc[UR8][R6.64+0xc] ;  /* 0x00000c08060bb981 */ /* 0x000ee2000c1e1900 */
[----:B------:R-:W-:Y:S01]  /*0240*/  VIADD R33, R9, 0x10 ;  /* 0x0000001009217836 */ /* 0x000fe20000000000 */
[----:B------:R-:W-:-:S02]  /*0250*/  P2R R45, PR, RZ, 0x10 ;  /* 0x00000010ff2d7803 */ /* 0x000fc40000000000 */
[----:B------:R-:W3:Y:S04]  /*0260*/  @!P2 LDG.E R34, desc[UR8][R6.64+0x10] ;  /* 0x000010080622a981 */ /* 0x000ee8000c1e1900 */
[----:B------:R-:W3:Y:S01]  /*0270*/  @!P0 LDG.E R36, desc[UR8][R6.64+0x18] ;  /* 0x0000180806248981 */ /* 0x000ee2000c1e1900 */
[----:B------:R-:W-:-:S03]  /*0280*/  ISETP.GE.AND P0, PT, R4, UR4, PT ;  /* 0x0000000404007c0c */ /* 0x000fc6000bf06270 */
[----:B------:R-:W3:Y:S01]  /*0290*/  @!P6 LDG.E R61, desc[UR8][R6.64] ;  /* 0x00000008063de981 */ /* 0x000ee2000c1e1900 */
[----:B------:R-:W-:-:S09]  /*02a0*/  P2R R51, PR, RZ, 0x1 ;  /* 0x00000001ff337803 */ /* 0x000fd20000000000 */
[----:B------:R-:W3:Y:S01]  /*02b0*/  @!P0 LDG.E R37, desc[UR8][R6.64+0x1c] ;  /* 0x00001c0806258981 */ /* 0x000ee2000c1e1900 */
[----:B------:R-:W-:Y:S02]  /*02c0*/  ISETP.GE.AND P0, PT, R5, UR4, PT ;  /* 0x0000000405007c0c */ /* 0x000fe4000bf06270 */
[----:B------:R-:W0:Y:S02]  /*02d0*/  LDC.64 R4, c[0x0][0x390] ;  /* 0x0000e400ff047b82 */ /* 0x000e240000000a00 */
[----:B------:R-:W-:-:S09]  /*02e0*/  P2R R52, PR, RZ, 0x1 ;  /* 0x00000001ff347803 */ /* 0x000fd20000000000 */
[----:B------:R-:W3:Y:S01]  /*02f0*/  @!P0 LDG.E R38, desc[UR8][R6.64+0x20] ;  /* 0x0000200806268981 */ /* 0x000ee2000c1e1900 */
[----:B------:R-:W-:-:S04]  /*0300*/  ISETP.GE.AND P0, PT, R29, UR4, PT ;  /* 0x000000041d007c0c */ /* 0x000fc8000bf06270 */
[----:B------:R-:W-:-:S09]  /*0310*/  P2R R53, PR, RZ, 0x1 ;  /* 0x00000001ff357803 */ /* 0x000fd20000000000 */
[----:B------:R-:W3:Y:S01]  /*0320*/  @!P0 LDG.E R39, desc[UR8][R6.64+0x24] ;  /* 0x0000240806278981 */ /* 0x000ee2000c1e1900 */
[----:B------:R-:W-:Y:S01]  /*0330*/  ISETP.GE.AND P0, PT, R30, UR4, PT ;  /* 0x000000041e007c0c */ /* 0x000fe2000bf06270 */
[----:B------:R-:W-:-:S05]  /*0340*/  VIADD R30, R9, 0xd ;  /* 0x0000000d091e7836 */ /* 0x000fca0000000000 */
[----:B------:R-:W-:Y:S02]  /*0350*/  ISETP.GE.AND P1, PT, R30, UR4, PT ;  /* 0x000000041e007c0c */ /* 0x000fe4000bf26270 */
[----:B------:R-:W-:Y:S02]  /*0360*/  P2R R54, PR, RZ, 0x1 ;  /* 0x00000001ff367803 */ /* 0x000fe40000000000 */
[----:B------:R-:W-:-:S03]  /*0370*/  P2R R58, PR, RZ, 0x2 ;  /* 0x00000002ff3a7803 */ /* 0x000fc60000000000 */
[----:B------:R-:W3:Y:S01]  /*0380*/  @!P0 LDG.E R40, desc[UR8][R6.64+0x28] ;  /* 0x0000280806288981 */ /* 0x000ee2000c1e1900 */
[----:B------:R-:W-:-:S05]  /*0390*/  ISETP.GE.AND P0, PT, R31, UR4, PT ;  /* 0x000000041f007c0c */ /* 0x000fca000bf06270 */
[----:B------:R-:W3:Y:S01]  /*03a0*/  @!P1 LDG.E R62, desc[UR8][R6.64+0x34] ;  /* 0x00003408063e9981 */ /* 0x000ee2000c1e1900 */
[----:B------:R-:W-:-:S04]  /*03b0*/  ISETP.NE.AND P1, PT, R54, RZ, PT ;  /* 0x000000ff3600720c */ /* 0x000fc80003f25270 */
[----:B------:R-:W-:Y:S02]  /*03c0*/  P2R R57, PR, RZ, 0x2 ;  /* 0x00000002ff397803 */ /* 0x000fe40000000000 */
[----:B------:R-:W-:Y:S01]  /*03d0*/  ISETP.NE.AND P1, PT, R53, RZ, PT ;  /* 0x000000ff3500720c */ /* 0x000fe20003f25270 */
[----:B------:R-:W3:Y:S03]  /*03e0*/  @!P0 LDG.E R41, desc[UR8][R6.64+0x2c] ;  /* 0x00002c0806298981 */ /* 0x000ee6000c1e1900 */
[----:B------:R-:W-:Y:S02]  /*03f0*/  P2R R56, PR, RZ, 0x2 ;  /* 0x00000002ff387803 */ /* 0x000fe40000000000 */
[----:B------:R-:W-:Y:S02]  /*0400*/  ISETP.NE.AND P1, PT, R52, RZ, PT ;  /* 0x000000ff3400720c */ /* 0x000fe40003f25270 */
[----:B------:R-:W-:-:S02]  /*0410*/  P2R R60, PR, RZ, 0x1 ;  /* 0x00000001ff3c7803 */ /* 0x000fc40000000000 */
[----:B------:R-:W-:Y:S02]  /*0420*/  P2R R55, PR, RZ, 0x2 ;  /* 0x00000002ff377803 */ /* 0x000fe40000000000 */
[----:B------:R-:W-:Y:S02]  /*0430*/  ISETP.GE.AND P0, PT, R32, UR4, PT ;  /* 0x0000000420007c0c */ /* 0x000fe4000bf06270 */
[----:B------:R-:W-:Y:S01]  /*0440*/  ISETP.NE.AND P1, PT, R51, RZ, PT ;  /* 0x000000ff3300720c */ /* 0x000fe20003f25270 */
[----:B------:R-:W-:-:S03]  /*0450*/  VIADD R32, R9, 0xf ;  /* 0x0000000f09207836 */ /* 0x000fc60000000000 */
[----:B------:R-:W-:Y:S02]  /*0460*/  P2R R54, PR, RZ, 0x2 ;  /* 0x00000002ff367803 */ /* 0x000fe40000000000 */
[----:B------:R-:W-:Y:S02]  /*0470*/  ISETP.NE.AND P1, PT, R50, RZ, PT ;  /* 0x000000ff3200720c */ /* 0x000fe40003f25270 */
[----:B------:R-:W-:Y:S02]  /*0480*/  ISETP.GE.AND P3, PT, R32, UR4, PT ;  /* 0x0000000420007c0c */ /* 0x000fe4000bf66270 */
[----:B------:R-:W-:Y:S01]  /*0490*/  P2R R53, PR, RZ, 0x2 ;  /* 0x00000002ff357803 */ /* 0x000fe20000000000 */
[----:B------:R-:W3:Y:S01]  /*04a0*/  @!P0 LDG.E R42, desc[UR8][R6.64+0x30] ;  /* 0x00003008062a8981 */ /* 0x000ee2000c1e1900 */
[----:B------:R-:W-:Y:S01]  /*04b0*/  ISETP.NE.AND P1, PT, R49, RZ, PT ;  /* 0x000000ff3100720c */ /* 0x000fe20003f25270 */
[----:B------:R-:W-:-:S03]  /*04c0*/  VIADD R31, R9, 0xe ;  /* 0x0000000e091f7836 */ /* 0x000fc60000000000 */
[----:B------:R-:W-:Y:S01]  /*04d0*/  P2R R51, PR, RZ, 0x2 ;  /* 0x00000002ff337803 */ /* 0x000fe20000000000 */
[C---:B------:R-:W-:Y:S01]  /*04e0*/  VIADD R43, R9.reuse, 0x11 ;  /* 0x00000011092b7836 */ /* 0x040fe20000000000 */
[----:B------:R-:W-:Y:S01]  /*04f0*/  ISETP.NE.AND P1, PT, R48, RZ, PT ;  /* 0x000000ff3000720c */ /* 0x000fe20003f25270 */
[----:B------:R-:W-:Y:S01]  /*0500*/  VIADD R44, R9, 0x12 ;  /* 0x00000012092c7836 */ /* 0x000fe20000000000 */
[----:B------:R-:W-:Y:S02]  /*0510*/  ISETP.GE.AND P2, PT, R31, UR4, PT ;  /* 0x000000041f007c0c */ /* 0x000fe4000bf46270 */
[----:B------:R-:W-:Y:S02]  /*0520*/  P2R R49, PR, RZ, 0x2 ;  /* 0x00000002ff317803 */ /* 0x000fe40000000000 */
[----:B------:R-:W-:Y:S02]  /*0530*/  ISETP.NE.AND P1, PT, R47, RZ, PT ;  /* 0x000000ff2f00720c */ /* 0x000fe40003f25270 */
[----:B------:R-:W-:Y:S01]  /*0540*/  ISETP.GE.AND P4, PT, R33, UR4, PT ;  /* 0x0000000421007c0c */ /* 0x000fe2000bf86270 */
[----:B------:R-:W3:Y:S01]  /*0550*/  @!P3 LDG.E R47, desc[UR8][R6.64+0x3c] ;  /* 0x00003c08062fb981 */ /* 0x000ee2000c1e1900 */
[----:B------:R-:W-:-:S02]  /*0560*/  ISETP.GE.AND P5, PT, R43, UR4, PT ;  /* 0x000000042b007c0c */ /* 0x000fc4000bfa6270 */
[----:B------:R-:W-:Y:S02]  /*0570*/  ISETP.GE.AND P6, PT, R44, UR4, PT ;  /* 0x000000042c007c0c */ /* 0x000fe4000bfc6270 */
[----:B------:R-:W-:Y:S02]  /*0580*/  P2R R48, PR, RZ, 0x2 ;  /* 0x00000002ff307803 */ /* 0x000fe40000000000 */
[----:B------:R-:W-:-:S04]  /*0590*/  ISETP.NE.AND P1, PT, R45, RZ, PT ;  /* 0x000000ff2d00720c */ /* 0x000fc80003f25270 */
[----:B------:R-:W-:Y:S01]  /*05a0*/  P2R R45, PR, RZ, 0x2 ;  /* 0x00000002ff2d7803 */ /* 0x000fe20000000000 */
[----:B0-----:R-:W-:Y:S01]  /*05b0*/  IMAD.WIDE.U32 R4, R9, 0x4, R4 ;  /* 0x0000000409047825 */ /* 0x001fe200078e0004 */
[----:B------:R-:W-:Y:S01]  /*05c0*/  ISETP.NE.AND P1, PT, R46, RZ, PT ;  /* 0x000000ff2e00720c */ /* 0x000fe20003f25270 */
[----:B------:R-:W3:Y:S01]  /*05d0*/  @!P4 LDG.E R50, desc[UR8][R6.64+0x40] ;  /* 0x000040080632c981 */ /* 0x000ee2000c1e1900 */
[----:B------:R-:W-:-:S03]  /*05e0*/  P2R R59, PR, RZ, 0x1 ;  /* 0x00000001ff3b7803 */ /* 0x000fc60000000000 */
[----:B------:R-:W3:Y:S01]  /*05f0*/  @!P2 LDG.E R46, desc[UR8][R6.64+0x38] ;  /* 0x00003808062ea981 */ /* 0x000ee2000c1e1900 */
[----:B------:R-:W-:Y:S01]  /*0600*/  ISETP.GE.AND P0, PT, R9, UR4, PT ;  /* 0x0000000409007c0c */ /* 0x000fe2000bf06270 */
[----:B------:R-:W-:Y:S01]  /*0610*/  IMAD.MOV.U32 R30, RZ, RZ, -0x1 ;  /* 0xffffffffff1e7424 */ /* 0x000fe200078e00ff */
[----:B------:R-:W0:Y:S01]  /*0620*/  S2UR UR6, SR_CgaCtaId ;  /* 0x00000000000679c3 */ /* 0x000e220000008800 */
[----:B------:R-:W3:Y:S01]  /*0630*/  @!P5 LDG.E R9, desc[UR8][R6.64+0x44] ;  /* 0x000044080609d981 */ /* 0x000ee2000c1e1900 */
[----:B------:R-:W-:Y:S01]  /*0640*/  IMAD.MOV.U32 R31, RZ, RZ, -0x1 ;  /* 0xffffffffff1f7424 */ /* 0x000fe200078e00ff */
[----:B------:R-:W1:Y:S02]  /*0650*/  LDCU.64 UR4, c[0x0][0x3a8] ;  /* 0x00007500ff0477ac */ /* 0x000e640008000a00 */
[----:B------:R-:W3:Y:S03]  /*0660*/  @!P6 LDG.E R52, desc[UR8][R6.64+0x48] ;  /* 0x000048080634e981 */ /* 0x000ee6000c1e1900 */
[----:B------:R-:W-:Y:S06]  /*0670*/  BAR.SYNC.DEFER_BLOCKING 0x0 ;  /* 0x0000000000007b1d */ /* 0x000fec0000010000 */
[----:B------:R0:W5:Y:S01]  /*0680*/  @!P1 LDG.E R3, desc[UR8][R4.64+0x4] ;  /* 0x0000040804039981 */ /* 0x000162000c1e1900 */
[----:B------:R-:W-:-:S02]  /*0690*/  IMAD.MOV.U32 R32, RZ, RZ, -0x1 ;  /* 0xffffffffff207424 */ /* 0x000fc400078e00ff */
[----:B------:R-:W-:Y:S01]  /*06a0*/  IMAD.MOV.U32 R33, RZ, RZ, -0x1 ;  /* 0xffffffffff217424 */ /* 0x000fe200078e00ff */
[----:B------:R0:W5:Y:S01]  /*06b0*/  @!P0 LDG.E R2, desc[UR8][R4.64] ;  /* 0x0000000804028981 */ /* 0x000162000c1e1900 */
[----:B--2---:R-:W-:Y:S01]  /*06c0*/  @!P1 LOP3.LUT R30, R8, 0x80000000, RZ, 0x3c, !PT ;  /* 0x80000000081e9812 */ /* 0x004fe200078e3cff */
[----:B------:R-:W-:Y:S01]  /*06d0*/  IMAD.MOV.U32 R29, RZ, RZ, -0x1 ;  /* 0xffffffffff1d7424 */ /* 0x000fe200078e00ff */
[----:B------:R-:W-:Y:S01]  /*06e0*/  ISETP.NE.AND P1, PT, R45, RZ, PT ;  /* 0x000000ff2d00720c */ /* 0x000fe20003f25270 */
[----:B------:R2:W5:Y:S01]  /*06f0*/  @!P2 LDG.E R24, desc[UR8][R4.64+0x38] ;  /* 0x000038080418a981 */ /* 0x000562000c1e1900 */
[----:B-1----:R-:W-:-:S03]  /*0700*/  UIADD3 UR7, UPT, UPT, UR4, 0x6, URZ ;  /* 0x0000000604077890 */ /* 0x002fc6000fffe0ff */
[----:B------:R2:W5:Y:S01]  /*0710*/  @!P3 LDG.E R25, desc[UR8][R4.64+0x3c] ;  /* 0x00003c080419b981 */ /* 0x000562000c1e1900 */
[----:B------:R-:W-:-:S03]  /*0720*/  UIADD3 UR5, UPT, UPT, -UR4, UR5, URZ ;  /* 0x0000000504057290 */ /* 0x000fc6000fffe1ff */
[----:B------:R2:W5:Y:S04]  /*0730*/  @!P4 LDG.E R26, desc[UR8][R4.64+0x40] ;  /* 0x00004008041ac981 */ /* 0x000568000c1e1900 */
[----:B----4-:R-:W-:Y:S01]  /*0740*/  @!P1 LOP3.LUT R31, R10, 0x80000000, RZ, 0x3c, !PT ;  /* 0x800000000a1f9812 */ /* 0x010fe200078e3cff */
[----:B------:R2:W5:Y:S01]  /*0750*/  @!P1 LDG.E R12, desc[UR8][R4.64+0x8] ;  /* 0x00000808040c9981 */ /* 0x000562000c1e1900 */
[----:B------:R-:W-:-:S03]  /*0760*/  ISETP.NE.AND P1, PT, R48, RZ, PT ;  /* 0x000000ff3000720c */ /* 0x000fc60003f25270 */
[----:B------:R2:W5:Y:S04]  /*0770*/  @!P5 LDG.E R27, desc[UR8][R4.64+0x44] ;  /* 0x00004408041bd981 */ /* 0x000568000c1e1900 */
[----:B------:R2:W5:Y:S06]  /*0780*/  @!P6 LDG.E R28, desc[UR8][R4.64+0x48] ;  /* 0x00004808041ce981 */ /* 0x00056c000c1e1900 */
[----:B---3--:R-:W-:Y:S01]  /*0790*/  @!P1 LOP3.LUT R32, R11, 0x80000000, RZ, 0x3c, !PT ;  /* 0x800000000b209812 */ /* 0x008fe200078e3cff */
[----:B------:R2:W5:Y:S01]  /*07a0*/  @!P1 LDG.E R13, desc[UR8][R4.64+0xc] ;  /* 0x00000c08040d9981 */ /* 0x000562000c1e1900 */
[----:B------:R-:W-:-:S13]  /*07b0*/  ISETP.NE.AND P1, PT, R49, RZ, PT ;  /* 0x000000ff3100720c */ /* 0x000fda0003f25270 */
[----:B------:R-:W-:Y:S01]  /*07c0*/  @!P1 LOP3.LUT R33, R34, 0x80000000, RZ, 0x3c, !PT ;  /* 0x8000000022219812 */ /* 0x000fe200078e3cff */
[----:B------:R2:W5:Y:S01]  /*07d0*/  @!P1 LDG.E R14, desc[UR8][R4.64+0x10] ;  /* 0x00001008040e9981 */ /* 0x000562000c1e1900 */
[----:B------:R-:W-:Y:S01]  /*07e0*/  ISETP.NE.AND P1, PT, R51, RZ, PT ;  /* 0x000000ff3300720c */ /* 0x000fe20003f25270 */
[----:B------:R-:W-:-:S12]  /*07f0*/  IMAD.MOV.U32 R34, RZ, RZ, -0x1 ;  /* 0xffffffffff227424 */ /* 0x000fd800078e00ff */
        /* <DEDUP_REMOVED lines=15> */
[----:B------:R-:W-:Y:S01]  /*08f0*/  IMAD.MOV.U32 R38, RZ, RZ, -0x1 ;  /* 0xffffffffff267424 */ /* 0x000fe200078e00ff */
[----:B------:R-:W-:Y:S02]  /*0900*/  @!P0 LOP3.LUT R29, R61, 0x80000000, RZ, 0x3c, !PT ;  /* 0x800000003d1d8812 */ /* 0x000fe400078e3cff */
[----:B------:R-:W-:-:S09]  /*0910*/  ISETP.NE.AND P0, PT, R60, RZ, PT ;  /* 0x000000ff3c00720c */ /* 0x000fd20003f05270 */
[----:B------:R-:W-:Y:S01]  /*0920*/  @!P1 LOP3.LUT R38, R39, 0x80000000, RZ, 0x3c, !PT ;  /* 0x8000000027269812 */ /* 0x000fe200078e3cff */
[----:B------:R2:W5:Y:S01]  /*0930*/  @!P1 LDG.E R19, desc[UR8][R4.64+0x24] ;  /* 0x0000240804139981 */ /* 0x000562000c1e1900 */
[----:B------:R-:W-:Y:S01]  /*0940*/  ISETP.NE.AND P1, PT, R57, RZ, PT ;  /* 0x000000ff3900720c */ /* 0x000fe20003f25270 */
[----:B------:R-:W-:Y:S02]  /*0950*/  IMAD.MOV.U32 R39, RZ, RZ, -0x1 ;  /* 0xffffffffff277424 */ /* 0x000fe400078e00ff */
[----:B------:R2:W5:Y:S10]  /*0960*/  @!P0 LDG.E R21, desc[UR8][R4.64+0x2c] ;  /* 0x00002c0804158981 */ /* 0x000574000c1e1900 */
[----:B------:R-:W-:Y:S01]  /*0970*/  @!P1 LOP3.LUT R39, R40, 0x80000000, RZ, 0x3c, !PT ;  /* 0x8000000028279812 */ /* 0x000fe200078e3cff */
[----:B------:R-:W-:Y:S01]  /*0980*/  IMAD.MOV.U32 R40, RZ, RZ, -0x1 ;  /* 0xffffffffff287424 */ /* 0x000fe200078e00ff */
[----:B------:R2:W5:Y:S01]  /*0990*/  @!P1 LDG.E R20, desc[UR8][R4.64+0x28] ;  /* 0x0000280804149981 */ /* 0x000562000c1e1900 */
[----:B------:R-:W-:-:S02]  /*09a0*/  @!P0 LOP3.LUT R40, R41, 0x80000000, RZ, 0x3c, !PT ;  /* 0x8000000029288812 */ /* 0x000fc400078e3cff */
[----:B------:R-:W-:Y:S02]  /*09b0*/  ISETP.NE.AND P1, PT, R58, RZ, PT ;  /* 0x000000ff3a00720c */ /* 0x000fe40003f25270 */
[----:B------:R-:W-:Y:S01]  /*09c0*/  ISETP.NE.AND P0, PT, R59, RZ, PT ;  /* 0x000000ff3b00720c */ /* 0x000fe20003f05270 */
[----:B------:R-:W-:Y:S01]  /*09d0*/  IMAD.MOV.U32 R41, RZ, RZ, -0x1 ;  /* 0xffffffffff297424 */ /* 0x000fe200078e00ff */
[----:B------:R-:W-:Y:S02]  /*09e0*/  UMOV UR4, 0x400 ;  /* 0x0000040000047882 */ /* 0x000fe40000000000 */
[----:B0-----:R-:W-:-:S07]  /*09f0*/  ULEA UR4, UR6, UR4, 0x18 ;  /* 0x0000000406047291 */ /* 0x001fce000f8ec0ff */
[----:B------:R2:W5:Y:S02]  /*0a00*/  @!P1 LDG.E R23, desc[UR8][R4.64+0x34] ;  /* 0x0000340804179981 */ /* 0x000564000c1e1900 */
[----:B------:R-:W-:Y:S02]  /*0a10*/  @!P0 LOP3.LUT R41, R42, 0x80000000, RZ, 0x3c, !PT ;  /* 0x800000002a298812 */ /* 0x000fe400078e3cff */
[----:B------:R2:W5:Y:S01]  /*0a20*/  @!P0 LDG.E R22, desc[UR8][R4.64+0x30] ;  /* 0x0000300804168981 */ /* 0x000562000c1e1900 */
[----:B------:R-:W0:Y:S01]  /*0a30*/  S2R R42, SR_LANEID ;  /* 0x00000000002a7919 */ /* 0x000e220000000000 */
[----:B------:R-:W-:Y:S01]  /*0a40*/  IMAD.MOV.U32 R45, RZ, RZ, -0x1 ;  /* 0xffffffffff2d7424 */ /* 0x000fe200078e00ff */
[----:B------:R-:W-:Y:S02]  /*0a50*/  @!P3 LOP3.LUT R45, R47, 0x80000000, RZ, 0x3c, !PT ;  /* 0x800000002f2db812 */ /* 0x000fe400078e3cff */
[----:B------:R-:W-:Y:S01]  /*0a60*/  LEA R47, R0, UR4, 0x2 ;  /* 0x00000004002f7c11 */ /* 0x000fe2000f8e10ff */
[----:B------:R-:W-:Y:S01]  /*0a70*/  IMAD.MOV.U32 R44, RZ, RZ, -0x1 ;  /* 0xffffffffff2c7424 */ /* 0x000fe200078e00ff */
[----:B------:R-:W-:-:S02]  /*0a80*/  SHF.R.U32.HI R124, RZ, 0x5, R0 ;  /* 0x00000005ff7c7819 */ /* 0x000fc40000011600 */
[----:B------:R-:W-:Y:S01]  /*0a90*/  @!P2 LOP3.LUT R44, R46, 0x80000000, RZ, 0x3c, !PT ;  /* 0x800000002e2ca812 */ /* 0x000fe200078e3cff */
[----:B------:R-:W-:Y:S02]  /*0aa0*/  IMAD R51, R0, 0x80, R47 ;  /* 0x0000008000337824 */ /* 0x000fe400078e022f */
[----:B------:R-:W-:Y:S01]  /*0ab0*/  IMAD.MOV.U32 R46, RZ, RZ, -0x1 ;  /* 0xffffffffff2e7424 */ /* 0x000fe200078e00ff */
[----:B------:R-:W-:Y:S01]  /*0ac0*/  @!P4 LOP3.LUT R46, R50, 0x80000000, RZ, 0x3c, !PT ;  /* 0x80000000322ec812 */ /* 0x000fe200078e3cff */
[----:B------:R-:W-:Y:S01]  /*0ad0*/  IMAD.MOV.U32 R43, RZ, RZ, -0x1 ;  /* 0xffffffffff2b7424 */ /* 0x000fe200078e00ff */
[----:B------:R-:W-:Y:S01]  /*0ae0*/  @!P1 LOP3.LUT R43, R62, 0x80000000, RZ, 0x3c, !PT ;  /* 0x800000003e2b9812 */ /* 0x000fe200078e3cff */
[----:B------:R-:W-:Y:S01]  /*0af0*/  IMAD.MOV.U32 R48, RZ, RZ, -0x1 ;  /* 0xffffffffff307424 */ /* 0x000fe200078e00ff */
[----:B------:R-:W-:Y:S01]  /*0b00*/  @!P5 LOP3.LUT R48, R9, 0x80000000, RZ, 0x3c, !PT ;  /* 0x800000000930d812 */ /* 0x000fe200078e3cff */
[----:B------:R-:W-:Y:S01]  /*0b10*/  IMAD.MOV.U32 R49, RZ, RZ, -0x1 ;  /* 0xffffffffff317424 */ /* 0x000fe200078e00ff */
[----:B------:R-:W-:Y:S01]  /*0b20*/  @!P6 LOP3.LUT R49, R52, 0x80000000, RZ, 0x3c, !PT ;  /* 0x800000003431e812 */ /* 0x000fe200078e3cff */
[----:B------:R-:W-:Y:S01]  /*0b30*/  IMAD R53, R0, -0x38, R51 ;  /* 0xffffffc800357824 */ /* 0x000fe200078e0233 */
[----:B------:R-:W-:Y:S01]  /*0b40*/  LEA R50, R124, UR4, 0x2 ;  /* 0x000000047c327c11 */ /* 0x000fe2000f8e10ff */
[----:B--2---:R-:W-:Y:S06]  /*0b50*/  BAR.SYNC.DEFER_BLOCKING 0x0 ;  /* 0x0000000000007b1d */ /* 0x004fec0000010000 */
.L_x_222:
[----:B------:R-:W-:Y:S01]  /*0b60*/  UISETP.LT.AND UP0, UPT, UR5, 0x6, UPT ;  /* 0x000000060500788c */ /* 0x000fe2000bf01270 */
[----:B------:R-:W-:Y:S01]  /*0b70*/  STS [R47], RZ ;  /* 0x000000ff2f007388 */ /* 0x000fe20000000800 */
[----:B------:R-:W-:Y:S01]  /*0b80*/  UIADD3 UR6, UPT, UPT, UR7, -0x6, URZ ;  /* 0xfffffffa07067890 */ /* 0x000fe2000fffe0ff */
[----:B0-----:R-:W-:Y:S01]  /*0b90*/  ISETP.NE.AND P1, PT, R42, 0x1f, PT ;  /* 0x0000001f2a00780c */ /* 0x001fe20003f25270 */
[----:B------:R-:W-:Y:S01]  /*0ba0*/  USEL UR4, UR5, 0x6, UP0 ;  /* 0x0000000605047887 */ /* 0x000fe20008000000 */
[----:B------:R-:W-:Y:S01]  /*0bb0*/  STS [R47+0x400], RZ ;  /* 0x000400ff2f007388 */ /* 0x000fe20000000800 */
[C---:B------:R-:W-:Y:S01]  /*0bc0*/  ISETP.NE.AND P2, PT, R124.reuse, 0x6, PT ;  /* 0x000000067c00780c */ /* 0x040fe20003f45270 */
[----:B------:R-:W-:Y:S01]  /*0bd0*/  UISETP.GE.AND UP0, UPT, UR7, UR10, UPT ;  /* 0x0000000a0700728c */ /* 0x000fe2000bf06270 */
[----:B-1----:R-:W-:Y:S01]  /*0be0*/  SHF.R.U32.HI R4, RZ, UR6, R29 ;  /* 0x00000006ff047c19 */ /* 0x002fe2000801161d */
[----:B------:R-:W-:Y:S01]  /*0bf0*/  UBMSK UR4, URZ, UR4 ;  /* 0x00000004ff04729b */ /* 0x000fe20008000000 */
[----:B------:R-:W-:Y:S01]  /*0c00*/  STS [R47+0x800], RZ ;  /* 0x000800ff2f007388 */ /* 0x000fe20000000800 */
[----:B------:R-:W-:-:S03]  /*0c10*/  ISETP.NE.AND P3, PT, R124, 0x7, PT ;  /* 0x000000077c00780c */ /* 0x000fc60003f65270 */
[----:B------:R-:W-:Y:S01]  /*0c20*/  STS [R47+0xc00], RZ ;  /* 0x000c00ff2f007388 */ /* 0x000fe20000000800 */
[----:B------:R-:W-:-:S03]  /*0c30*/  LOP3.LUT R4, R4, UR4, RZ, 0xc0, !PT ;  /* 0x0000000404047c12 */ /* 0x000fc6000f8ec0ff */
[----:B------:R-:W-:Y:S02]  /*0c40*/  STS [R47+0x1000], RZ ;  /* 0x001000ff2f007388 */ /* 0x000fe40000000800 */
[----:B------:R-:W-:Y:S01]  /*0c50*/  IMAD.SHL.U32 R5, R4, 0x400, RZ ;  /* 0x0000040004057824 */ /* 0x000fe200078e00ff */
[----:B------:R-:W-:Y:S01]  /*0c60*/  SHF.R.U32.HI R4, RZ, 0x4, R4 ;  /* 0x00000004ff047819 */ /* 0x000fe20000011604 */
[----:B------:R-:W-:Y:S03]  /*0c70*/  STS [R47+0x1400], RZ ;  /* 0x001400ff2f007388 */ /* 0x000fe60000000800 */
[----:B------:R-:W-:Y:S01]  /*0c80*/  LOP3.LUT R54, R5, 0x7c00, RZ, 0xc0, !PT ;  /* 0x00007c0005367812 */ /* 0x000fe200078ec0ff */
[----:B------:R-:W-:Y:S01]  /*0c90*/  STS [R47+0x1800], RZ ;  /* 0x001800ff2f007388 */ /* 0x000fe20000000800 */
[----:B------:R-:W-:-:S03]  /*0ca0*/  LOP3.LUT R4, R4, 0xffffffe, RZ, 0xc0, !PT ;  /* 0x0ffffffe04047812 */ /* 0x000fc600078ec0ff */
[----:B------:R-:W-:Y:S01]  /*0cb0*/  STS [R47+0x1c00], RZ ;  /* 0x001c00ff2f007388 */ /* 0x000fe20000000800 */
[----:B------:R-:W-:Y:S02]  /*0cc0*/  IADD3 R54, PT, PT, R4, R47, R54 ;  /* 0x0000002f04367210 */ /* 0x000fe40007ffe036 */
[----:B------:R-:W-:Y:S01]  /*0cd0*/  SHF.R.U32.HI R4, RZ, UR6, R30 ;  /* 0x00000006ff047c19 */ /* 0x000fe2000801161e */
[----:B------:R-:W-:Y:S03]  /*0ce0*/  STS [R47+0x2000], RZ ;  /* 0x002000ff2f007388 */ /* 0x000fe60000000800 */
[----:B------:R-:W-:Y:S01]  /*0cf0*/  LOP3.LUT R4, R4, UR4, RZ, 0xc0, !PT ;  /* 0x0000000404047c12 */ /* 0x000fe2000f8ec0ff */
[----:B------:R-:W-:Y:S04]  /*0d00*/  STS [R47+0x2400], RZ ;  /* 0x002400ff2f007388 */ /* 0x000fe80000000800 */
[----:B------:R-:W-:Y:S01]  /*0d10*/  STS [R47+0x2800], RZ ;  /* 0x002800ff2f007388 */ /* 0x000fe20000000800 */
[----:B------:R-:W-:Y:S01]  /*0d20*/  IMAD.SHL.U32 R5, R4, 0x400, RZ ;  /* 0x0000040004057824 */ /* 0x000fe200078e00ff */
[----:B------:R-:W-:-:S02]  /*0d30*/  SHF.R.U32.HI R4, RZ, 0x4, R4 ;  /* 0x00000004ff047819 */ /* 0x000fc40000011604 */
[----:B------:R-:W-:Y:S02]  /*0d40*/  STS [R47+0x2c00], RZ ;  /* 0x002c00ff2f007388 */ /* 0x000fe40000000800 */
[----:B------:R-:W-:Y:S02]  /*0d50*/  LOP3.LUT R56, R5, 0x7c00, RZ, 0xc0, !PT ;  /* 0x00007c0005387812 */ /* 0x000fe400078ec0ff */
        /* <DEDUP_REMOVED lines=32> */
[----:B------:R-:W0:Y:S02]  /*0f60*/  LDS.U16 R52, [R54] ;  /* 0x0000000036347984 */ /* 0x000e240000000400 */
[----:B0-----:R-:W-:-:S05]  /*0f70*/  VIADD R5, R52, 0x1 ;  /* 0x0000000134057836 */ /* 0x001fca0000000000 */
[----:B------:R0:W-:Y:S04]  /*0f80*/  STS.U16 [R54], R5 ;  /* 0x0000000536007388 */ /* 0x0001e80000000400 */
[----:B------:R-:W1:Y:S01]  /*0f90*/  LDS.U16 R57, [R56] ;  /* 0x0000000038397984 */ /* 0x000e620000000400 */
[----:B0-----:R-:W-:Y:S01]  /*0fa0*/  IMAD.SHL.U32 R5, R4, 0x400, RZ ;  /* 0x0000040004057824 */ /* 0x001fe200078e00ff */
[----:B------:R-:W-:-:S04]  /*0fb0*/  SHF.R.U32.HI R4, RZ, 0x4, R4 ;  /* 0x00000004ff047819 */ /* 0x000fc80000011604 */
[----:B------:R-:W-:Y:S02]  /*0fc0*/  LOP3.LUT R60, R5, 0x7c00, RZ, 0xc0, !PT ;  /* 0x00007c00053c7812 */ /* 0x000fe400078ec0ff */
[----:B------:R-:W-:-:S04]  /*0fd0*/  LOP3.LUT R4, R4, 0xffffffe, RZ, 0xc0, !PT ;  /* 0x0ffffffe04047812 */ /* 0x000fc800078ec0ff */
[----:B------:R-:W-:Y:S02]  /*0fe0*/  IADD3 R60, PT, PT, R4, R47, R60 ;  /* 0x0000002f043c7210 */ /* 0x000fe40007ffe03c */
[----:B------:R-:W-:-:S04]  /*0ff0*/  SHF.R.U32.HI R4, RZ, UR6, R33 ;  /* 0x00000006ff047c19 */ /* 0x000fc80008011621 */
[----:B------:R-:W-:-:S05]  /*1000*/  LOP3.LUT R4, R4, UR4, RZ, 0xc0, !PT ;  /* 0x0000000404047c12 */ /* 0x000fca000f8ec0ff */
[----:B------:R-:W-:Y:S01]  /*1010*/  IMAD.SHL.U32 R6, R4, 0x400, RZ ;  /* 0x0000040004067824 */ /* 0x000fe200078e00ff */
[----:B------:R-:W-:-:S04]  /*1020*/  SHF.R.U32.HI R4, RZ, 0x4, R4 ;  /* 0x00000004ff047819 */ /* 0x000fc80000011604 */
[----:B------:R-:W-:Y:S02]  /*1030*/  LOP3.LUT R6, R6, 0x7c00, RZ, 0xc0, !PT ;  /* 0x00007c0006067812 */ /* 0x000fe400078ec0ff */
[----:B------:R-:W-:-:S04]  /*1040*/  LOP3.LUT R4, R4, 0xffffffe, RZ, 0xc0, !PT ;  /* 0x0ffffffe04047812 */ /* 0x000fc800078ec0ff */
[----:B------:R-:W-:Y:S01]  /*1050*/  IADD3 R62, PT, PT, R4, R47, R6 ;  /* 0x0000002f043e7210 */ /* 0x000fe20007ffe006 */
[----:B-1----:R-:W-:Y:S01]  /*1060*/  VIADD R7, R57, 0x1 ;  /* 0x0000000139077836 */ /* 0x002fe20000000000 */
[----:B------:R-:W-:-:S04]  /*1070*/  SHF.R.U32.HI R4, RZ, UR6, R34 ;  /* 0x00000006ff047c19 */ /* 0x000fc80008011622 */
[----:B------:R-:W-:Y:S01]  /*1080*/  STS.U16 [R56], R7 ;  /* 0x0000000738007388 */ /* 0x000fe20000000400 */
[----:B------:R-:W-:-:S03]  /*1090*/  LOP3.LUT R4, R4, UR4, RZ, 0xc0, !PT ;  /* 0x0000000404047c12 */ /* 0x000fc6000f8ec0ff */
        /* <DEDUP_REMOVED lines=129> */
[----:B------:R-:W-:Y:S01]  /*18b0*/  SHF.R.U32.HI R4, RZ, UR6, R49 ;  /* 0x00000006ff047c19 */ /* 0x000fe20008011631 */
[----:B------:R-:W0:Y:S03]  /*18c0*/  S2UR UR6, SR_CgaCtaId ;  /* 0x00000000000679c3 */ /* 0x000e260000008800 */
[----:B------:R-:W-:Y:S01]  /*18d0*/  LOP3.LUT R4, R4, UR4, RZ, 0xc0, !PT ;  /* 0x0000000404047c12 */ /* 0x000fe2000f8ec0ff */
[----:B------:R-:W-:-:S04]  /*18e0*/  UMOV UR4, 0x400 ;  /* 0x0000040000047882 */ /* 0x000fc80000000000 */
[----:B------:R-:W-:Y:S01]  /*18f0*/  IMAD.SHL.U32 R6, R4, 0x400, RZ ;  /* 0x0000040004067824 */ /* 0x000fe200078e00ff */
[----:B------:R-:W-:-:S04]  /*1900*/  SHF.R.U32.HI R4, RZ, 0x4, R4 ;  /* 0x00000004ff047819 */ /* 0x000fc80000011604 */
[----:B------:R-:W-:Y:S02]  /*1910*/  LOP3.LUT R6, R6, 0x7c00, RZ, 0xc0, !PT ;  /* 0x00007c0006067812 */ /* 0x000fe400078ec0ff */
[----:B------:R-:W-:-:S04]  /*1920*/  LOP3.LUT R4, R4, 0xffffffe, RZ, 0xc0, !PT ;  /* 0x0ffffffe04047812 */ /* 0x000fc800078ec0ff */
[----:B------:R-:W-:Y:S01]  /*1930*/  IADD3 R90, PT, PT, R4, R47, R6 ;  /* 0x0000002f045a7210 */ /* 0x000fe20007ffe006 */
[----:B-1----:R-:W-:Y:S01]  /*1940*/  VIADD R7, R85, 0x1 ;  /* 0x0000000155077836 */ /* 0x002fe20000000000 */
[----:B0-----:R-:W-:-:S04]  /*1950*/  ULEA UR4, UR6, UR4, 0x18 ;  /* 0x0000000406047291 */ /* 0x001fc8000f8ec0ff */
[----:B------:R-:W-:Y:S04]  /*1960*/  STS.U16 [R84], R7 ;  /* 0x0000000754007388 */ /* 0x000fe80000000400 */
[----:B------:R-:W0:Y:S02]  /*1970*/  LDS.U16 R87, [R86] ;  /* 0x0000000056577984 */ /* 0x000e240000000400 */
[----:B0-----:R-:W-:-:S05]  /*1980*/  VIADD R5, R87, 0x1 ;  /* 0x0000000157057836 */ /* 0x001fca0000000000 */
[----:B------:R-:W-:Y:S04]  /*1990*/  STS.U16 [R86], R5 ;  /* 0x0000000556007388 */ /* 0x000fe80000000400 */
[----:B------:R-:W0:Y:S02]  /*19a0*/  LDS.U16 R89, [R88] ;  /* 0x0000000058597984 */ /* 0x000e240000000400 */
[----:B0-----:R-:W-:-:S05]  /*19b0*/  VIADD R7, R89, 0x1 ;  /* 0x0000000159077836 */ /* 0x001fca0000000000 */
[----:B------:R-:W-:Y:S04]  /*19c0*/  STS.U16 [R88], R7 ;  /* 0x0000000758007388 */ /* 0x000fe80000000400 */
[----:B------:R-:W0:Y:S02]  /*19d0*/  LDS.U16 R91, [R90] ;  /* 0x000000005a5b7984 */ /* 0x000e240000000400 */
[----:B0-----:R-:W-:-:S05]  /*19e0*/  VIADD R5, R91, 0x1 ;  /* 0x000000015b057836 */ /* 0x001fca0000000000 */
[----:B------:R-:W-:Y:S01]  /*19f0*/  STS.U16 [R90], R5 ;  /* 0x000000055a007388 */ /* 0x000fe20000000400 */
[----:B------:R-:W-:Y:S06]  /*1a00*/  BAR.SYNC.DEFER_BLOCKING 0x0 ;  /* 0x0000000000007b1d */ /* 0x000fec0000010000 */
[----:B------:R-:W-:Y:S04]  /*1a10*/  LDS R92, [R51] ;  /* 0x00000000335c7984 */ /* 0x000fe80000000800 */
[----:B------:R-:W0:Y:S04]  /*1a20*/  LDS R93, [R51+0x4] ;  /* 0x00000400335d7984 */ /* 0x000e280000000800 */
[----:B------:R-:W1:Y:S04]  /*1a30*/  LDS R94, [R51+0x8] ;  /* 0x00000800335e7984 */ /* 0x000e680000000800 */
[----:B------:R-:W2:Y:S04]  /*1a40*/  LDS R95, [R51+0xc] ;  /* 0x00000c00335f7984 */ /* 0x000ea80000000800 */
[----:B------:R-:W3:Y:S04]  /*1a50*/  LDS R96, [R51+0x10] ;  /* 0x0000100033607984 */ /* 0x000ee80000000800 */
[----:B------:R-:W4:Y:S04]  /*1a60*/  LDS R97, [R51+0x14] ;  /* 0x0000140033617984 */ /* 0x000f280000000800 */
[----:B------:R-:W4:Y:S04]  /*1a70*/  LDS R98, [R51+0x18] ;  /* 0x0000180033627984 */ /* 0x000f280000000800 */
[----:B------:R-:W4:Y:S04]  /*1a80*/  LDS R99, [R51+0x1c] ;  /* 0x00001c0033637984 */ /* 0x000f280000000800 */
[----:B------:R-:W4:Y:S04]  /*1a90*/  LDS R100, [R51+0x20] ;  /* 0x0000200033647984 */ /* 0x000f280000000800 */
[----:B------:R-:W4:Y:S04]  /*1aa0*/  LDS R101, [R51+0x24] ;  /* 0x0000240033657984 */ /* 0x000f280000000800 */
[----:B------:R-:W4:Y:S04]  /*1ab0*/  LDS R102, [R51+0x28] ;  /* 0x0000280033667984 */ /* 0x000f280000000800 */
[----:B------:R-:W4:Y:S01]  /*1ac0*/  LDS R103, [R51+0x2c] ;  /* 0x00002c0033677984 */ /* 0x000f220000000800 */
[----:B0-----:R-:W-:-:S03]  /*1ad0*/  IMAD.IADD R93, R92, 0x1, R93 ;  /* 0x000000015c5d7824 */ /* 0x001fc600078e025d */
[----:B------:R-:W0:Y:S01]  /*1ae0*/  LDS R104, [R51+0x30] ;  /* 0x0000300033687984 */ /* 0x000e220000000800 */
[----:B-1----:R-:W-:-:S03]  /*1af0*/  IMAD.IADD R94, R94, 0x1, R93 ;  /* 0x000000015e5e7824 */ /* 0x002fc600078e025d */
[----:B------:R-:W1:Y:S01]  /*1b00*/  LDS R105, [R51+0x34] ;  /* 0x0000340033697984 */ /* 0x000e620000000800 */
[----:B--2---:R-:W-:-:S03]  /*1b10*/  IMAD.IADD R95, R95, 0x1, R94 ;  /* 0x000000015f5f7824 */ /* 0x004fc600078e025e */
[----:B------:R-:W2:Y:S01]  /*1b20*/  LDS R106, [R51+0x38] ;  /* 0x00003800336a7984 */ /* 0x000ea20000000800 */
[----:B---3--:R-:W-:-:S03]  /*1b30*/  IMAD.IADD R96, R96, 0x1, R95 ;  /* 0x0000000160607824 */ /* 0x008fc600078e025f */
[----:B------:R-:W3:Y:S01]  /*1b40*/  LDS R107, [R51+0x3c] ;  /* 0x00003c00336b7984 */ /* 0x000ee20000000800 */
[----:B----4-:R-:W-:-:S03]  /*1b50*/  IMAD.IADD R97, R97, 0x1, R96 ;  /* 0x0000000161617824 */ /* 0x010fc600078e0260 */
[----:B------:R-:W4:Y:S01]  /*1b60*/  LDS R108, [R51+0x40] ;  /* 0x00004000336c7984 */ /* 0x000f220000000800 */
[----:B------:R-:W-:-:S03]  /*1b70*/  IMAD.IADD R98, R98, 0x1, R97 ;  /* 0x0000000162627824 */ /* 0x000fc600078e0261 */
        /* <DEDUP_REMOVED lines=31> */
[----:B------:R-:W-:-:S04]  /*1d70*/  IMAD.IADD R114, R114, 0x1, R113 ;  /* 0x0000000172727824 */ /* 0x000fc800078e0271 */
[----:B0-----:R-:W-:-:S04]  /*1d80*/  IMAD.IADD R115, R115, 0x1, R114 ;  /* 0x0000000173737824 */ /* 0x001fc800078e0272 */
[----:B-1----:R-:W-:-:S04]  /*1d90*/  IMAD.IADD R116, R116, 0x1, R115 ;  /* 0x0000000174747824 */ /* 0x002fc800078e0273 */
[----:B--2---:R-:W-:-:S04]  /*1da0*/  IMAD.IADD R117, R117, 0x1, R116 ;  /* 0x0000000175757824 */ /* 0x004fc800078e0274 */
[----:B---3--:R-:W-:-:S04]  /*1db0*/  IMAD.IADD R118, R118, 0x1, R117 ;  /* 0x0000000176767824 */ /* 0x008fc800078e0275 */
[----:B----4-:R-:W-:-:S04]  /*1dc0*/  IMAD.IADD R119, R119, 0x1, R118 ;  /* 0x0000000177777824 */ /* 0x010fc800078e0276 */
[----:B------:R-:W-:-:S04]  /*1dd0*/  IMAD.IADD R120, R120, 0x1, R119 ;  /* 0x0000000178787824 */ /* 0x000fc800078e0277 */
[----:B------:R-:W-:-:S04]  /*1de0*/  IMAD.IADD R121, R121, 0x1, R120 ;  /* 0x0000000179797824 */ /* 0x000fc800078e0278 */
[----:B------:R-:W-:-:S04]  /*1df0*/  IMAD.IADD R122, R122, 0x1, R121 ;  /* 0x000000017a7a7824 */ /* 0x000fc800078e0279 */
[----:B------:R-:W-:-:S04]  /*1e00*/  IMAD.IADD R123, R123, 0x1, R122 ;  /* 0x000000017b7b7824 */ /* 0x000fc800078e027a */
[----:B------:R-:W-:-:S05]  /*1e10*/  IMAD.IADD R125, R4, 0x1, R123 ;  /* 0x00000001047d7824 */ /* 0x000fca00078e027b */
        /* <DEDUP_REMOVED lines=8> */
[----:B------:R-:W0:Y:S02]  /*1ea0*/  SHFL.UP P0, R126, R127, 0x10, RZ ;  /* 0x060000007f7e7989 */ /* 0x000e2400000000ff */
[----:B0-----:R-:W-:Y:S01]  /*1eb0*/  @P0 IMAD.IADD R126, R127, 0x1, R126 ;  /* 0x000000017f7e0824 */ /* 0x001fe200078e027e */
[----:B------:R-:W-:-:S03]  /*1ec0*/  ISETP.NE.AND P0, PT, R124, 0x1, PT ;  /* 0x000000017c00780c */ /* 0x000fc60003f05270 */
[----:B------:R-:W-:Y:S01]  /*1ed0*/  IMAD.IADD R125, R126, 0x1, -R125 ;  /* 0x000000017e7d7824 */ /* 0x000fe200078e0a7d */
[----:B------:R-:W-:Y:S01]  /*1ee0*/  @!P1 STS [R50+0x8400], R126 ;  /* 0x0084007e32009388 */ /* 0x000fe20000000800 */
[----:B------:R-:W-:Y:S01]  /*1ef0*/  BAR.SYNC.DEFER_BLOCKING 0x0 ;  /* 0x0000000000007b1d */ /* 0x000fe20000010000 */
[----:B------:R-:W-:-:S05]  /*1f00*/  ISETP.NE.AND P1, PT, R124, 0x4, PT ;  /* 0x000000047c00780c */ /* 0x000fca0003f25270 */
[----:B------:R-:W0:Y:S04]  /*1f10*/  LDS.128 R4, [UR4+0x8400] ;  /* 0x00840004ff047984 */ /* 0x000e280008000c00 */
[----:B------:R-:W1:Y:S01]  /*1f20*/  LDS.128 R8, [UR4+0x8410] ;  /* 0x00841004ff087984 */ /* 0x000e620008000c00 */
[C---:B0-----:R-:W-:Y:S01]  /*1f30*/  SEL R55, R4.reuse, R55, !P0 ;  /* 0x0000003704377207 */ /* 0x041fe20004000000 */
[----:B------:R-:W-:Y:S01]  /*1f40*/  IMAD.IADD R5, R4, 0x1, R5 ;  /* 0x0000000104057824 */ /* 0x000fe200078e0205 */
[----:B------:R-:W-:-:S03]  /*1f50*/  ISETP.NE.AND P0, PT, R124, 0x2, PT ;  /* 0x000000027c00780c */ /* 0x000fc60003f05270 */
[----:B------:R-:W-:Y:S01]  /*1f60*/  IMAD.IADD R6, R6, 0x1, R5 ;  /* 0x0000000106067824 */ /* 0x000fe200078e0205 */
[----:B------:R-:W-:Y:S02]  /*1f70*/  SEL R55, R5, R55, !P0 ;  /* 0x0000003705377207 */ /* 0x000fe40004000000 */
[----:B------:R-:W-:Y:S01]  /*1f80*/  ISETP.NE.AND P0, PT, R124, 0x3, PT ;  /* 0x000000037c00780c */ /* 0x000fe20003f05270 */
[----:B------:R-:W-:-:S03]  /*1f90*/  IMAD.IADD R7, R7, 0x1, R6 ;  /* 0x0000000107077824 */ /* 0x000fc600078e0206 */
[----:B------:R-:W-:Y:S01]  /*1fa0*/  SEL R55, R6, R55, !P0 ;  /* 0x0000003706377207 */ /* 0x000fe20004000000 */
[C---:B-1----:R-:W-:Y:S01]  /*1fb0*/  IMAD.IADD R8, R7.reuse, 0x1, R8 ;  /* 0x0000000107087824 */ /* 0x042fe200078e0208 */
[----:B------:R-:W-:Y:S02]  /*1fc0*/  ISETP.NE.AND P0, PT, R124, 0x5, PT ;  /* 0x000000057c00780c */ /* 0x000fe40003f05270 */
[----:B------:R-:W-:Y:S01]  /*1fd0*/  SEL R55, R7, R55, !P1 ;  /* 0x0000003707377207 */ /* 0x000fe20004800000 */
[----:B------:R-:W-:Y:S01]  /*1fe0*/  IMAD.IADD R9, R9, 0x1, R8 ;  /* 0x0000000109097824 */ /* 0x000fe200078e0208 */
[----:B------:R-:W-:Y:S02]  /*1ff0*/  ISETP.NE.AND P1, PT, R42, RZ, PT ;  /* 0x000000ff2a00720c */ /* 0x000fe40003f25270 */
[----:B------:R-:W-:Y:S01]  /*2000*/  SEL R55, R8, R55, !P0 ;  /* 0x0000003708377207 */ /* 0x000fe20004000000 */
[----:B------:R-:W-:Y:S01]  /*2010*/  IMAD.IADD R10, R10, 0x1, R9 ;  /* 0x000000010a0a7824 */ /* 0x000fe200078e0209 */
[----:B------:R-:W-:-:S02]  /*2020*/  ISETP.GT.U32.AND P0, PT, R0, 0x1f, PT ;  /* 0x0000001f0000780c */ /* 0x000fc40003f04070 */
[----:B------:R-:W-:Y:S01]  /*2030*/  SEL R55, R9, R55, !P2 ;  /* 0x0000003709377207 */ /* 0x000fe20005000000 */
[----:B------:R-:W-:Y:S01]  /*2040*/  IMAD.IADD R11, R11, 0x1, R10 ;  /* 0x000000010b0b7824 */ /* 0x000fe200078e020a */
[----:B------:R-:W-:Y:S02]  /*2050*/  ISETP.GT.U32.OR P2, PT, R0, 0x1f, P1 ;  /* 0x0000001f0000780c */ /* 0x000fe40000f44470 */
[----:B------:R-:W-:Y:S02]  /*2060*/  SEL R4, R125, RZ, P1 ;  /* 0x000000ff7d047207 */ /* 0x000fe40000800000 */
[----:B------:R-:W-:-:S05]  /*2070*/  SEL R55, R10, R55, !P3 ;  /* 0x000000370a377207 */ /* 0x000fca0005800000 */
[----:B------:R-:W-:Y:S01]  /*2080*/  @P0 IMAD.IADD R125, R55, 0x1, R4 ;  /* 0x00000001377d0824 */ /* 0x000fe200078e0204 */
[----:B------:R-:W-:-:S03]  /*2090*/  ISETP.NE.AND P0, PT, R0, RZ, PT ;  /* 0x000000ff0000720c */ /* 0x000fc60003f05270 */
[----:B------:R-:W-:-:S05]  /*20a0*/  @!P2 IMAD.U32 R125, R11, 0x10000, RZ ;  /* 0x000100000b7da824 */ /* 0x000fca00078e00ff */
[----:B------:R-:W-:Y:S01]  /*20b0*/  @!P2 STS [UR4+0x8428], R125 ;  /* 0x0084287dff00a988 */ /* 0x000fe20008000804 */
[----:B------:R-:W-:Y:S06]  /*20c0*/  BAR.SYNC.DEFER_BLOCKING 0x0 ;  /* 0x0000000000007b1d */ /* 0x000fec0000010000 */
[----:B------:R-:W0:Y:S02]  /*20d0*/  LDS R4, [UR4+0x8428] ;  /* 0x00842804ff047984 */ /* 0x000e240008000800 */
[----:B0-----:R-:W-:-:S05]  /*20e0*/  SEL R4, R4, RZ, P0 ;  /* 0x000000ff04047207 */ /* 0x001fca0000000000 */
[----:B------:R-:W-:-:S04]  /*20f0*/  IMAD.IADD R4, R4, 0x1, R125 ;  /* 0x0000000104047824 */ /* 0x000fc800078e027d */
[--C-:B------:R-:W-:Y:S01]  /*2100*/  IMAD.IADD R92, R92, 0x1, R4.reuse ;  /* 0x000000015c5c7824 */ /* 0x100fe200078e0204 */
[----:B------:R-:W-:Y:S01]  /*2110*/  STS [R51], R4 ;  /* 0x0000000433007388 */ /* 0x000fe20000000800 */
[--C-:B------:R-:W-:Y:S02]  /*2120*/  IMAD.IADD R6, R93, 0x1, R4.reuse ;  /* 0x000000015d067824 */ /* 0x100fe400078e0204 */
[--C-:B------:R-:W-:Y:S01]  /*2130*/  IMAD.IADD R94, R94, 0x1, R4.reuse ;  /* 0x000000015e5e7824 */ /* 0x100fe200078e0204 */
[----:B------:R-:W-:Y:S01]  /*2140*/  STS [R51+0x4], R92 ;  /* 0x0000045c33007388 */ /* 0x000fe20000000800 */
[--C-:B------:R-:W-:Y:S02]  /*2150*/  IMAD.IADD R8, R95, 0x1, R4.reuse ;  /* 0x000000015f087824 */ /* 0x100fe400078e0204 */
[--C-:B------:R-:W-:Y:S01]  /*2160*/  IMAD.IADD R96, R96, 0x1, R4.reuse ;  /* 0x0000000160607824 */ /* 0x100fe200078e0204 */
[----:B------:R-:W-:Y:S01]  /*2170*/  STS [R51+0x8], R6 ;  /* 0x0000080633007388 */ /* 0x000fe20000000800 */
[----:B------:R-:W-:-:S02]  /*2180*/  IMAD.IADD R10, R97, 0x1, R4 ;  /* 0x00000001610a7824 */ /* 0x000fc400078e0204 */
[--C-:B------:R-:W-:Y:S01]  /*2190*/  IMAD.IADD R98, R98, 0x1, R4.reuse ;  /* 0x0000000162627824 */ /* 0x100fe200078e0204 */
[----:B------:R-:W-:Y:S01]  /*21a0*/  STS [R51+0xc], R94 ;  /* 0x00000c5e33007388 */ /* 0x000fe20000000800 */
        /* <DEDUP_REMOVED lines=36> */
[----:B------:R-:W-:-:S03]  /*23f0*/  IMAD.IADD R150, R123, 0x1, R4 ;  /* 0x000000017b967824 */ /* 0x000fc600078e0204 */
[----:B------:R-:W-:Y:S04]  /*2400*/  STS [R51+0x40], R134 ;  /* 0x0000408633007388 */ /* 0x000fe80000000800 */
        /* <DEDUP_REMOVED lines=15> */
[----:B------:R-:W-:Y:S01]  /*2500*/  STS [R51+0x80], R150 ;  /* 0x0000809633007388 */ /* 0x000fe20000000800 */
[----:B------:R-:W-:Y:S06]  /*2510*/  BAR.SYNC.DEFER_BLOCKING 0x0 ;  /* 0x0000000000007b1d */ /* 0x000fec0000010000 */
[----:B------:R-:W0:Y:S04]  /*2520*/  LDS.U16 R5, [R54] ;  /* 0x0000000036057984 */ /* 0x000e280000000400 */
[----:B------:R-:W1:Y:S04]  /*2530*/  LDS.U16 R56, [R56] ;  /* 0x0000000038387984 */ /* 0x000e680000000400 */
[----:B------:R-:W2:Y:S04]  /*2540*/  LDS.U16 R58, [R58] ;  /* 0x000000003a3a7984 */ /* 0x000ea80000000400 */
[----:B------:R-:W3:Y:S04]  /*2550*/  LDS.U16 R60, [R60] ;  /* 0x000000003c3c7984 */ /* 0x000ee80000000400 */
[----:B------:R-:W4:Y:S04]  /*2560*/  LDS.U16 R62, [R62] ;  /* 0x000000003e3e7984 */ /* 0x000f280000000400 */
[----:B------:R-:W4:Y:S04]  /*2570*/  LDS.U16 R64, [R64] ;  /* 0x0000000040407984 */ /* 0x000f280000000400 */
[----:B------:R-:W4:Y:S04]  /*2580*/  LDS.U16 R66, [R66] ;  /* 0x0000000042427984 */ /* 0x000f280000000400 */
[----:B------:R-:W4:Y:S04]  /*2590*/  LDS.U16 R68, [R68] ;  /* 0x0000000044447984 */ /* 0x000f280000000400 */
[----:B------:R-:W4:Y:S04]  /*25a0*/  LDS.U16 R70, [R70] ;  /* 0x0000000046467984 */ /* 0x000f280000000400 */
[----:B------:R-:W4:Y:S04]  /*25b0*/  LDS.U16 R72, [R72] ;  /* 0x0000000048487984 */ /* 0x000f280000000400 */
[----:B------:R-:W4:Y:S01]  /*25c0*/  LDS.U16 R74, [R74] ;  /* 0x000000004a4a7984 */ /* 0x000f220000000400 */
[----:B0-----:R-:W-:-:S03]  /*25d0*/  IMAD.IADD R5, R52, 0x1, R5 ;  /* 0x0000000134057824 */ /* 0x001fc600078e0205 */
[----:B------:R-:W0:Y:S01]  /*25e0*/  LDS.U16 R76, [R76] ;  /* 0x000000004c4c7984 */ /* 0x000e220000000400 */
[----:B-1----:R-:W-:-:S03]  /*25f0*/  IMAD.IADD R56, R57, 0x1, R56 ;  /* 0x0000000139387824 */ /* 0x002fc600078e0238 */
[----:B------:R-:W1:Y:S01]  /*2600*/  LDS.U16 R78, [R78] ;  /* 0x000000004e4e7984 */ /* 0x000e620000000400 */
[----:B--2---:R-:W-:-:S03]  /*2610*/  IMAD.IADD R58, R59, 0x1, R58 ;  /* 0x000000013b3a7824 */ /* 0x004fc600078e023a */
[----:B------:R-:W2:Y:S01]  /*2620*/  LDS.U16 R80, [R80] ;  /* 0x0000000050507984 */ /* 0x000ea20000000400 */
[----:B---3--:R-:W-:-:S03]  /*2630*/  IMAD.IADD R60, R61, 0x1, R60 ;  /* 0x000000013d3c7824 */ /* 0x008fc600078e023c */
[----:B------:R-:W3:Y:S01]  /*2640*/  LDS.U16 R82, [R82] ;  /* 0x0000000052527984 */ /* 0x000ee20000000400 */
[----:B----4-:R-:W-:-:S03]  /*2650*/  IMAD.IADD R62, R63, 0x1, R62 ;  /* 0x000000013f3e7824 */ /* 0x010fc600078e023e */
[----:B------:R-:W4:Y:S01]  /*2660*/  LDS.U16 R84, [R84] ;  /* 0x0000000054547984 */ /* 0x000f220000000400 */
[----:B------:R-:W-:-:S03]  /*2670*/  IMAD.IADD R64, R65, 0x1, R64 ;  /* 0x0000000141407824 */ /* 0x000fc600078e0240 */
[----:B------:R-:W4:Y:S01]  /*2680*/  LDS.U16 R86, [R86] ;  /* 0x0000000056567984 */ /* 0x000f220000000400 */
[----:B------:R-:W-:-:S03]  /*2690*/  IMAD.IADD R66, R67, 0x1, R66 ;  /* 0x0000000143427824 */ /* 0x000fc600078e0242 */
[----:B------:R-:W4:Y:S01]  /*26a0*/  LDS.U16 R88, [R88] ;  /* 0x0000000058587984 */ /* 0x000f220000000400 */
[----:B------:R-:W-:-:S03]  /*26b0*/  IMAD.IADD R68, R69, 0x1, R68 ;  /* 0x0000000145447824 */ /* 0x000fc600078e0244 */
[----:B------:R-:W4:Y:S01]  /*26c0*/  LDS.U16 R90, [R90] ;  /* 0x000000005a5a7984 */ /* 0x000f220000000400 */
[----:B------:R-:W-:Y:S02]  /*26d0*/  IMAD.IADD R70, R71, 0x1, R70 ;  /* 0x0000000147467824 */ /* 0x000fe400078e0246 */
[----:B------:R-:W-:Y:S02]  /*26e0*/  IMAD.IADD R72, R73, 0x1, R72 ;  /* 0x0000000149487824 */ /* 0x000fe400078e0248 */
[----:B------:R-:W-:Y:S02]  /*26f0*/  IMAD.IADD R74, R75, 0x1, R74 ;  /* 0x000000014b4a7824 */ /* 0x000fe400078e024a */
[----:B0-----:R-:W-:Y:S02]  /*2700*/  IMAD.IADD R76, R77, 0x1, R76 ;  /* 0x000000014d4c7824 */ /* 0x001fe400078e024c */
[----:B-1----:R-:W-:Y:S02]  /*2710*/  IMAD.IADD R78, R79, 0x1, R78 ;  /* 0x000000014f4e7824 */ /* 0x002fe400078e024e */
[----:B--2---:R-:W-:-:S02]  /*2720*/  IMAD.IADD R80, R81, 0x1, R80 ;  /* 0x0000000151507824 */ /* 0x004fc400078e0250 */
[----:B---3--:R-:W-:Y:S02]  /*2730*/  IMAD.IADD R82, R83, 0x1, R82 ;  /* 0x0000000153527824 */ /* 0x008fe400078e0252 */
[----:B----4-:R-:W-:Y:S02]  /*2740*/  IMAD.IADD R84, R85, 0x1, R84 ;  /* 0x0000000155547824 */ /* 0x010fe400078e0254 */
[----:B------:R-:W-:Y:S02]  /*2750*/  IMAD.IADD R86, R87, 0x1, R86 ;  /* 0x0000000157567824 */ /* 0x000fe400078e0256 */
[----:B------:R-:W-:Y:S02]  /*2760*/  IMAD.IADD R88, R89, 0x1, R88 ;  /* 0x0000000159587824 */ /* 0x000fe400078e0258 */
[----:B------:R-:W-:Y:S01]  /*2770*/  IMAD.IADD R90, R91, 0x1, R90 ;  /* 0x000000015b5a7824 */ /* 0x000fe200078e025a */
[----:B------:R-:W-:Y:S06]  /*2780*/  BAR.SYNC.DEFER_BLOCKING 0x0 ;  /* 0x0000000000007b1d */ /* 0x000fec0000010000 */
[----:B------:R-:W-:Y:S05]  /*2790*/  BRA.U UP0, `(.L_x_221) ;  /* 0x0000000500987547 */ /* 0x000fea000b800000 */
[----:B------:R-:W-:Y:S01]  /*27a0*/  LEA R4, R5, UR4, 0x2 ;  /* 0x0000000405047c11 */ /* 0x000fe2000f8e10ff */
[----:B------:R-:W-:Y:S01]  /*27b0*/  UIADD3 UR7, UPT, UPT, UR7, 0x6, URZ ;  /* 0x0000000607077890 */ /* 0x000fe2000fffe0ff */
[----:B------:R-:W-:Y:S01]  /*27c0*/  LEA R5, R56, UR4, 0x2 ;  /* 0x0000000438057c11 */ /* 0x000fe2000f8e10ff */
[----:B------:R-:W-:Y:S01]  /*27d0*/  UIADD3 UR5, UPT, UPT, UR5, -0x6, URZ ;  /* 0xfffffffa05057890 */ /* 0x000fe2000fffe0ff */
[----:B------:R-:W-:Y:S01]  /*27e0*/  LEA R6, R58, UR4, 0x2 ;  /* 0x000000043a067c11 */ /* 0x000fe2000f8e10ff */
[----:B------:R1:W-:Y:S01]  /*27f0*/  STS [R4], R29 ;  /* 0x0000001d04007388 */ /* 0x0003e20000000800 */
[----:B------:R-:W-:Y:S02]  /*2800*/  LEA R7, R60, UR4, 0x2 ;  /* 0x000000043c077c11 */ /* 0x000fe4000f8e10ff */
[----:B------:R-:W-:Y:S01]  /*2810*/  LEA R8, R62, UR4, 0x2 ;  /* 0x000000043e087c11 */ /* 0x000fe2000f8e10ff */
[----:B------:R1:W-:Y:S01]  /*2820*/  STS [R5], R30 ;  /* 0x0000001e05007388 */ /* 0x0003e20000000800 */
[----:B------:R-:W-:-:S02]  /*2830*/  LEA R9, R64, UR4, 0x2 ;  /* 0x0000000440097c11 */ /* 0x000fc4000f8e10ff */
[----:B------:R-:W-:Y:S01]  /*2840*/  LEA R10, R66, UR4, 0x2 ;  /* 0x00000004420a7c11 */ /* 0x000fe2000f8e10ff */
[----:B------:R1:W-:Y:S01]  /*2850*/  STS [R6], R31 ;  /* 0x0000001f06007388 */ /* 0x0003e20000000800 */
[----:B------:R-:W-:Y:S02]  /*2860*/  LEA R11, R68, UR4, 0x2 ;  /* 0x00000004440b7c11 */ /* 0x000fe4000f8e10ff */
        /* <DEDUP_REMOVED lines=16> */
[----:B------:R1:W-:Y:S04]  /*2970*/  STS [R52], R37 ;  /* 0x0000002534007388 */ /* 0x0003e80000000800 */
        /* <DEDUP_REMOVED lines=9> */
[----:B------:R1:W-:Y:S01]  /*2a10*/  STS [R64], R49 ;  /* 0x0000003140007388 */ /* 0x0003e20000000800 */
[----:B------:R-:W-:Y:S06]  /*2a20*/  BAR.SYNC.DEFER_BLOCKING 0x0 ;  /* 0x0000000000007b1d */ /* 0x000fec0000010000 */
[----:B------:R1:W2:Y:S04]  /*2a30*/  LDS R29, [R53] ;  /* 0x00000000351d7984 */ /* 0x0002a80000000800 */
[----:B------:R1:W3:Y:S04]  /*2a40*/  LDS R30, [R53+0x4] ;  /* 0x00000400351e7984 */ /* 0x0002e80000000800 */
[----:B------:R1:W4:Y:S04]  /*2a50*/  LDS R31, [R53+0x8] ;  /* 0x00000800351f7984 */ /* 0x0003280000000800 */
[----:B------:R1:W0:Y:S04]  /*2a60*/  LDS R32, [R53+0xc] ;  /* 0x00000c0035207984 */ /* 0x0002280000000800 */
        /* <DEDUP_REMOVED lines=14> */
[----:B------:R1:W0:Y:S01]  /*2b50*/  LDS R49, [R53+0x48] ;  /* 0x0000480035317984 */ /* 0x0002220000000800 */
[----:B------:R-:W-:Y:S06]  /*2b60*/  BAR.SYNC.DEFER_BLOCKING 0x0 ;  /* 0x0000000000007b1d */ /* 0x000fec0000010000 */
[----:B-----5:R1:W-:Y:S04]  /*2b70*/  STS [R4], R2 ;  /* 0x0000000204007388 */ /* 0x0203e80000000800 */
        /* <DEDUP_REMOVED lines=19> */
[----:B------:R1:W0:Y:S04]  /*2cb0*/  LDS R2, [R53] ;  /* 0x0000000035027984 */ /* 0x0002280000000800 */
        /* <DEDUP_REMOVED lines=19> */
[----:B--234-:R-:W-:Y:S05]  /*2df0*/  BRA `(.L_x_222) ;  /* 0xffffffdc00587947 */ /* 0x01cfea000383ffff */
.L_x_221:
[----:B------:R-:W-:Y:S01]  /*2e00*/  LEA R5, R5, UR4, 0x2 ;  /* 0x0000000405057c11 */ /* 0x000fe2000f8e10ff */
[----:B------:R-:W-:Y:S01]  /*2e10*/  IMAD R53, R0, -0x48, R53 ;  /* 0xffffffb800357824 */ /* 0x000fe200078e0235 */
[----:B------:R-:W-:Y:S01]  /*2e20*/  LEA R56, R56, UR4, 0x2 ;  /* 0x0000000438387c11 */ /* 0x000fe2000f8e10ff */
[----:B------:R-:W0:Y:S01]  /*2e30*/  LDCU.64 UR6, c[0x0][0x3a0] ;  /* 0x00007400ff0677ac */ /* 0x000e220008000a00 */
[----:B------:R-:W-:Y:S01]  /*2e40*/  LEA R58, R58, UR4, 0x2 ;  /* 0x000000043a3a7c11 */ /* 0x000fe2000f8e10ff */
[----:B------:R-:W-:Y:S01]  /*2e50*/  STS [R5], R29 ;  /* 0x0000001d05007388 */ /* 0x000fe20000000800 */
[----:B------:R-:W-:Y:S02]  /*2e60*/  LEA R60, R60, UR4, 0x2 ;  /* 0x000000043c3c7c11 */ /* 0x000fe4000f8e10ff */
[----:B------:R-:W-:Y:S01]  /*2e70*/  LEA R62, R62, UR4, 0x2 ;  /* 0x000000043e3e7c11 */ /* 0x000fe2000f8e10ff */
[----:B------:R-:W-:Y:S01]  /*2e80*/  STS [R56], R30 ;  /* 0x0000001e38007388 */ /* 0x000fe20000000800 */
[----:B------:R-:W-:-:S02]  /*2e90*/  LEA R64, R64, UR4, 0x2 ;  /* 0x0000000440407c11 */ /* 0x000fc4000f8e10ff */
[----:B------:R-:W-:Y:S01]  /*2ea0*/  LEA R66, R66, UR4, 0x2 ;  /* 0x0000000442427c11 */ /* 0x000fe2000f8e10ff */
[----:B------:R-:W-:Y:S01]  /*2eb0*/  STS [R58], R31 ;  /* 0x0000001f3a007388 */ /* 0x000fe20000000800 */
[----:B------:R-:W-:Y:S02]  /*2ec0*/  LEA R68, R68, UR4, 0x2 ;  /* 0x0000000444447c11 */ /* 0x000fe4000f8e10ff */
[----:B------:R-:W-:Y:S01]  /*2ed0*/  LEA R70, R70, UR4, 0x2 ;  /* 0x0000000446467c11 */ /* 0x000fe2000f8e10ff */
[----:B------:R-:W-:Y:S01]  /*2ee0*/  STS [R60], R32 ;  /* 0x000000203c007388 */ /* 0x000fe20000000800 */
[----:B------:R-:W-:Y:S02]  /*2ef0*/  LEA R72, R72, UR4, 0x2 ;  /* 0x0000000448487c11 */ /* 0x000fe4000f8e10ff */
[----:B------:R-:W-:Y:S01]  /*2f00*/  LEA R74, R74, UR4, 0x2 ;  /* 0x000000044a4a7c11 */ /* 0x000fe2000f8e10ff */
[----:B------:R-:W-:Y:S01]  /*2f10*/  STS [R62], R33 ;  /* 0x000000213e007388 */ /* 0x000fe20000000800 */
[----:B------:R-:W-:Y:S01]  /*2f20*/  LEA R76, R76, UR4, 0x2 ;  /* 0x000000044c4c7c11 */ /* 0x000fe2000f8e10ff */
[----:B0-----:R-:W-:Y:S01]  /*2f30*/  IMAD.U32 R4, RZ, RZ, UR7 ;  /* 0x00000007ff047e24 */ /* 0x001fe2000f8e00ff */
        /* <DEDUP_REMOVED lines=11> */
[----:B------:R-:W-:-:S03]  /*2ff0*/  ISETP.LT.U32.AND P2, PT, R0, UR6, PT ;  /* 0x0000000600007c0c */ /* 0x000fc6000bf41070 */
[----:B------:R-:W-:Y:S01]  /*3000*/  STS [R72], R38 ;  /* 0x0000002648007388 */ /* 0x000fe20000000800 */
[----:B------:R-:W-:-:S03]  /*3010*/  ISETP.GT.U32.AND.EX P2, PT, R4, RZ, PT, P2 ;  /* 0x000000ff0400720c */ /* 0x000fc60003f44120 */
[----:B------:R-:W-:Y:S04]  /*3020*/  STS [R74], R39 ;  /* 0x000000274a007388 */ /* 0x000fe80000000800 */
[----:B------:R-:W-:Y:S04]  /*3030*/  STS [R76], R40 ;  /* 0x000000284c007388 */ /* 0x000fe80000000800 */
[----:B------:R-:W-:Y:S04]  /*3040*/  STS [R78], R41 ;  /* 0x000000294e007388 */ /* 0x000fe80000000800 */
[----:B------:R-:W-:Y:S04]  /*3050*/  STS [R80], R43 ;  /* 0x0000002b50007388 */ /* 0x000fe80000000800 */
[----:B------:R-:W-:Y:S04]  /*3060*/  STS [R47], R44 ;  /* 0x0000002c2f007388 */ /* 0x000fe80000000800 */
[----:B------:R-:W-:Y:S04]  /*3070*/  STS [R84], R45 ;  /* 0x0000002d54007388 */ /* 0x000fe80000000800 */
[----:B------:R-:W-:Y:S04]  /*3080*/  STS [R51], R46 ;  /* 0x0000002e33007388 */ /* 0x000fe80000000800 */
[----:B------:R-:W-:Y:S04]  /*3090*/  STS [R88], R48 ;  /* 0x0000003058007388 */ /* 0x000fe80000000800 */
[----:B------:R-:W-:Y:S01]  /*30a0*/  STS [R90], R49 ;  /* 0x000000315a007388 */ /* 0x000fe20000000800 */
[----:B------:R-:W-:Y:S06]  /*30b0*/  BAR.SYNC.DEFER_BLOCKING 0x0 ;  /* 0x0000000000007b1d */ /* 0x000fec0000010000 */
[----:B------:R-:W0:Y:S04]  /*30c0*/  LDS R6, [R53] ;  /* 0x0000000035067984 */ /* 0x000e280000000800 */
[----:B------:R-:W1:Y:S04]  /*30d0*/  LDS R7, [R53+0x400] ;  /* 0x0004000035077984 */ /* 0x000e680000000800 */
[----:B------:R-:W2:Y:S04]  /*30e0*/  LDS R8, [R53+0x800] ;  /* 0x0008000035087984 */ /* 0x000ea80000000800 */
[----:B------:R-:W-:Y:S04]  /*30f0*/  LDS R9, [R53+0xc00] ;  /* 0x000c000035097984 */ /* 0x000fe80000000800 */
[----:B------:R-:W-:Y:S04]  /*3100*/  LDS R10, [R53+0x1000] ;  /* 0x00100000350a7984 */ /* 0x000fe80000000800 */
[----:B------:R-:W-:Y:S04]  /*3110*/  LDS R11, [R53+0x1400] ;  /* 0x00140000350b7984 */ /* 0x000fe80000000800 */
[----:B------:R-:W3:Y:S04]  /*3120*/  LDS R29, [R53+0x1800] ;  /* 0x00180000351d7984 */ /* 0x000ee80000000800 */
[----:B------:R-:W-:Y:S04]  /*3130*/  LDS R30, [R53+0x1c00] ;  /* 0x001c0000351e7984 */ /* 0x000fe80000000800 */
        /* <DEDUP_REMOVED lines=10> */
[----:B------:R-:W-:Y:S01]  /*31e0*/  LDS R41, [R53+0x4800] ;  /* 0x0048000035297984 */ /* 0x000fe20000000800 */
[----:B------:R-:W-:Y:S06]  /*31f0*/  BAR.SYNC.DEFER_BLOCKING 0x0 ;  /* 0x0000000000007b1d */ /* 0x000fec0000010000 */
[----:B-----5:R4:W-:Y:S04]  /*3200*/  STS [R5], R2 ;  /* 0x0000000205007388 */ /* 0x0209e80000000800 */
[----:B------:R0:W-:Y:S04]  /*3210*/  STS [R56], R3 ;  /* 0x0000000338007388 */ /* 0x0001e80000000800 */
[----:B------:R1:W-:Y:S01]  /*3220*/  STS [R58], R12 ;  /* 0x0000000c3a007388 */ /* 0x0003e20000000800 */
[----:B----4-:R-:W4:Y:S03]  /*3230*/  LDC.64 R4, c[0x0][0x398] ;  /* 0x0000e600ff047b82 */ /* 0x010f260000000a00 */
[----:B------:R-:W-:Y:S04]  /*3240*/  STS [R60], R13 ;  /* 0x0000000d3c007388 */ /* 0x000fe80000000800 */
[----:B------:R2:W-:Y:S01]  /*3250*/  STS [R62], R14 ;  /* 0x0000000e3e007388 */ /* 0x0005e20000000800 */
[----:B0-----:R-:W0:Y:S01]  /*3260*/  LDC.64 R2, c[0x0][0x388] ;  /* 0x0000e200ff027b82 */ /* 0x001e220000000a00 */
[----:B-1----:R-:W-:-:S02]  /*3270*/  VIADD R12, R0, 0x100 ;  /* 0x00000100000c7836 */ /* 0x002fc40000000000 */
[----:B------:R-:W-:Y:S04]  /*3280*/  STS [R64], R15 ;  /* 0x0000000f40007388 */ /* 0x000fe80000000800 */
[----:B------:R1:W-:Y:S01]  /*3290*/  STS [R66], R16 ;  /* 0x0000001042007388 */ /* 0x0003e20000000800 */
[----:B------:R-:W-:Y:S01]  /*32a0*/  ISETP.LT.U32.AND P4, PT, R12, UR6, PT ;  /* 0x000000060c007c0c */ /* 0x000fe2000bf81070 */
[C---:B--2---:R-:W-:Y:S01]  /*32b0*/  VIADD R14, R0.reuse, 0x200 ;  /* 0x00000200000e7836 */ /* 0x044fe20000000000 */
[----:B------:R-:W-:Y:S01]  /*32c0*/  LOP3.LUT R12, R0, 0x400, RZ, 0xfc, !PT ;  /* 0x00000400000c7812 */ /* 0x000fe200078efcff */
[----:B------:R-:W-:Y:S03]  /*32d0*/  STS [R68], R17 ;  /* 0x0000001144007388 */ /* 0x000fe60000000800 */
[----:B------:R-:W-:Y:S01]  /*32e0*/  ISETP.LT.U32.AND P3, PT, R14, UR6, PT ;  /* 0x000000060e007c0c */ /* 0x000fe2000bf61070 */
[----:B------:R-:W-:Y:S01]  /*32f0*/  STS [R70], R18 ;  /* 0x0000001246007388 */ /* 0x000fe20000000800 */
[----:B------:R-:W-:Y:S01]  /*3300*/  VIADD R14, R0, 0x500 ;  /* 0x00000500000e7836 */ /* 0x000fe20000000000 */
[----:B------:R-:W-:Y:S01]  /*3310*/  ISETP.LT.U32.AND P0, PT, R12, UR6, PT ;  /* 0x000000060c007c0c */ /* 0x000fe2000bf01070 */
[C---:B-1----:R-:W-:Y:S01]  /*3320*/  VIADD R16, R0.reuse, 0x300 ;  /* 0x0000030000107836 */ /* 0x042fe20000000000 */
[----:B------:R-:W-:Y:S01]  /*3330*/  STS [R72], R19 ;  /* 0x0000001348007388 */ /* 0x000fe20000000800 */
[----:B------:R-:W-:Y:S01]  /*3340*/  VIADD R12, R0, 0x600 ;  /* 0x00000600000c7836 */ /* 0x000fe20000000000 */
[----:B------:R-:W-:Y:S01]  /*3350*/  ISETP.LT.U32.AND P1, PT, R14, UR6, PT ;  /* 0x000000060e007c0c */ /* 0x000fe2000bf21070 */
[----:B------:R-:W-:Y:S01]  /*3360*/  IMAD.U32 R14, RZ, RZ, UR7 ;  /* 0x00000007ff0e7e24 */ /* 0x000fe2000f8e00ff */
[----:B------:R-:W-:Y:S01]  /*3370*/  STS [R74], R20 ;  /* 0x000000144a007388 */ /* 0x000fe20000000800 */
[----:B------:R-:W-:Y:S01]  /*3380*/  ISETP.LT.U32.AND P5, PT, R16, UR6, PT ;  /* 0x0000000610007c0c */ /* 0x000fe2000bfa1070 */
[----:B------:R-:W-:Y:S01]  /*3390*/  IMAD.U32 R16, RZ, RZ, UR7 ;  /* 0x00000007ff107e24 */ /* 0x000fe2000f8e00ff */
[----:B------:R-:W-:Y:S01]  /*33a0*/  ISETP.LT.U32.AND P6, PT, R12, UR6, PT ;  /* 0x000000060c007c0c */ /* 0x000fe2000bfc1070 */
[----:B------:R-:W-:Y:S01]  /*33b0*/  STS [R76], R21 ;  /* 0x000000154c007388 */ /* 0x000fe20000000800 */
[----:B0-----:R-:W-:Y:S01]  /*33c0*/  IMAD.WIDE.U32 R2, R0, 0x4, R2 ;  /* 0x0000000400027825 */ /* 0x001fe200078e0002 */
[----:B------:R-:W-:-:S02]  /*33d0*/  ISETP.GT.U32.AND.EX P3, PT, R14, RZ, PT, P3 ;  /* 0x000000ff0e00720c */ /* 0x000fc40003f64130 */
[----:B------:R-:W-:Y:S01]  /*33e0*/  STS [R78], R22 ;  /* 0x000000164e007388 */ /* 0x000fe20000000800 */
[----:B------:R-:W-:Y:S01]  /*33f0*/  ISETP.GT.U32.AND.EX P4, PT, R16, RZ, PT, P4 ;  /* 0x000000ff1000720c */ /* 0x000fe20003f84140 */
[----:B----4-:R-:W-:Y:S02]  /*3400*/  IMAD.WIDE.U32 R4, R0, 0x4, R4 ;  /* 0x0000000400047825 */ /* 0x010fe400078e0004 */
[----:B------:R0:W-:Y:S02]  /*3410*/  STS [R80], R23 ;  /* 0x0000001750007388 */ /* 0x0001e40000000800 */
[----:B------:R-:W-:Y:S02]  /*3420*/  IMAD.U32 R12, RZ, RZ, UR7 ;  /* 0x00000007ff0c7e24 */ /* 0x000fe4000f8e00ff */
[----:B------:R-:W-:Y:S03]  /*3430*/  STS [R47], R24 ;  /* 0x000000182f007388 */ /* 0x000fe60000000800 */
[----:B------:R-:W-:Y:S01]  /*3440*/  ISETP.GT.U32.AND.EX P5, PT, R12, RZ, PT, P5 ;  /* 0x000000ff0c00720c */ /* 0x000fe20003fa4150 */
[----:B------:R1:W-:Y:S01]  /*3450*/  STS [R84], R25 ;  /* 0x0000001954007388 */ /* 0x0003e20000000800 */
[----:B0-----:R-:W-:Y:S01]  /*3460*/  @P2 LOP3.LUT R23, R6, 0x80000000, RZ, 0x3c, !PT ;  /* 0x8000000006172812 */ /* 0x001fe200078e3cff */
[----:B------:R-:W-:-:S02]  /*3470*/  VIADD R6, R0, 0x700 ;  /* 0x0000070000067836 */ /* 0x000fc40000000000 */
[----:B------:R-:W-:Y:S04]  /*3480*/  STS [R51], R26 ;  /* 0x0000001a33007388 */ /* 0x000fe80000000800 */
[----:B------:R0:W-:Y:S01]  /*3490*/  STS [R88], R27 ;  /* 0x0000001b58007388 */ /* 0x0001e20000000800 */
[----:B-1----:R-:W-:-:S03]  /*34a0*/  @P4 LOP3.LUT R25, R7, 0x80000000, RZ, 0x3c, !PT ;  /* 0x8000000007194812 */ /* 0x002fc600078e3cff */
[----:B------:R-:W-:Y:S01]  /*34b0*/  STS [R90], R28 ;  /* 0x0000001c5a007388 */ /* 0x000fe20000000800 */
[----:B------:R-:W-:Y:S01]  /*34c0*/  BAR.SYNC.DEFER_BLOCKING 0x0 ;  /* 0x0000000000007b1d */ /* 0x000fe20000010000 */
[----:B0-----:R-:W-:Y:S01]  /*34d0*/  @P3 LOP3.LUT R27, R8, 0x80000000, RZ, 0x3c, !PT ;  /* 0x80000000081b3812 */ /* 0x001fe200078e3cff */
[----:B------:R-:W-:-:S05]  /*34e0*/  IMAD.U32 R8, RZ, RZ, UR7 ;  /* 0x00000007ff087e24 */ /* 0x000fca000f8e00ff */
[C---:B------:R-:W-:Y:S02]  /*34f0*/  ISETP.GT.U32.AND.EX P1, PT, R8.reuse, RZ, PT, P1 ;  /* 0x000000ff0800720c */ /* 0x040fe40003f24110 */
[----:B------:R-:W-:-:S13]  /*3500*/  ISETP.GT.U32.AND.EX P6, PT, R8, RZ, PT, P6 ;  /* 0x000000ff0800720c */ /* 0x000fda0003fc4160 */
[----:B---3--:R-:W-:Y:S01]  /*3510*/  @P6 LOP3.LUT R29, R29, 0x80000000, RZ, 0x3c, !PT ;  /* 0x800000001d1d6812 */ /* 0x008fe200078e3cff */
[----:B------:R-:W0:Y:S04]  /*3520*/  @P2 LDS R43, [R53] ;  /* 0x00000000352b2984 */ /* 0x000e280000000800 */
[----:B------:R-:W1:Y:S04]  /*3530*/  LDS R13, [R53+0x400] ;  /* 0x00040000350d7984 */ /* 0x000e680000000800 */
[----:B------:R-:W2:Y:S04]  /*3540*/  LDS R15, [R53+0x800] ;  /* 0x00080000350f7984 */ /* 0x000ea80000000800 */
[----:B------:R-:W3:Y:S04]  /*3550*/  LDS R17, [R53+0xc00] ;  /* 0x000c000035117984 */ /* 0x000ee80000000800 */
[----:B------:R-:W4:Y:S04]  /*3560*/  LDS R19, [R53+0x1000] ;  /* 0x0010000035137984 */ /* 0x000f280000000800 */
[----:B------:R-:W-:Y:S04]  /*3570*/  @P2 STG.E desc[UR8][R2.64], R23 ;  /* 0x0000001702002986 */ /* 0x000fe8000c101908 */
[----:B------:R-:W4:Y:S04]  /*3580*/  LDS R21, [R53+0x1400] ;  /* 0x0014000035157984 */ /* 0x000f280000000800 */
[----:B------:R-:W4:Y:S04]  /*3590*/  LDS R7, [R53+0x1800] ;  /* 0x0018000035077984 */ /* 0x000f280000000800 */
[----:B------:R-:W4:Y:S04]  /*35a0*/  LDS R23, [R53+0x1c00] ;  /* 0x001c000035177984 */ /* 0x000f280000000800 */
[----:B0-----:R0:W-:Y:S01]  /*35b0*/  @P2 STG.E desc[UR8][R4.64], R43 ;  /* 0x0000002b04002986 */ /* 0x0011e2000c101908 */
[----:B------:R-:W-:Y:S01]  /*35c0*/  ISETP.LT.U32.AND P2, PT, R6, UR6, PT ;  /* 0x0000000606007c0c */ /* 0x000fe2000bf41070 */
[----:B------:R-:W-:-:S02]  /*35d0*/  IMAD.U32 R6, RZ, RZ, UR7 ;  /* 0x00000007ff067e24 */ /* 0x000fc4000f8e00ff */
[----:B------:R2:W-:Y:S01]  /*35e0*/  @P4 STG.E desc[UR8][R2.64+0x400], R25 ;  /* 0x0004001902004986 */ /* 0x0005e2000c101908 */
[----:B------:R-:W-:Y:S02]  /*35f0*/  ISETP.GT.U32.AND.EX P2, PT, R8, RZ, PT, P2 ;  /* 0x000000ff0800720c */ /* 0x000fe40003f44120 */
[----:B------:R-:W-:Y:S01]  /*3600*/  ISETP.GT.U32.AND.EX P0, PT, R6, RZ, PT, P0 ;  /* 0x000000ff0600720c */ /* 0x000fe20003f04100 */
[----:B-1----:R-:W-:Y:S01]  /*3610*/  @P4 STG.E desc[UR8][R4.64+0x400], R13 ;  /* 0x0004000d04004986 */ /* 0x002fe2000c101908 */
[----:B------:R-:W-:Y:S02]  /*3620*/  LOP3.LUT R6, R0, 0x800, RZ, 0xfc, !PT ;  /* 0x0000080000067812 */ /* 0x000fe400078efcff */
[----:B0-----:R-:W-:Y:S01]  /*3630*/  @P5 LOP3.LUT R43, R9, 0x80000000, RZ, 0x3c, !PT ;  /* 0x80000000092b5812 */ /* 0x001fe200078e3cff */
[----:B------:R-:W-:Y:S01]  /*3640*/  @P3 STG.E desc[UR8][R2.64+0x800], R27 ;  /* 0x0008001b02003986 */ /* 0x000fe2000c101908 */
[----:B------:R-:W-:Y:S01]  /*3650*/  ISETP.LT.U32.AND P4, PT, R6, UR6, PT ;  /* 0x0000000606007c0c */ /* 0x000fe2000bf81070 */
[----:B------:R-:W-:-:S02]  /*3660*/  VIADD R6, R0, 0x900 ;  /* 0x0000090000067836 */ /* 0x000fc40000000000 */
[----:B------:R-:W0:Y:S04]  /*3670*/  LDS R9, [R53+0x2000] ;  /* 0x0020000035097984 */ /* 0x000e280000000800 */
[----:B--2---:R-:W-:Y:S01]  /*3680*/  @P0 LOP3.LUT R25, R10, 0x80000000, RZ, 0x3c, !PT ;  /* 0x800000000a190812 */ /* 0x004fe200078e3cff */
[----:B------:R-:W-:Y:S01]  /*3690*/  @P3 STG.E desc[UR8][R4.64+0x800], R15 ;  /* 0x0008000f04003986 */ /* 0x000fe2000c101908 */
[----:B------:R-:W-:Y:S01]  /*36a0*/  ISETP.LT.U32.AND P3, PT, R6, UR6, PT ;  /* 0x0000000606007c0c */ /* 0x000fe2000bf61070 */
[----:B------:R-:W-:Y:S02]  /*36b0*/  VIADD R6, R0, 0xa00 ;  /* 0x00000a0000067836 */ /* 0x000fe40000000000 */
[----:B------:R-:W-:Y:S01]  /*36c0*/  @P5 STG.E desc[UR8][R2.64+0xc00], R43 ;  /* 0x000c002b02005986 */ /* 0x000fe2000c101908 */
[----:B------:R-:W-:Y:S01]  /*36d0*/  ISETP.GT.U32.AND.EX P3, PT, R8, RZ, PT, P3 ;  /* 0x000000ff0800720c */ /* 0x000fe20003f64130 */
[----:B------:R-:W-:-:S02]  /*36e0*/  IMAD.U32 R10, RZ, RZ, UR7 ;  /* 0x00000007ff0a7e24 */ /* 0x000fc4000f8e00ff */
[----:B---3--:R1:W-:Y:S01]  /*36f0*/  @P5 STG.E desc[UR8][R4.64+0xc00], R17 ;  /* 0x000c001104005986 */ /* 0x0083e2000c101908 */
[----:B------:R-:W-:Y:S01]  /*3700*/  ISETP.LT.U32.AND P5, PT, R6, UR6, PT ;  /* 0x0000000606007c0c */ /* 0x000fe2000bfa1070 */
[----:B------:R-:W-:Y:S02]  /*3710*/  VIADD R6, R0, 0xb00 ;  /* 0x00000b0000067836 */ /* 0x000fe40000000000 */
[----:B------:R-:W2:Y:S01]  /*3720*/  LDS R13, [R53+0x2400] ;  /* 0x00240000350d7984 */ /* 0x000ea20000000800 */
[----:B------:R-:W-:-:S03]  /*3730*/  ISETP.GT.U32.AND.EX P5, PT, R8, RZ, PT, P5 ;  /* 0x000000ff0800720c */ /* 0x000fc60003fa4150 */
[----:B------:R-:W-:Y:S04]  /*3740*/  @P0 STG.E desc[UR8][R2.64+0x1000], R25 ;  /* 0x0010001902000986 */ /* 0x000fe8000c101908 */
[----:B----4-:R3:W-:Y:S01]  /*3750*/  @P0 STG.E desc[UR8][R4.64+0x1000], R19 ;  /* 0x0010001304000986 */ /* 0x0107e2000c101908 */
[----:B-1----:R-:W-:Y:S02]  /*3760*/  @P1 LOP3.LUT R17, R11, 0x80000000, RZ, 0x3c, !PT ;  /* 0x800000000b111812 */ /* 0x002fe400078e3cff */
[----:B------:R-:W-:Y:S01]  /*3770*/  ISETP.LT.U32.AND P0, PT, R6, UR6, PT ;  /* 0x0000000606007c0c */ /* 0x000fe2000bf01070 */
[----:B------:R-:W1:Y:S01]  /*3780*/  LDS R11, [R53+0x2800] ;  /* 0x00280000350b7984 */ /* 0x000e620000000800 */
[----:B------:R-:W-:Y:S01]  /*3790*/  IMAD.U32 R6, RZ, RZ, UR7 ;  /* 0x00000007ff067e24 */ /* 0x000fe2000f8e00ff */
[----:B------:R-:W-:-:S02]  /*37a0*/  @P5 LOP3.LUT R33, R33, 0x80000000, RZ, 0x3c, !PT ;  /* 0x8000000021215812 */ /* 0x000fc400078e3cff */
[----:B------:R-:W4:Y:S01]  /*37b0*/  LDS R15, [R53+0x2c00] ;  /* 0x002c0000350f7984 */ /* 0x000f220000000800 */
[----:B------:R-:W-:Y:S02]  /*37c0*/  ISETP.GT.U32.AND.EX P0, PT, R8, RZ, PT, P0 ;  /* 0x000000ff0800720c */ /* 0x000fe40003f04100 */
[----:B------:R-:W-:Y:S01]  /*37d0*/  ISETP.GT.U32.AND.EX P4, PT, R6, RZ, PT, P4 ;  /* 0x000000ff0600720c */ /* 0x000fe20003f84140 */
[----:B------:R-:W-:Y:S01]  /*37e0*/  @P1 STG.E desc[UR8][R2.64+0x1400], R17 ;  /* 0x0014001102001986 */ /* 0x000fe2000c101908 */
[----:B------:R-:W-:Y:S02]  /*37f0*/  LOP3.LUT R6, R0, 0xc00, RZ, 0xfc, !PT ;  /* 0x00000c0000067812 */ /* 0x000fe400078efcff */
[----:B---3--:R-:W-:Y:S01]  /*3800*/  @P2 LOP3.LUT R19, R30, 0x80000000, RZ, 0x3c, !PT ;  /* 0x800000001e132812 */ /* 0x008fe200078e3cff */
[----:B------:R-:W-:Y:S01]  /*3810*/  @P1 STG.E desc[UR8][R4.64+0x1400], R21 ;  /* 0x0014001504001986 */ /* 0x000fe2000c101908 */
[----:B------:R-:W-:Y:S01]  /*3820*/  ISETP.LT.U32.AND P1, PT, R6, UR6, PT ;  /* 0x0000000606007c0c */ /* 0x000fe2000bf21070 */
[----:B------:R-:W-:Y:S01]  /*3830*/  VIADD R6, R0, 0xd00 ;  /* 0x00000d0000067836 */ /* 0x000fe20000000000 */
[----:B------:R-:W-:Y:S01]  /*3840*/  @P3 LOP3.LUT R25, R32, 0x80000000, RZ, 0x3c, !PT ;  /* 0x8000000020193812 */ /* 0x000fe200078e3cff */
[----:B------:R-:W-:Y:S01]  /*3850*/  @P6 STG.E desc[UR8][R2.64+0x1800], R29 ;  /* 0x0018001d02006986 */ /* 0x000fe2000c101908 */
[----:B------:R-:W-:-:S03]  /*3860*/  ISETP.GT.U32.AND.EX P1, PT, R8, RZ, PT, P1 ;  /* 0x000000ff0800720c */ /* 0x000fc60003f24110 */
[----:B------:R-:W-:Y:S01]  /*3870*/  @P6 STG.E desc[UR8][R4.64+0x1800], R7 ;  /* 0x0018000704006986 */ /* 0x000fe2000c101908 */
[----:B------:R-:W-:Y:S01]  /*3880*/  ISETP.LT.U32.AND P6, PT, R6, UR6, PT ;  /* 0x0000000606007c0c */ /* 0x000fe2000bfc1070 */
[----:B------:R-:W-:Y:S01]  /*3890*/  VIADD R6, R0, 0xe00 ;  /* 0x00000e0000067836 */ /* 0x000fe20000000000 */
[----:B------:R-:W-:Y:S01]  /*38a0*/  @P4 LOP3.LUT R31, R31, 0x80000000, RZ, 0x3c, !PT ;  /* 0x800000001f1f4812 */ /* 0x000fe200078e3cff */
[----:B------:R-:W3:Y:S01]  /*38b0*/  LDS R7, [R53+0x3000] ;  /* 0x0030000035077984 */ /* 0x000ee20000000800 */
[----:B------:R-:W-:-:S03]  /*38c0*/  ISETP.GT.U32.AND.EX P6, PT, R10, RZ, PT, P6 ;  /* 0x000000ff0a00720c */ /* 0x000fc60003fc4160 */
[----:B------:R-:W-:Y:S02]  /*38d0*/  @P2 STG.E desc[UR8][R2.64+0x1c00], R19 ;  /* 0x001c001302002986 */ /* 0x000fe4000c101908 */
[----:B------:R-:W-:Y:S02]  /*38e0*/  @P1 LOP3.LUT R35, R35, 0x80000000, RZ, 0x3c, !PT ;  /* 0x8000000023231812 */ /* 0x000fe400078e3cff */
[----:B------:R-:W3:Y:S04]  /*38f0*/  LDS R17, [R53+0x3400] ;  /* 0x0034000035117984 */ /* 0x000ee80000000800 */
[----:B------:R-:W-:Y:S01]  /*3900*/  @P2 STG.E desc[UR8][R4.64+0x1c00], R23 ;  /* 0x001c001704002986 */ /* 0x000fe2000c101908 */
[----:B------:R-:W-:Y:S01]  /*3910*/  ISETP.LT.U32.AND P2, PT, R6, UR6, PT ;  /* 0x0000000606007c0c */ /* 0x000fe2000bf41070 */
[----:B------:R-:W-:-:S02]  /*3920*/  VIADD R6, R0, 0xf00 ;  /* 0x00000f0000067836 */ /* 0x000fc40000000000 */
[----:B------:R-:W-:Y:S01]  /*3930*/  @P4 STG.E desc[UR8][R2.64+0x2000], R31 ;  /* 0x0020001f02004986 */ /* 0x000fe2000c101908 */
[----:B------:R-:W-:-:S03]  /*3940*/  ISETP.GT.U32.AND.EX P2, PT, R12, RZ, PT, P2 ;  /* 0x000000ff0c00720c */ /* 0x000fc60003f44120 */
[----:B------:R-:W3:Y:S04]  /*3950*/  LDS R19, [R53+0x3800] ;  /* 0x0038000035137984 */ /* 0x000ee80000000800 */
[----:B0-----:R-:W-:Y:S01]  /*3960*/  @P4 STG.E desc[UR8][R4.64+0x2000], R9 ;  /* 0x0020000904004986 */ /* 0x001fe2000c101908 */
[----:B------:R-:W-:Y:S02]  /*3970*/  ISETP.LT.U32.AND P4, PT, R6, UR6, PT ;  /* 0x0000000606007c0c */ /* 0x000fe4000bf81070 */
[----:B------:R-:W-:Y:S01]  /*3980*/  LOP3.LUT R6, R0, 0x1000, RZ, 0xfc, !PT ;  /* 0x0000100000067812 */ /* 0x000fe200078efcff */
[----:B------:R-:W0:Y:S02]  /*3990*/  LDS R9, [R53+0x3c00] ;  /* 0x003c000035097984 */ /* 0x000e240000000800 */
[----:B------:R-:W-:-:S02]  /*39a0*/  @P2 LOP3.LUT R37, R37, 0x80000000, RZ, 0x3c, !PT ;  /* 0x8000000025252812 */ /* 0x000fc400078e3cff */
[----:B------:R-:W0:Y:S04]  /*39b0*/  LDS R21, [R53+0x4000] ;  /* 0x0040000035157984 */ /* 0x000e280000000800 */
[----:B------:R-:W0:Y:S04]  /*39c0*/  LDS R23, [R53+0x4400] ;  /* 0x0044000035177984 */ /* 0x000e280000000800 */
[----:B------:R-:W-:Y:S04]  /*39d0*/  @P3 STG.E desc[UR8][R2.64+0x2400], R25 ;  /* 0x0024001902003986 */ /* 0x000fe8000c101908 */
[----:B--2---:R2:W-:Y:S01]  /*39e0*/  @P3 STG.E desc[UR8][R4.64+0x2400], R13 ;  /* 0x0024000d04003986 */ /* 0x0045e2000c101908 */
[----:B------:R-:W-:Y:S01]  /*39f0*/  ISETP.LT.U32.AND P3, PT, R6, UR6, PT ;  /* 0x0000000606007c0c */ /* 0x000fe2000bf61070 */
[----:B------:R-:W-:-:S02]  /*3a00*/  VIADD R6, R0, 0x1100 ;  /* 0x0000110000067836 */ /* 0x000fc40000000000 */
[----:B------:R-:W-:Y:S01]  /*3a10*/  @P5 STG.E desc[UR8][R2.64+0x2800], R33 ;  /* 0x0028002102005986 */ /* 0x000fe2000c101908 */
[----:B------:R-:W-:Y:S01]  /*3a20*/  VIADD R0, R0, 0x1200 ;  /* 0x0000120000007836 */ /* 0x000fe20000000000 */
[----:B------:R-:W-:Y:S02]  /*3a30*/  ISETP.GT.U32.AND.EX P3, PT, R8, RZ, PT, P3 ;  /* 0x000000ff0800720c */ /* 0x000fe40003f64130 */
[----:B-1----:R1:W-:Y:S01]  /*3a40*/  @P5 STG.E desc[UR8][R4.64+0x2800], R11 ;  /* 0x0028000b04005986 */ /* 0x0023e2000c101908 */
[----:B------:R-:W-:Y:S01]  /*3a50*/  ISETP.LT.U32.AND P5, PT, R6, UR6, PT ;  /* 0x0000000606007c0c */ /* 0x000fe2000bfa1070 */
[----:B------:R-:W-:Y:S01]  /*3a60*/  IMAD.U32 R6, RZ, RZ, UR7 ;  /* 0x00000007ff067e24 */ /* 0x000fe2000f8e00ff */
[----:B--2---:R-:W-:-:S04]  /*3a70*/  @P0 LOP3.LUT R13, R34, 0x80000000, RZ, 0x3c, !PT ;  /* 0x80000000220d0812 */ /* 0x004fc800078e3cff */
[----:B------:R-:W-:Y:S01]  /*3a80*/  ISETP.GT.U32.AND.EX P4, PT, R6, RZ, PT, P4 ;  /* 0x000000ff0600720c */ /* 0x000fe20003f84140 */
[----:B------:R2:W-:Y:S03]  /*3a90*/  @P0 STG.E desc[UR8][R2.64+0x2c00], R13 ;  /* 0x002c000d02000986 */ /* 0x0005e6000c101908 */
[----:B------:R-:W-:Y:S01]  /*3aa0*/  @P3 LOP3.LUT R39, R39, 0x80000000, RZ, 0x3c, !PT ;  /* 0x8000000027273812 */ /* 0x000fe200078e3cff */
[----:B----4-:R4:W-:Y:S01]  /*3ab0*/  @P0 STG.E desc[UR8][R4.64+0x2c00], R15 ;  /* 0x002c000f04000986 */ /* 0x0109e2000c101908 */
[----:B------:R-:W-:Y:S01]  /*3ac0*/  ISETP.LT.U32.AND P0, PT, R0, UR6, PT ;  /* 0x0000000600007c0c */ /* 0x000fe2000bf01070 */
[----:B------:R-:W-:Y:S01]  /*3ad0*/  IMAD.U32 R0, RZ, RZ, UR7 ;  /* 0x00000007ff007e24 */ /* 0x000fe2000f8e00ff */
[----:B-1----:R-:W-:Y:S01]  /*3ae0*/  @P6 LOP3.LUT R11, R36, 0x80000000, RZ, 0x3c, !PT ;  /* 0x80000000240b6812 */ /* 0x002fe200078e3cff */
[----:B------:R1:W-:Y:S01]  /*3af0*/  @P1 STG.E desc[UR8][R2.64+0x3000], R35 ;  /* 0x0030002302001986 */ /* 0x0003e2000c101908 */
[----:B------:R-:W-:-:S02]  /*3b00*/  ISETP.GT.U32.AND.EX P0, PT, R6, RZ, PT, P0 ;  /* 0x000000ff0600720c */ /* 0x000fc40003f04100 */
[----:B------:R-:W-:Y:S01]  /*3b10*/  ISETP.GT.U32.AND.EX P5, PT, R0, RZ, PT, P5 ;  /* 0x000000ff0000720c */ /* 0x000fe20003fa4150 */
[----:B---3--:R1:W-:Y:S01]  /*3b20*/  @P1 STG.E desc[UR8][R4.64+0x3000], R7 ;  /* 0x0030000704001986 */ /* 0x0083e2000c101908 */
[----:B--2---:R-:W-:-:S03]  /*3b30*/  @P4 LOP3.LUT R13, R38, 0x80000000, RZ, 0x3c, !PT ;  /* 0x80000000260d4812 */ /* 0x004fc600078e3cff */
[----:B------:R1:W-:Y:S04]  /*3b40*/  @P6 STG.E desc[UR8][R2.64+0x3400], R11 ;  /* 0x0034000b02006986 */ /* 0x0003e8000c101908 */
[----:B------:R1:W-:Y:S04]  /*3b50*/  @P6 STG.E desc[UR8][R4.64+0x3400], R17 ;  /* 0x0034001104006986 */ /* 0x0003e8000c101908 */
[----:B------:R1:W-:Y:S01]  /*3b60*/  @P2 STG.E desc[UR8][R2.64+0x3800], R37 ;  /* 0x0038002502002986 */ /* 0x0003e2000c101908 */
[----:B----4-:R-:W-:-:S03]  /*3b70*/  @P5 LOP3.LUT R15, R40, 0x80000000, RZ, 0x3c, !PT ;  /* 0x80000000280f5812 */ /* 0x010fc600078e3cff */
[----:B------:R1:W-:Y:S04]  /*3b80*/  @P2 STG.E desc[UR8][R4.64+0x3800], R19 ;  /* 0x0038001304002986 */ /* 0x0003e8000c101908 */
[----:B------:R1:W-:Y:S04]  /*3b90*/  @P4 STG.E desc[UR8][R2.64+0x3c00], R13 ;  /* 0x003c000d02004986 */ /* 0x0003e8000c101908 */
[----:B0-----:R1:W-:Y:S04]  /*3ba0*/  @P4 STG.E desc[UR8][R4.64+0x3c00], R9 ;  /* 0x003c000904004986 */ /* 0x0013e8000c101908 */
[----:B------:R1:W-:Y:S04]  /*3bb0*/  @P3 STG.E desc[UR8][R2.64+0x4000], R39 ;  /* 0x0040002702003986 */ /* 0x0003e8000c101908 */
[----:B------:R1:W-:Y:S04]  /*3bc0*/  @P3 STG.E desc[UR8][R4.64+0x4000], R21 ;  /* 0x0040001504003986 */ /* 0x0003e8000c101908 */
[----:B------:R1:W-:Y:S04]  /*3bd0*/  @P5 STG.E desc[UR8][R2.64+0x4400], R15 ;  /* 0x0044000f02005986 */ /* 0x0003e8000c101908 */
[----:B------:R1:W-:Y:S01]  /*3be0*/  @P5 STG.E desc[UR8][R4.64+0x4400], R23 ;  /* 0x0044001704005986 */ /* 0x0003e2000c101908 */
[----:B------:R-:W-:Y:S05]  /*3bf0*/  @!P0 EXIT ;  /* 0x000000000000894d */ /* 0x000fea0003800000 */
[----:B------:R-:W0:Y:S01]  /*3c00*/  LDS R53, [R53+0x4800] ;  /* 0x0048000035357984 */ /* 0x000e220000000800 */
[----:B------:R-:W-:-:S05]  /*3c10*/  LOP3.LUT R41, R41, 0x80000000, RZ, 0x3c, !PT ;  /* 0x8000000029297812 */ /* 0x000fca00078e3cff */
[----:B------:R-:W-:Y:S04]  /*3c20*/  STG.E desc[UR8][R2.64+0x4800], R41 ;  /* 0x0048002902007986 */ /* 0x000fe8000c101908 */
[----:B0-----:R-:W-:Y:S01]  /*3c30*/  STG.E desc[UR8][R4.64+0x4800], R53 ;  /* 0x0048003504007986 */ /* 0x001fe2000c101908 */
[----:B------:R-:W-:Y:S05]  /*3c40*/  EXIT ;  /* 0x000000000000794d */ /* 0x000fea0003800000 */
.L_x_223:
        /* <DEDUP_REMOVED lines=11> */
.L_x_1380:


//--------------------- .text._ZN3cub18CUB_300001_SM_10006detail4scan16DeviceScanKernelINS2_10policy_hubIiiimN4cuda3std3__44plusIvEEE10Policy1000EN6thrust24THRUST_300001_SM_1000_NS10device_ptrIiEESF_NS0_13ScanTileStateIiLb1EEES9_NS1_10InputValueIiPiEEmiLb0EiEEvT0_T1_T2_iT3_T4_T5_ --------------------------
	.section	.text._ZN3cub18CUB_300001_SM_10006detail4scan16DeviceScanKernelINS2_10policy_hubIiiimN4cuda3std3__44plusIvEEE10Policy1000EN6thrust24THRUST_300001_SM_1000_NS10device_ptrIiEESF_NS0_13ScanTileStateIiLb1EEES9_NS1_10InputValueIiPiEEmiLb0EiEEvT0_T1_T2_iT3_T4_T5_,"ax",@progbits
	.align	128
        .global         _ZN3cub18CUB_300001_SM_10006detail4scan16DeviceScanKernelINS2_10policy_hubIiiimN4cuda3std3__44plusIvEEE10Policy1000EN6thrust24THRUST_300001_SM_1000_NS10device_ptrIiEESF_NS0_13ScanTileStateIiLb1EEES9_NS1_10InputValueIiPiEEmiLb0EiEEvT0_T1_T2_iT3_T4_T5_
        .type           _ZN3cub18CUB_300001_SM_10006detail4scan16DeviceScanKernelINS2_10policy_hubIiiimN4cuda3std3__44plusIvEEE10Policy1000EN6thrust24THRUST_300001_SM_1000_NS10device_ptrIiEESF_NS0_13ScanTileStateIiLb1EEES9_NS1_10InputValueIiPiEEmiLb0EiEEvT0_T1_T2_iT3_T4_T5_,@function
        .size           _ZN3cub18CUB_300001_SM_10006detail4scan16DeviceScanKernelINS2_10policy_hubIiiimN4cuda3std3__44plusIvEEE10Policy1000EN6thrust24THRUST_300001_SM_1000_NS10device_ptrIiEESF_NS0_13ScanTileStateIiLb1EEES9_NS1_10InputValueIiPiEEmiLb0EiEEvT0_T1_T2_iT3_T4_T5_,(.L_x_1381 - _ZN3cub18CUB_300001_SM_10006detail4scan16DeviceScanKernelINS2_10policy_hubIiiimN4cuda3std3__44plusIvEEE10Policy1000EN6thrust24THRUST_300001_SM_1000_NS10device_ptrIiEESF_NS0_13ScanTileStateIiLb1EEES9_NS1_10InputValueIiPiEEmiLb0EiEEvT0_T1_T2_iT3_T4_T5_)
        .other          _ZN3cub18CUB_300001_SM_10006detail4scan16DeviceScanKernelINS2_10policy_hubIiiimN4cuda3std3__44plusIvEEE10Policy1000EN6thrust24THRUST_300001_SM_1000_NS10device_ptrIiEESF_NS0_13ScanTileStateIiLb1EEES9_NS1_10InputValueIiPiEEmiLb0EiEEvT0_T1_T2_iT3_T4_T5_,@"STO_CUDA_ENTRY STV_DEFAULT"
_ZN3cub18CUB_300001_SM_10006detail4scan16DeviceScanKernelINS2_10policy_hubIiiimN4cuda3std3__44plusIvEEE10Policy1000EN6thrust24THRUST_300001_SM_1000_NS10device_ptrIiEESF_NS0_13ScanTileStateIiLb1EEES9_NS1_10InputValueIiPiEEmiLb0EiEEvT0_T1_T2_iT3_T4_T5_:
.text._ZN3cub18CUB_300001_SM_10006detail4scan16DeviceScanKernelINS2_10policy_hubIiiimN4cuda3std3__44plusIvEEE10Policy1000EN6thrust24THRUST_300001_SM_1000_NS10device_ptrIiEESF_NS0_13ScanTileStateIiLb1EEES9_NS1_10InputValueIiPiEEmiLb0EiEEvT0_T1_T2_iT3_T4_T5_:
[----:B------:R-:W-:Y:S01]  /*0000*/  LDC R1, c[0x0][0x37c] ;  /* 0x0000df00ff017b82 */ /* 0x000fe20000000800 */
[----:B------:R-:W0:Y:S01]  /*0010*/  LDCU UR4, c[0x0][0x3a0] ;  /* 0x00007400ff0477ac */ /* 0x000e220008000800 */
[----:B------:R-:W1:Y:S06]  /*0020*/  LDCU.64 UR12, c[0x0][0x358] ;  /* 0x00006b00ff0c77ac */ /* 0x000e6c0008000a00 */
[----:B------:R-:W2:Y:S01]  /*0030*/  S2UR UR6, SR_CTAID.X ;  /* 0x00000000000679c3 */ /* 0x000ea20000002500 */
[----:B------:R-:W3:Y:S01]  /*0040*/  LDCU.64 UR8, c[0x0][0x3b0] ;  /* 0x00007600ff0877ac */ /* 0x000ee20008000a00 */
[----:B0-----:R-:W-:-:S06]  /*0050*/  UPRMT UR4, UR4, 0x7770, URZ ;  /* 0x0000777004047896 */ /* 0x001fcc00080000ff */
[----:B------:R-:W-:-:S05]  /*0060*/  ISETP.NE.AND P0, PT, RZ, UR4, PT ;  /* 0x00000004ff007c0c */ /* 0x000fca000bf05270 */
[----:B------:R-:W2:Y:S08]  /*0070*/  LDCU UR4, c[0x0][0x398] ;  /* 0x00007300ff0477ac */ /* 0x000eb00008000800 */
[----:B------:R-:W1:Y:S02]  /*0080*/  @P0 LDC.64 R2, c[0x0][0x3a8] ;  /* 0x0000ea00ff020b82 */ /* 0x000e640000000a00 */
[----:B-1----:R0:W5:Y:S01]  /*0090*/  @P0 LDG.E R39, desc[UR12][R2.64] ;  /* 0x0000000c02270981 */ /* 0x002162000c1e1900 */
[----:B--2---:R-:W-:-:S04]  /*00a0*/  UIADD3 UR6, UPT, UPT, UR6, UR4, URZ ;  /* 0x0000000406067290 */ /* 0x004fc8000fffe0ff */
[----:B------:R-:W-:-:S04]  /*00b0*/  UIMAD.WIDE UR10, UR6, 0x1ee0, URZ ;  /* 0x00001ee0060a78a5 */ /* 0x000fc8000f8e02ff */
[----:B---3--:R-:W-:-:S04]  /*00c0*/  UIADD3 UR7, UP0, UPT, -UR10, UR8, URZ ;  /* 0x000000080a077290 */ /* 0x008fc8000ff1e1ff */
[----:B------:R-:W-:Y:S02]  /*00d0*/  UIADD3.X UR4, UPT, UPT, ~UR11, UR9, URZ, UP0, !UPT ;  /* 0x000000090b047290 */ /* 0x000fe400087fe5ff */
[----:B------:R-:W-:-:S04]  /*00e0*/  UISETP.GE.U32.AND UP0, UPT, UR7, 0x1ee1, UPT ;  /* 0x00001ee10700788c */ /* 0x000fc8000bf06070 */
[----:B------:R-:W-:Y:S01]  /*00f0*/  UISETP.GE.U32.AND.EX UP0, UPT, UR4, URZ, UPT, UP0 ;  /* 0x000000ff0400728c */ /* 0x000fe2000bf06100 */
[----:B------:R-:W1:Y:S08]  /*0100*/  @!P0 LDC R39, c[0x0][0x3a8] ;  /* 0x0000ea00ff278b82 */ /* 0x000e700000000800 */
[----:B0-----:R-:W-:Y:S05]  /*0110*/  BRA.U !UP0, `(.L_x_224) ;  /* 0x0000001908f47547 */ /* 0x001fea000b800000 */
[----:B------:R-:W0:Y:S01]  /*0120*/  S2R R35, SR_TID.X ;  /* 0x0000000000237919 */ /* 0x000e220000002100 */
[----:B------:R-:W2:Y:S01]  /*0130*/  LDCU.64 UR4, c[0x0][0x380] ;  /* 0x00007000ff0477ac */ /* 0x000ea20008000a00 */
[C---:B0-----:R-:W-:Y:S02]  /*0140*/  LOP3.LUT R0, R35.reuse, 0x1f, RZ, 0xc0, !PT ;  /* 0x0000001f23007812 */ /* 0x041fe400078ec0ff */
[----:B------:R-:W-:-:S05]  /*0150*/  LOP3.LUT R3, R35, 0x3e0, RZ, 0xc0, !PT ;  /* 0x000003e023037812 */ /* 0x000fca00078ec0ff */
[----:B------:R-:W-:-:S05]  /*0160*/  IMAD R0, R3, 0x13, R0 ;  /* 0x0000001303007824 */ /* 0x000fca00078e0200 */
[----:B------:R-:W-:-:S05]  /*0170*/  IADD3 R0, P0, PT, R0, UR10, RZ ;  /* 0x0000000a00007c10 */ /* 0x000fca000ff1e0ff */
[----:B------:R-:W-:Y:S02]  /*0180*/  IMAD.X R3, RZ, RZ, UR11, P0 ;  /* 0x0000000bff037e24 */ /* 0x000fe400080e06ff */
[----:B------:R-:W-:-:S03]  /*0190*/  IMAD.SHL.U32 R31, R0, 0x4, RZ ;  /* 0x00000004001f7824 */ /* 0x000fc600078e00ff */
[----:B------:R-:W-:Y:S02]  /*01a0*/  SHF.L.U64.HI R30, R0, 0x2, R3 ;  /* 0x00000002001e7819 */ /* 0x000fe40000010203 */
[----:B--2---:R-:W-:-:S04]  /*01b0*/  IADD3 R2, P0, PT, R31, UR4, RZ ;  /* 0x000000041f027c10 */ /* 0x004fc8000ff1e0ff */
[----:B------:R-:W-:-:S05]  /*01c0*/  IADD3.X R3, PT, PT, R30, UR5, RZ, P0, !PT ;  /* 0x000000051e037c10 */ /* 0x000fca00087fe4ff */
[----:B------:R-:W2:Y:S04]  /*01d0*/  LDG.E R5, desc[UR12][R2.64] ;  /* 0x0000000c02057981 */ /* 0x000ea8000c1e1900 */
[----:B------:R-:W3:Y:S04]  /*01e0*/  LDG.E R7, desc[UR12][R2.64+0x80] ;  /* 0x0000800c02077981 */ /* 0x000ee8000c1e1900 */
[----:B------:R-:W4:Y:S04]  /*01f0*/  LDG.E R9, desc[UR12][R2.64+0x100] ;  /* 0x0001000c02097981 */ /* 0x000f28000c1e1900 */
        /* <DEDUP_REMOVED lines=15> */
[----:B------:R-:W4:Y:S01]  /*02f0*/  LDG.E R8, desc[UR12][R2.64+0x900] ;  /* 0x0009000c02087981 */ /* 0x000f22000c1e1900 */
[----:B------:R-:W0:Y:S01]  /*0300*/  S2UR UR5, SR_CgaCtaId ;  /* 0x00000000000579c3 */ /* 0x000e220000008800 */
[----:B------:R-:W-:Y:S01]  /*0310*/  SHF.R.U32.HI R36, RZ, 0x5, R35 ;  /* 0x00000005ff247819 */ /* 0x000fe20000011623 */
[----:B------:R-:W-:Y:S01]  /*0320*/  UMOV UR4, 0x400 ;  /* 0x0000040000047882 */ /* 0x000fe20000000000 */
[----:B------:R-:W1:Y:S01]  /*0330*/  S2R R37, SR_LANEID ;  /* 0x0000000000257919 */ /* 0x000e620000000000 */
[----:B------:R-:W-:Y:S01]  /*0340*/  UISETP.NE.AND UP0, UPT, UR6, URZ, UPT ;  /* 0x000000ff0600728c */ /* 0x000fe2000bf05270 */
[----:B------:R-:W-:Y:S01]  /*0350*/  BSSY.RECONVERGENT B0, `(.L_x_225) ;  /* 0x0000148000007945 */ /* 0x000fe20003800200 */
[----:B0-----:R-:W-:Y:S01]  /*0360*/  ULEA UR4, UR5, UR4, 0x18 ;  /* 0x0000000405047291 */ /* 0x001fe2000f8ec0ff */
[----:B-1----:R-:W-:-:S05]  /*0370*/  IMAD R34, R36, 0x260, R37 ;  /* 0x0000026024227824 */ /* 0x002fca00078e0225 */
[----:B------:R-:W-:-:S05]  /*0380*/  LEA R34, R34, UR4, 0x2 ;  /* 0x0000000422227c11 */ /* 0x000fca000f8e10ff */
[----:B------:R-:W-:Y:S01]  /*0390*/  IMAD R33, R37, 0x48, R34 ;  /* 0x0000004825217824 */ /* 0x000fe200078e0222 */
[----:B--2---:R0:W-:Y:S04]  /*03a0*/  STS [R34], R5 ;  /* 0x0000000522007388 */ /* 0x0041e80000000800 */
[----:B---3--:R0:W-:Y:S04]  /*03b0*/  STS [R34+0x80], R7 ;  /* 0x0000800722007388 */ /* 0x0081e80000000800 */
[----:B----4-:R0:W-:Y:S04]  /*03c0*/  STS [R34+0x100], R9 ;  /* 0x0001000922007388 */ /* 0x0101e80000000800 */
[----:B------:R0:W-:Y:S04]  /*03d0*/  STS [R34+0x180], R11 ;  /* 0x0001800b22007388 */ /* 0x0001e80000000800 */
        /* <DEDUP_REMOVED lines=14> */
[----:B------:R0:W-:Y:S01]  /*04c0*/  STS [R34+0x900], R8 ;  /* 0x0009000822007388 */ /* 0x0001e20000000800 */
[----:B------:R-:W-:-:S03]  /*04d0*/  NOP ;  /* 0x0000000000007918 */ /* 0x000fc60000000000 */
[----:B------:R0:W1:Y:S04]  /*04e0*/  LDS R32, [R33] ;  /* 0x0000000021207984 */ /* 0x0000680000000800 */
[----:B------:R0:W2:Y:S04]  /*04f0*/  LDS R29, [R33+0x4] ;  /* 0x00000400211d7984 */ /* 0x0000a80000000800 */
        /* <DEDUP_REMOVED lines=18> */
[----:B-1234-:R-:W-:Y:S05]  /*0620*/  BRA.U UP0, `(.L_x_226) ;  /* 0x0000000500247547 */ /* 0x01efea000b800000 */
[----:B0-----:R-:W-:Y:S02]  /*0630*/  IADD3 R8, PT, PT, R28, R29, R32 ;  /* 0x0000001d1c087210 */ /* 0x001fe40007ffe020 */
[C---:B------:R-:W-:Y:S02]  /*0640*/  ISETP.NE.AND P1, PT, R37.reuse, 0x1f, PT ;  /* 0x0000001f2500780c */ /* 0x040fe40003f25270 */
[----:B------:R-:W-:Y:S02]  /*0650*/  IADD3 R8, PT, PT, R26, R27, R8 ;  /* 0x0000001b1a087210 */ /* 0x000fe40007ffe008 */
[----:B------:R-:W-:Y:S02]  /*0660*/  ISETP.NE.AND P2, PT, R37, RZ, PT ;  /* 0x000000ff2500720c */ /* 0x000fe40003f45270 */
[----:B------:R-:W-:-:S04]  /*0670*/  IADD3 R8, PT, PT, R24, R25, R8 ;  /* 0x0000001918087210 */ /* 0x000fc80007ffe008 */
[----:B------:R-:W-:-:S03]  /*0680*/  IADD3 R8, PT, PT, R22, R23, R8 ;  /* 0x0000001716087210 */ /* 0x000fc60007ffe008 */
[----:B------:R-:W-:Y:S02]  /*0690*/  @!P1 LEA R42, R36, UR4, 0x2 ;  /* 0x00000004242a9c11 */ /* 0x000fe4000f8e10ff */
[----:B------:R-:W-:-:S04]  /*06a0*/  IADD3 R8, PT, PT, R20, R21, R8 ;  /* 0x0000001514087210 */ /* 0x000fc80007ffe008 */
[----:B------:R-:W-:-:S04]  /*06b0*/  IADD3 R8, PT, PT, R6, R7, R8 ;  /* 0x0000000706087210 */ /* 0x000fc80007ffe008 */
[----:B------:R-:W-:-:S04]  /*06c0*/  IADD3 R8, PT, PT, R4, R5, R8 ;  /* 0x0000000504087210 */ /* 0x000fc80007ffe008 */
[----:B------:R-:W-:-:S04]  /*06d0*/  IADD3 R8, PT, PT, R2, R3, R8 ;  /* 0x0000000302087210 */ /* 0x000fc80007ffe008 */
[----:B------:R-:W-:-:S05]  /*06e0*/  IADD3 R38, PT, PT, R9, R0, R8 ;  /* 0x0000000009267210 */ /* 0x000fca0007ffe008 */
        /* <DEDUP_REMOVED lines=14> */
[----:B------:R-:W-:Y:S02]  /*07d0*/  ISETP.NE.AND P1, PT, R36, 0xc, PT ;  /* 0x0000000c2400780c */ /* 0x000fe40003f25270 */
[----:B------:R-:W-:-:S03]  /*07e0*/  SEL R38, R38, RZ, P2 ;  /* 0x000000ff26267207 */ /* 0x000fc60001000000 */
[----:B------:R-:W0:Y:S04]  /*07f0*/  LDS.128 R8, [UR4+0x10] ;  /* 0x00001004ff087984 */ /* 0x000e280008000c00 */
[----:B------:R-:W1:Y:S04]  /*0800*/  LDS.128 R12, [UR4+0x20] ;  /* 0x00002004ff0c7984 */ /* 0x000e680008000c00 */
[----:B------:R-:W2:Y:S01]  /*0810*/  LDS.128 R16, [UR4+0x30] ;  /* 0x00003004ff107984 */ /* 0x000ea20008000c00 */
[----:B0-----:R-:W-:-:S04]  /*0820*/  IMAD.IADD R9, R8, 0x1, R9 ;  /* 0x0000000108097824 */ /* 0x001fc800078e0209 */
[----:B------:R-:W-:Y:S01]  /*0830*/  IMAD.IADD R10, R10, 0x1, R9 ;  /* 0x000000010a0a7824 */ /* 0x000fe200078e0209 */
[----:B------:R-:W-:Y:S02]  /*0840*/  SEL R8, R9, R8, !P0 ;  /* 0x0000000809087207 */ /* 0x000fe40004000000 */
[----:B------:R-:W-:Y:S01]  /*0850*/  ISETP.NE.AND P0, PT, R36, 0x3, PT ;  /* 0x000000032400780c */ /* 0x000fe20003f05270 */
[----:B------:R-:W-:-:S03]  /*0860*/  IMAD.IADD R11, R11, 0x1, R10 ;  /* 0x000000010b0b7824 */ /* 0x000fc600078e020a */
[----:B------:R-:W-:Y:S01]  /*0870*/  SEL R8, R10, R8, !P0 ;  /* 0x000000080a087207 */ /* 0x000fe20004000000 */
[----:B-1----:R-:W-:Y:S01]  /*0880*/  IMAD.IADD R12, R11, 0x1, R12 ;  /* 0x000000010b0c7824 */ /* 0x002fe200078e020c */
[----:B------:R-:W-:-:S03]  /*0890*/  ISETP.NE.AND P0, PT, R36, 0x4, PT ;  /* 0x000000042400780c */ /* 0x000fc60003f05270 */
[----:B------:R-:W-:Y:S01]  /*08a0*/  IMAD.IADD R13, R13, 0x1, R12 ;  /* 0x000000010d0d7824 */ /* 0x000fe200078e020c */
[----:B------:R-:W-:Y:S02]  /*08b0*/  SEL R8, R11, R8, !P0 ;  /* 0x000000080b087207 */ /* 0x000fe40004000000 */
[----:B------:R-:W-:Y:S01]  /*08c0*/  ISETP.NE.AND P0, PT, R36, 0x5, PT ;  /* 0x000000052400780c */ /* 0x000fe20003f05270 */
[----:B------:R-:W-:-:S03]  /*08d0*/  IMAD.IADD R14, R14, 0x1, R13 ;  /* 0x000000010e0e7824 */ /* 0x000fc600078e020d */
[----:B------:R-:W-:Y:S01]  /*08e0*/  SEL R8, R12, R8, !P0 ;  /* 0x000000080c087207 */ /* 0x000fe20004000000 */
[----:B------:R-:W-:Y:S01]  /*08f0*/  IMAD.IADD R15, R15, 0x1, R14 ;  /* 0x000000010f0f7824 */ /* 0x000fe200078e020e */
[----:B------:R-:W-:-:S03]  /*0900*/  ISETP.NE.AND P0, PT, R36, 0x6, PT ;  /* 0x000000062400780c */ /* 0x000fc60003f05270 */
[----:B--2---:R-:W-:Y:S01]  /*0910*/  IMAD.IADD R16, R15, 0x1, R16 ;  /* 0x000000010f107824 */ /* 0x004fe200078e0210 */
[----:B------:R-:W-:Y:S02]  /*0920*/  SEL R9, R13, R8, !P0 ;  /* 0x000000080d097207 */ /* 0x000fe40004000000 */
[----:B------:R-:W-:Y:S01]  /*0930*/  ISETP.NE.AND P0, PT, R36, 0x7, PT ;  /* 0x000000072400780c */ /* 0x000fe20003f05270 */
[----:B------:R-:W0:Y:S01]  /*0940*/  LDS R8, [UR4+0x40] ;  /* 0x00004004ff087984 */ /* 0x000e220008000800 */
[----:B------:R-:W-:Y:S02]  /*0950*/  IMAD.IADD R17, R17, 0x1, R16 ;  /* 0x0000000111117824 */ /* 0x000fe400078e0210 */
[----:B------:R-:W-:Y:S02]  /*0960*/  SEL R9, R14, R9, !P0 ;  /* 0x000000090e097207 */ /* 0x000fe40004000000 */
[----:B------:R-:W-:Y:S01]  /*0970*/  ISETP.NE.AND P0, PT, R36, 0x8, PT ;  /* 0x000000082400780c */ /* 0x000fe20003f05270 */
[----:B------:R-:W-:-:S03]  /*0980*/  IMAD.IADD R18, R18, 0x1, R17 ;  /* 0x0000000112127824 */ /* 0x000fc600078e0211 */
[----:B------:R-:W-:Y:S02]  /*0990*/  SEL R9, R15, R9, !P0 ;  /* 0x000000090f097207 */ /* 0x000fe40004000000 */
[----:B------:R-:W-:-:S04]  /*09a0*/  ISETP.NE.AND P0, PT, R36, 0x9, PT ;  /* 0x000000092400780c */ /* 0x000fc80003f05270 */
[----:B------:R-:W-:Y:S02]  /*09b0*/  SEL R9, R16, R9, !P0 ;  /* 0x0000000910097207 */ /* 0x000fe40004000000 */
[----:B------:R-:W-:-:S04]  /*09c0*/  ISETP.NE.AND P0, PT, R36, 0xa, PT ;  /* 0x0000000a2400780c */ /* 0x000fc80003f05270 */
[----:B------:R-:W-:Y:S02]  /*09d0*/  SEL R9, R17, R9, !P0 ;  /* 0x0000000911097207 */ /* 0x000fe40004000000 */
[----:B------:R-:W-:-:S04]  /*09e0*/  ISETP.NE.AND P0, PT, R36, 0xb, PT ;  /* 0x0000000b2400780c */ /* 0x000fc80003f05270 */
[----:B------:R-:W-:Y:S01]  /*09f0*/  SEL R9, R18, R9, !P0 ;  /* 0x0000000912097207 */ /* 0x000fe20004000000 */
[----:B------:R-:W-:Y:S01]  /*0a00*/  IMAD.IADD R18, R19, 0x1, R18 ;  /* 0x0000000113127824 */ /* 0x000fe200078e0212 */
[----:B------:R-:W-:-:S04]  /*0a10*/  ISETP.GE.U32.AND P0, PT, R35, 0x20, PT ;  /* 0x000000202300780c */ /* 0x000fc80003f06070 */
[C---:B------:R-:W-:Y:S02]  /*0a20*/  SEL R9, R18.reuse, R9, !P1 ;  /* 0x0000000912097207 */ /* 0x040fe40004800000 */
[----:B------:R-:W-:Y:S02]  /*0a30*/  ISETP.NE.AND P1, PT, R35, RZ, PT ;  /* 0x000000ff2300720c */ /* 0x000fe40003f25270 */
[----:B------:R-:W-:Y:S02]  /*0a40*/  SEL R10, R9, RZ, P0 ;  /* 0x000000ff090a7207 */ /* 0x000fe40000000000 */
[--C-:B0----5:R-:W-:Y:S02]  /*0a50*/  IADD3 R9, PT, PT, R18, R8, R39.reuse ;  /* 0x0000000812097210 */ /* 0x121fe40007ffe027 */
[----:B------:R-:W-:-:S07]  /*0a60*/  IADD3 R38, PT, PT, R10, R38, R39 ;  /* 0x000000260a267210 */ /* 0x000fce0007ffe027 */
[----:B------:R-:W-:Y:S05]  /*0a70*/  @P1 BRA `(.L_x_227) ;  /* 0x0000000c00541947 */ /* 0x000fea0003800000 */
[----:B------:R-:W0:Y:S01]  /*0a80*/  LDC.64 R10, c[0x0][0x390] ;  /* 0x0000e400ff0a7b82 */ /* 0x000e220000000a00 */
[----:B------:R-:W-:-:S05]  /*0a90*/  IMAD.MOV.U32 R8, RZ, RZ, 0x65 ;  /* 0x00000065ff087424 */ /* 0x000fca00078e00ff */
[----:B0-----:R0:W-:Y:S01]  /*0aa0*/  ST.E.64.STRONG.GPU desc[UR12][R10.64+0x100], R8 ;  /* 0x000100080a007985 */ /* 0x0011e2000c10fb0c */
[----:B------:R-:W-:Y:S05]  /*0ab0*/  BRA `(.L_x_227) ;  /* 0x0000000c00447947 */ /* 0x000fea0003800000 */
.L_x_226:
        /* <DEDUP_REMOVED lines=20> */
[----:B-----5:R-:W0:Y:S02]  /*0c00*/  SHFL.UP P0, R39, R40, 0x10, RZ ;  /* 0x0600000028277989 */ /* 0x020e2400000000ff */
[----:B0-----:R-:W-:Y:S01]  /*0c10*/  @P0 IMAD.IADD R39, R40, 0x1, R39 ;  /* 0x0000000128270824 */ /* 0x001fe200078e0227 */
[----:B------:R-:W-:-:S04]  /*0c20*/  ISETP.NE.AND P0, PT, R36, 0x2, PT ;  /* 0x000000022400780c */ /* 0x000fc80003f05270 */
[----:B------:R-:W-:Y:S01]  /*0c30*/  @!P1 STS [R42+0x10], R39 ;  /* 0x000010272a009388 */ /* 0x000fe20000000800 */
[----:B------:R-:W-:Y:S01]  /*0c40*/  BAR.SYNC.DEFER_BLOCKING 0x0 ;  /* 0x0000000000007b1d */ /* 0x000fe20000010000 */
[----:B------:R-:W-:-:S05]  /*0c50*/  ISETP.NE.AND P1, PT, R36, 0xc, PT ;  /* 0x0000000c2400780c */ /* 0x000fca0003f25270 */
[----:B------:R-:W0:Y:S04]  /*0c60*/  LDS.128 R8, [UR4+0x10] ;  /* 0x00001004ff087984 */ /* 0x000e280008000c00 */
[----:B------:R-:W1:Y:S04]  /*0c70*/  LDS.128 R12, [UR4+0x20] ;  /* 0x00002004ff0c7984 */ /* 0x000e680008000c00 */
[----:B------:R-:W2:Y:S01]  /*0c80*/  LDS.128 R16, [UR4+0x30] ;  /* 0x00003004ff107984 */ /* 0x000ea20008000c00 */
[----:B0-----:R-:W-:-:S04]  /*0c90*/  IMAD.IADD R9, R8, 0x1, R9 ;  /* 0x0000000108097824 */ /* 0x001fc800078e0209 */
[----:B------:R-:W-:Y:S01]  /*0ca0*/  IMAD.IADD R10, R10, 0x1, R9 ;  /* 0x000000010a0a7824 */ /* 0x000fe200078e0209 */
[----:B------:R-:W-:Y:S02]  /*0cb0*/  SEL R8, R9, R8, !P0 ;  /* 0x0000000809087207 */ /* 0x000fe40004000000 */
[----:B------:R-:W-:Y:S01]  /*0cc0*/  ISETP.NE.AND P0, PT, R36, 0x3, PT ;  /* 0x000000032400780c */ /* 0x000fe20003f05270 */
[----:B------:R-:W-:Y:S01]  /*0cd0*/  IMAD.IADD R11, R11, 0x1, R10 ;  /* 0x000000010b0b7824 */ /* 0x000fe200078e020a */
[----:B------:R-:W0:Y:S02]  /*0ce0*/  LDS R9, [UR4+0x40] ;  /* 0x00004004ff097984 */ /* 0x000e240008000800 */
        /* <DEDUP_REMOVED lines=13> */
[----:B------:R-:W-:-:S03]  /*0dc0*/  IMAD.IADD R17, R17, 0x1, R16 ;  /* 0x0000000111117824 */ /* 0x000fc600078e0210 */
[----:B------:R-:W-:Y:S01]  /*0dd0*/  SEL R8, R14, R8, !P0 ;  /* 0x000000080e087207 */ /* 0x000fe20004000000 */
[----:B------:R-:W-:Y:S01]  /*0de0*/  IMAD.IADD R18, R18, 0x1, R17 ;  /* 0x0000000112127824 */ /* 0x000fe200078e0211 */
[----:B------:R-:W-:-:S03]  /*0df0*/  ISETP.NE.AND P0, PT, R36, 0x8, PT ;  /* 0x000000082400780c */ /* 0x000fc60003f05270 */
[----:B------:R-:W-:Y:S01]  /*0e00*/  IMAD.IADD R19, R19, 0x1, R18 ;  /* 0x0000000113137824 */ /* 0x000fe200078e0212 */
[----:B------:R-:W-:Y:S02]  /*0e10*/  SEL R8, R15, R8, !P0 ;  /* 0x000000080f087207 */ /* 0x000fe40004000000 */
[----:B------:R-:W-:-:S04]  /*0e20*/  ISETP.NE.AND P0, PT, R36, 0x9, PT ;  /* 0x000000092400780c */ /* 0x000fc80003f05270 */
[----:B------:R-:W-:Y:S02]  /*0e30*/  SEL R8, R16, R8, !P0 ;  /* 0x0000000810087207 */ /* 0x000fe40004000000 */
[----:B------:R-:W-:Y:S01]  /*0e40*/  ISETP.NE.AND P0, PT, R36, 0xa, PT ;  /* 0x0000000a2400780c */ /* 0x000fe20003f05270 */
[----:B0-----:R-:W-:-:S03]  /*0e50*/  IMAD.IADD R9, R19, 0x1, R9 ;  /* 0x0000000113097824 */ /* 0x001fc600078e0209 */
[----:B------:R-:W-:Y:S01]  /*0e60*/  SEL R8, R17, R8, !P0 ;  /* 0x0000000811087207 */ /* 0x000fe20004000000 */
[----:B------:R-:W-:Y:S01]  /*0e70*/  IMAD.IADD R17, R39, 0x1, -R38 ;  /* 0x0000000127117824 */ /* 0x000fe200078e0a26 */
[----:B------:R-:W-:-:S04]  /*0e80*/  ISETP.NE.AND P0, PT, R36, 0xb, PT ;  /* 0x0000000b2400780c */ /* 0x000fc80003f05270 */
[----:B------:R-:W-:Y:S02]  /*0e90*/  SEL R8, R18, R8, !P0 ;  /* 0x0000000812087207 */ /* 0x000fe40004000000 */
[----:B------:R-:W-:Y:S02]  /*0ea0*/  ISETP.GT.U32.AND P0, PT, R35, 0x1f, PT ;  /* 0x0000001f2300780c */ /* 0x000fe40003f04070 */
[----:B------:R-:W-:Y:S02]  /*0eb0*/  SEL R11, R17, RZ, P2 ;  /* 0x000000ff110b7207 */ /* 0x000fe40001000000 */
[----:B------:R-:W-:Y:S02]  /*0ec0*/  SEL R8, R19, R8, !P1 ;  /* 0x0000000813087207 */ /* 0x000fe40004800000 */
[----:B------:R-:W-:-:S03]  /*0ed0*/  ISETP.GE.U32.AND P1, PT, R35, 0x20, PT ;  /* 0x000000202300780c */ /* 0x000fc60003f26070 */
[----:B------:R-:W-:-:S05]  /*0ee0*/  IMAD.IADD R38, R8, 0x1, R11 ;  /* 0x0000000108267824 */ /* 0x000fca00078e020b */
[----:B------:R-:W-:Y:S01]  /*0ef0*/  SEL R17, R17, R38, !P1 ;  /* 0x0000002611117207 */ /* 0x000fe20004800000 */
[----:B------:R-:W-:Y:S06]  /*0f00*/  @P0 BRA `(.L_x_228) ;  /* 0x00000008000c0947 */ /* 0x000fec0003800000 */
[----:B------:R-:W0:Y:S01]  /*0f10*/  LDC.64 R14, c[0x0][0x390] ;  /* 0x0000e400ff0e7b82 */ /* 0x000e220000000a00 */
[----:B------:R-:W-:Y:S01]  /*0f20*/  ISETP.NE.AND P1, PT, R35, RZ, PT ;  /* 0x000000ff2300720c */ /* 0x000fe20003f25270 */
[----:B------:R-:W-:Y:S01]  /*0f30*/  IMAD.U32 R45, RZ, RZ, UR6 ;  /* 0x00000006ff2d7e24 */ /* 0x000fe2000f8e00ff */
[----:B------:R-:W-:-:S05]  /*0f40*/  LOP3.LUT R18, RZ, R35, RZ, 0x33, !PT ;  /* 0x00000023ff127212 */ /* 0x000fca00078e33ff */
[----:B------:R-:W-:-:S06]  /*0f50*/  VIADD R18, R18, UR6 ;  /* 0x0000000612127c36 */ /* 0x000fcc0008000000 */
[----:B------:R-:W-:Y:S01]  /*0f60*/  @!P1 IMAD.MOV.U32 R8, RZ, RZ, 0x64 ;  /* 0x00000064ff089424 */ /* 0x000fe200078e00ff */
[----:B------:R1:W-:Y:S01]  /*0f70*/  @!P1 STS [UR4+0xc], R9 ;  /* 0x00000c09ff009988 */ /* 0x0003e20008000804 */
[----:B0-----:R-:W-:-:S04]  /*0f80*/  IMAD.WIDE R44, R45, 0x8, R14 ;  /* 0x000000082d2c7825 */ /* 0x001fc800078e020e */
[----:B------:R-:W-:Y:S01]  /*0f90*/  IMAD.WIDE R14, R18, 0x8, R14 ;  /* 0x00000008120e7825 */ /* 0x000fe200078e020e */
[----:B------:R1:W-:Y:S01]  /*0fa0*/  @!P1 ST.E.64.STRONG.GPU desc[UR12][R44.64+0x100], R8 ;  /* 0x000100082c009985 */ /* 0x0003e2000c10fb0c */
[----:B------:R-:W-:Y:S05]  /*0fb0*/  NANOSLEEP 0x226 ;  /* 0x000002260000795d */ /* 0x000fea0003800000 */
[----:B------:R-:W2:Y:S01]  /*0fc0*/  LD.E.64.STRONG.GPU R12, desc[UR12][R14.64+0x100] ;  /* 0x0001000c0e0c7980 */ /* 0x000ea2000c10fb00 */
[----:B------:R-:W-:Y:S01]  /*0fd0*/  UMOV UR5, 0xffffffff ;  /* 0xffffffff00057882 */ /* 0x000fe20000000000 */
[----:B--2---:R-:W-:Y:S02]  /*0fe0*/  ISETP.NE.AND P0, PT, R12, 0x63, PT ;  /* 0x000000630c00780c */ /* 0x004fe40003f05270 */
[----:B-1----:R-:W-:Y:S11]  /*0ff0*/  BRA.DIV UR5, `(.L_x_229) ;  /* 0x0000002e05bc7947 */ /* 0x002ff6000b800000 */
[----:B------:R-:W-:-:S13]  /*1000*/  VOTE.ANY P0, !P0 ;  /* 0x0000000000ff7806 */ /* 0x000fda0004000100 */
.L_x_258:
[----:B------:R-:W-:Y:S05]  /*1010*/  @!P0 BRA `(.L_x_230) ;  /* 0x0000000000248947 */ /* 0x000fea0003800000 */
[----:B------:R-:W-:-:S07]  /*1020*/  IMAD.MOV.U32 R8, RZ, RZ, 0x1de ;  /* 0x000001deff087424 */ /* 0x000fce00078e00ff */
.L_x_232:
[----:B------:R-:W-:Y:S05]  /*1030*/  NANOSLEEP R8 ;  /* 0x000000080000735d */ /* 0x000fea0003800000 */
[----:B------:R-:W2:Y:S01]  /*1040*/  LD.E.64.STRONG.GPU R12, desc[UR12][R14.64+0x100] ;  /* 0x0001000c0e0c7980 */ /* 0x000ea2000c10fb00 */
[----:B------:R-:W-:Y:S01]  /*1050*/  UMOV UR5, 0xffffffff ;  /* 0xffffffff00057882 */ /* 0x000fe20000000000 */
[----:B------:R-:W-:Y:S02]  /*1060*/  SHF.R.U32.HI R8, RZ, 0x1, R8 ;  /* 0x00000001ff087819 */ /* 0x000fe40000011608 */
[----:B--2---:R-:W-:Y:S01]  /*1070*/  ISETP.NE.AND P0, PT, R12, 0x63, PT ;  /* 0x000000630c00780c */ /* 0x004fe20003f05270 */
[----:B------:R-:W-:-:S12]  /*1080*/  BRA.DIV UR5, `(.L_x_231) ;  /* 0x0000002e05b87947 */ /* 0x000fd8000b800000 */
[----:B------:R-:W-:-:S13]  /*1090*/  VOTE.ANY P0, !P0 ;  /* 0x0000000000ff7806 */ /* 0x000fda0004000100 */
.L_x_261:
[----:B------:R-:W-:Y:S05]  /*10a0*/  @P0 BRA `(.L_x_232) ;  /* 0xfffffffc00e00947 */ /* 0x000fea000383ffff */
.L_x_230:
[----:B------:R-:W-:Y:S01]  /*10b0*/  UMOV UR5, 0xffffffff ;  /* 0xffffffff00057882 */ /* 0x000fe20000000000 */
[----:B------:R-:W-:Y:S02]  /*10c0*/  ISETP.NE.AND P0, PT, R12, 0x65, PT ;  /* 0x000000650c00780c */ /* 0x000fe40003f05270 */
[----:B------:R-:W-:Y:S11]  /*10d0*/  BRA.DIV UR5, `(.L_x_233) ;  /* 0x0000002e05c47947 */ /* 0x000ff6000b800000 */
[----:B------:R-:W0:Y:S01]  /*10e0*/  S2R R8, SR_GEMASK ;  /* 0x0000000000087919 */ /* 0x000e220000003c00 */
[----:B------:R-:W-:Y:S01]  /*10f0*/  VOTE.ANY R10, PT, !P0 ;  /* 0x00000000000a7806 */ /* 0x000fe200040e0100 */
[C---:B------:R-:W-:Y:S02]  /*1100*/  VIADD R38, R37.reuse, 0x2 ;  /* 0x0000000225267836 */ /* 0x040fe40000000000 */
[----:B------:R-:W-:Y:S01]  /*1110*/  VIADD R39, R37, 0x10 ;  /* 0x0000001025277836 */ /* 0x000fe20000000000 */
[----:B0-----:R-:W-:-:S05]  /*1120*/  LOP3.LUT R10, R10, 0x80000000, R8, 0xec, !PT ;  /* 0x800000000a0a7812 */ /* 0x001fca00078eec08 */
[----:B------:R-:W-:-:S05]  /*1130*/  VIADD R11, R10, 0xffffffff ;  /* 0xffffffff0a0b7836 */ /* 0x000fca0000000000 */
[----:B------:R-:W-:-:S04]  /*1140*/  LOP3.LUT R11, R10, R11, RZ, 0xc, !PT ;  /* 0x0000000b0a0b7212 */ /* 0x000fc800078e0cff */
[----:B------:R-:W0:Y:S02]  /*1150*/  POPC R15, R11 ;  /* 0x0000000b000f7309 */ /* 0x000e240000000000 */
[----:B0-----:R-:W0:Y:S01]  /*1160*/  SHFL.DOWN PT, R16, R13, 0x1, R15 ;  /* 0x082000000d107989 */ /* 0x001e2200000e000f */
[-C--:B------:R-:W-:Y:S02]  /*1170*/  ISETP.GE.AND P0, PT, R37, R15.reuse, PT ;  /* 0x0000000f2500720c */ /* 0x080fe40003f06270 */
[-C--:B------:R-:W-:Y:S02]  /*1180*/  ISETP.GT.AND P2, PT, R39, R15.reuse, PT ;  /* 0x0000000f2700720c */ /* 0x080fe40003f44270 */
[----:B0-----:R-:W-:Y:S02]  /*1190*/  SEL R16, R16, RZ, !P0 ;  /* 0x000000ff10107207 */ /* 0x001fe40004000000 */
[----:B------:R-:W-:-:S03]  /*11a0*/  ISETP.GT.AND P0, PT, R38, R15, PT ;  /* 0x0000000f2600720c */ /* 0x000fc60003f04270 */
[----:B------:R-:W-:-:S05]  /*11b0*/  IMAD.IADD R36, R16, 0x1, R13 ;  /* 0x0000000110247824 */ /* 0x000fca00078e020d */
[----:B------:R-:W0:Y:S02]  /*11c0*/  SHFL.DOWN PT, R16, R36, 0x2, R15 ;  /* 0x0840000024107989 */ /* 0x000e2400000e000f */
[----:B0-----:R-:W-:-:S05]  /*11d0*/  SEL R19, R16, RZ, !P0 ;  /* 0x000000ff10137207 */ /* 0x001fca0004000000 */
[----:B------:R-:W-:Y:S02]  /*11e0*/  IMAD.IADD R40, R36, 0x1, R19 ;  /* 0x0000000124287824 */ /* 0x000fe400078e0213 */
[C---:B------:R-:W-:Y:S02]  /*11f0*/  VIADD R19, R37.reuse, 0x4 ;  /* 0x0000000425137836 */ /* 0x040fe40000000000 */
[----:B------:R-:W-:Y:S01]  /*1200*/  VIADD R36, R37, 0x8 ;  /* 0x0000000825247836 */ /* 0x000fe20000000000 */
[----:B------:R-:W0:Y:S02]  /*1210*/  SHFL.DOWN PT, R16, R40, 0x4, R15 ;  /* 0x0880000028107989 */ /* 0x000e2400000e000f */
[----:B------:R-:W-:-:S04]  /*1220*/  ISETP.GT.AND P0, PT, R19, R15, PT ;  /* 0x0000000f1300720c */ /* 0x000fc80003f04270 */
[----:B0-----:R-:W-:Y:S02]  /*1230*/  SEL R11, R16, RZ, !P0 ;  /* 0x000000ff100b7207 */ /* 0x001fe40004000000 */
[----:B------:R-:W-:-:S03]  /*1240*/  ISETP.GT.AND P0, PT, R36, R15, PT ;  /* 0x0000000f2400720c */ /* 0x000fc60003f04270 */
[----:B------:R-:W-:Y:S02]  /*1250*/  IMAD.IADD R42, R40, 0x1, R11 ;  /* 0x00000001282a7824 */ /* 0x000fe400078e020b */
[----:B------:R-:W0:Y:S03]  /*1260*/  LDC.64 R10, c[0x0][0x390] ;  /* 0x0000e400ff0a7b82 */ /* 0x000e260000000a00 */
[----:B------:R-:W1:Y:S02]  /*1270*/  SHFL.DOWN PT, R16, R42, 0x8, R15 ;  /* 0x090000002a107989 */ /* 0x000e6400000e000f */
[----:B-1----:R-:W-:Y:S02]  /*1280*/  SEL R41, R16, RZ, !P0 ;  /* 0x000000ff10297207 */ /* 0x002fe40004000000 */
[----:B------:R-:W-:-:S03]  /*1290*/  ISETP.NE.AND P0, PT, R12, 0x65, PT ;  /* 0x000000650c00780c */ /* 0x000fc60003f05270 */
[----:B------:R-:W-:Y:S01]  /*12a0*/  IMAD.IADD R41, R42, 0x1, R41 ;  /* 0x000000012a297824 */ /* 0x000fe200078e0229 */
[----:B0-----:R-:W-:-:S04]  /*12b0*/  IADD3 R42, P3, PT, R10, 0x100, RZ ;  /* 0x000001000a2a7810 */ /* 0x001fc80007f7e0ff */
[----:B------:R-:W0:Y:S01]  /*12c0*/  SHFL.DOWN PT, R16, R41, 0x10, R15 ;  /* 0x0a00000029107989 */ /* 0x000e2200000e000f */
[----:B------:R-:W-:-:S04]  /*12d0*/  IMAD.X R43, RZ, RZ, R11, P3 ;  /* 0x000000ffff2b7224 */ /* 0x000fc800018e060b */
[----:B------:R-:W-:Y:S02]  /*12e0*/  VOTE.ALL P0, P0 ;  /* 0x0000000000ff7806 */ /* 0x000fe40000000000 */
[----:B0-----:R-:W-:-:S05]  /*12f0*/  SEL R16, R16, RZ, !P2 ;  /* 0x000000ff10107207 */ /* 0x001fca0005000000 */
[----:B------:R-:W-:-:S07]  /*1300*/  IMAD.IADD R40, R41, 0x1, R16 ;  /* 0x0000000129287824 */ /* 0x000fce00078e0210 */
.L_x_270:
[----:B------:R-:W-:Y:S05]  /*1310*/  @!P0 BRA `(.L_x_234) ;  /* 0x0000000000cc8947 */ /* 0x000fea0003800000 */
[----:B------:R-:W-:-:S07]  /*1320*/  IMAD.MOV.U32 R11, RZ, RZ, 0x1de ;  /* 0x000001deff0b7424 */ /* 0x000fce00078e00ff */
.L_x_240:
[----:B------:R-:W-:-:S05]  /*1330*/  IMAD.WIDE R14, R18, 0x8, R42 ;  /* 0x00000008120e7825 */ /* 0x000fca00078e022a */
[----:B------:R-:W2:Y:S01]  /*1340*/  LD.E.64.STRONG.GPU R12, desc[UR12][R14.64+-0x100] ;  /* 0xffff000c0e0c7980 */ /* 0x000ea2000c10fb00 */
[----:B------:R-:W-:Y:S05]  /*1350*/  YIELD ;  /* 0x0000000000007946 */ /* 0x000fea0003800000 */
[----:B------:R-:W-:Y:S01]  /*1360*/  UMOV UR5, 0xffffffff ;  /* 0xffffffff00057882 */ /* 0x000fe20000000000 */
[----:B------:R-:W-:Y:S02]  /*1370*/  SHF.R.U32.HI R11, RZ, 0x1, R11 ;  /* 0x00000001ff0b7819 */ /* 0x000fe4000001160b */
[----:B--2---:R-:W-:Y:S01]  /*1380*/  ISETP.NE.AND P0, PT, R12, 0x63, PT ;  /* 0x000000630c00780c */ /* 0x004fe20003f05270 */
[----:B------:R-:W-:-:S12]  /*1390*/  BRA.DIV UR5, `(.L_x_235) ;  /* 0x0000003205147947 */ /* 0x000fd8000b800000 */
[----:B------:R-:W-:-:S13]  /*13a0*/  VOTE.ANY P0, !P0 ;  /* 0x0000000000ff7806 */ /* 0x000fda0004000100 */
.L_x_273:
[----:B------:R-:W-:Y:S05]  /*13b0*/  @!P0 BRA `(.L_x_236) ;  /* 0x0000000000248947 */ /* 0x000fea0003800000 */
[----:B------:R-:W-:-:S07]  /*13c0*/  IMAD.MOV.U32 R16, RZ, RZ, R11 ;  /* 0x000000ffff107224 */ /* 0x000fce00078e000b */
.L_x_238:
[----:B------:R-:W-:Y:S05]  /*13d0*/  NANOSLEEP R16 ;  /* 0x000000100000735d */ /* 0x000fea0003800000 */
[----:B------:R-:W2:Y:S01]  /*13e0*/  LD.E.64.STRONG.GPU R12, desc[UR12][R14.64+-0x100] ;  /* 0xffff000c0e0c7980 */ /* 0x000ea2000c10fb00 */
[----:B------:R-:W-:Y:S01]  /*13f0*/  UMOV UR5, 0xffffffff ;  /* 0xffffffff00057882 */ /* 0x000fe20000000000 */
[----:B------:R-:W-:Y:S02]  /*1400*/  SHF.R.U32.HI R16, RZ, 0x1, R16 ;  /* 0x00000001ff107819 */ /* 0x000fe40000011610 */
[----:B--2---:R-:W-:Y:S01]  /*1410*/  ISETP.NE.AND P0, PT, R12, 0x63, PT ;  /* 0x000000630c00780c */ /* 0x004fe20003f05270 */
[----:B------:R-:W-:-:S12]  /*1420*/  BRA.DIV UR5, `(.L_x_237) ;  /* 0x0000003205107947 */ /* 0x000fd8000b800000 */
[----:B------:R-:W-:-:S13]  /*1430*/  VOTE.ANY P0, !P0 ;  /* 0x0000000000ff7806 */ /* 0x000fda0004000100 */
.L_x_276:
[----:B------:R-:W-:Y:S05]  /*1440*/  @P0 BRA `(.L_x_238) ;  /* 0xfffffffc00e00947 */ /* 0x000fea000383ffff */
.L_x_236:
[----:B------:R-:W-:Y:S01]  /*1450*/  UMOV UR5, 0xffffffff ;  /* 0xffffffff00057882 */ /* 0x000fe20000000000 */
[----:B------:R-:W-:Y:S02]  /*1460*/  ISETP.NE.AND P0, PT, R12, 0x65, PT ;  /* 0x000000650c00780c */ /* 0x000fe40003f05270 */
[----:B------:R-:W-:Y:S11]  /*1470*/  BRA.DIV UR5, `(.L_x_239) ;  /* 0x00000032051c7947 */ /* 0x000ff6000b800000 */
[----:B------:R-:W-:Y:S01]  /*1480*/  VOTE.ANY R10, PT, !P0 ;  /* 0x00000000000a7806 */ /* 0x000fe200040e0100 */
[----:B------:R-:W-:-:S03]  /*1490*/  VIADD R18, R18, 0xffffffe0 ;  /* 0xffffffe012127836 */ /* 0x000fc60000000000 */
[----:B------:R-:W-:-:S05]  /*14a0*/  LOP3.LUT R10, R10, 0x80000000, R8, 0xec, !PT ;  /* 0x800000000a0a7812 */ /* 0x000fca00078eec08 */
[----:B------:R-:W-:-:S05]  /*14b0*/  VIADD R15, R10, 0xffffffff ;  /* 0xffffffff0a0f7836 */ /* 0x000fca0000000000 */
[----:B------:R-:W-:-:S06]  /*14c0*/  LOP3.LUT R15, R10, R15, RZ, 0xc, !PT ;  /* 0x0000000f0a0f7212 */ /* 0x000fcc00078e0cff */
        /* <DEDUP_REMOVED lines=17> */
[----:B------:R-:W-:-:S03]  /*15e0*/  ISETP.NE.AND P0, PT, R12, 0x65, PT ;  /* 0x000000650c00780c */ /* 0x000fc60003f05270 */
[----:B------:R-:W-:-:S05]  /*15f0*/  IMAD.IADD R41, R13, 0x1, R16 ;  /* 0x000000010d297824 */ /* 0x000fca00078e0210 */
[----:B------:R-:W0:Y:S05]  /*1600*/  SHFL.DOWN PT, R16, R41, 0x10, R15 ;  /* 0x0a00000029107989 */ /* 0x000e2a00000e000f */
[----:B------:R-:W-:Y:S02]  /*1610*/  VOTE.ALL P0, P0 ;  /* 0x0000000000ff7806 */ /* 0x000fe40000000000 */
[----:B0-----:R-:W-:-:S04]  /*1620*/  SEL R16, R16, RZ, !P2 ;  /* 0x000000ff10107207 */ /* 0x001fc80005000000 */
[----:B------:R-:W-:-:S07]  /*1630*/  IADD3 R40, PT, PT, R41, R16, R40 ;  /* 0x0000001029287210 */ /* 0x000fce0007ffe028 */
.L_x_285:
[----:B------:R-:W-:Y:S05]  /*1640*/  @P0 BRA `(.L_x_240) ;  /* 0xfffffffc00380947 */ /* 0x000fea000383ffff */
.L_x_234:
[----:B------:R-:W-:Y:S01]  /*1650*/  ISETP.NE.AND P0, PT, R37, RZ, PT ;  /* 0x000000ff2500720c */ /* 0x000fe20003f05270 */
[----:B------:R-:W0:Y:S01]  /*1660*/  @!P1 S2R R11, SR_CgaCtaId ;  /* 0x00000000000b9919 */ /* 0x000e220000008800 */
[----:B------:R-:W-:Y:S01]  /*1670*/  @!P1 MOV R10, 0x400 ;  /* 0x00000400000a9802 */ /* 0x000fe20000000f00 */
[----:B------:R-:W-:Y:S02]  /*1680*/  @!P1 IMAD.IADD R9, R9, 0x1, R40 ;  /* 0x0000000109099824 */ /* 0x000fe400078e0228 */
[----:B------:R-:W-:Y:S02]  /*1690*/  @!P1 IMAD.MOV.U32 R8, RZ, RZ, 0x65 ;  /* 0x00000065ff089424 */ /* 0x000fe400078e00ff */
[----:B------:R-:W-:-:S03]  /*16a0*/  IMAD.MOV.U32 R38, RZ, RZ, R17 ;  /* 0x000000ffff267224 */ /* 0x000fc600078e0011 */
[----:B------:R1:W-:Y:S03]  /*16b0*/  @!P1 ST.E.64.STRONG.GPU desc[UR12][R44.64+0x100], R8 ;  /* 0x000100082c009985 */ /* 0x0003e6000c10fb0c */
[----:B------:R-:W-:Y:S01]  /*16c0*/  @!P0 MOV R12, 0x400 ;  /* 0x00000400000c8802 */ /* 0x000fe20000000f00 */
[----:B------:R-:W2:Y:S01]  /*16d0*/  @!P0 S2R R13, SR_CgaCtaId ;  /* 0x00000000000d8919 */ /* 0x000ea20000008800 */
[----:B------:R-:W-:Y:S01]  /*16e0*/  @!P0 IMAD.MOV.U32 R38, RZ, RZ, R40 ;  /* 0x000000ffff268224 */ /* 0x000fe200078e0028 */
[----:B0-----:R-:W-:-:S05]  /*16f0*/  @!P1 LEA R10, R11, R10, 0x18 ;  /* 0x0000000a0b0a9211 */ /* 0x001fca00078ec0ff */
[----:B------:R1:W-:Y:S04]  /*1700*/  @!P1 STS [R10+0x8], R9 ;  /* 0x000008090a009388 */ /* 0x0003e80000000800 */
[----:B------:R1:W-:Y:S01]  /*1710*/  @!P1 STS [R10+0x4], R40 ;  /* 0x000004280a009388 */ /* 0x0003e20000000800 */
[----:B--2---:R-:W-:-:S05]  /*1720*/  @!P0 LEA R13, R13, R12, 0x18 ;  /* 0x0000000c0d0d8211 */ /* 0x004fca00078ec0ff */
[----:B------:R1:W-:Y:S02]  /*1730*/  @!P0 STS [R13+0x54], R40 ;  /* 0x000054280d008388 */ /* 0x0003e40000000800 */
.L_x_228:
[----:B------:R-:W-:Y:S05]  /*1740*/  WARPSYNC.ALL ;  /* 0x0000000000007948 */ /* 0x000fea0003800000 */
[----:B------:R-:W0:Y:S08]  /*1750*/  S2UR UR7, SR_CgaCtaId ;  /* 0x00000000000779c3 */ /* 0x000e300000008800 */
[----:B------:R-:W-:Y:S01]  /*1760*/  BAR.SYNC.DEFER_BLOCKING 0x0 ;  /* 0x0000000000007b1d */ /* 0x000fe20000010000 */
[----:B------:R-:W-:-:S05]  /*1770*/  ISETP.NE.AND P0, PT, R35, RZ, PT ;  /* 0x000000ff2300720c */ /* 0x000fca0003f05270 */
[----:B------:R-:W-:Y:S02]  /*1780*/  UMOV UR5, 0x400 ;  /* 0x0000040000057882 */ /* 0x000fe40000000000 */
[----:B0-----:R-:W-:-:S09]  /*1790*/  ULEA UR5, UR7, UR5, 0x18 ;  /* 0x0000000507057291 */ /* 0x001fd2000f8ec0ff */
[----:B-1----:R-:W0:Y:S02]  /*17a0*/  LDS R8, [UR5+0x54] ;  /* 0x00005405ff087984 */ /* 0x002e240008000800 */
[----:B0-----:R-:W-:-:S05]  /*17b0*/  SEL R9, R8, RZ, P0 ;  /* 0x000000ff08097207 */ /* 0x001fca0000000000 */
[----:B------:R-:W-:-:S07]  /*17c0*/  IMAD.IADD R38, R9, 0x1, R38 ;  /* 0x0000000109267824 */ /* 0x000fce00078e0226 */
.L_x_227:
[----:B------:R-:W-:Y:S05]  /*17d0*/  BSYNC.RECONVERGENT B0 ;  /* 0x0000000000007941 */ /* 0x000fea0003800200 */
.L_x_225:
[----:B------:R-:W-:Y:S01]  /*17e0*/  IMAD.IADD R32, R32, 0x1, R38 ;  /* 0x0000000120207824 */ /* 0x000fe200078e0226 */
[----:B------:R-:W-:Y:S03]  /*17f0*/  BAR.SYNC.DEFER_BLOCKING 0x0 ;  /* 0x0000000000007b1d */ /* 0x000fe60000010000 */
[----:B------:R-:W-:-:S03]  /*1800*/  IMAD.IADD R29, R29, 0x1, R32 ;  /* 0x000000011d1d7824 */ /* 0x000fc600078e0220 */
[----:B------:R-:W1:Y:S01]  /*1810*/  LDCU.64 UR8, c[0x0][0x388] ;  /* 0x00007100ff0877ac */ /* 0x000e620008000a00 */
[----:B------:R-:W-:-:S04]  /*1820*/  IMAD.IADD R28, R28, 0x1, R29 ;  /* 0x000000011c1c7824 */ /* 0x000fc800078e021d */
[----:B------:R-:W-:-:S04]  /*1830*/  IMAD.IADD R27, R27, 0x1, R28 ;  /* 0x000000011b1b7824 */ /* 0x000fc800078e021c */
[----:B------:R-:W-:-:S04]  /*1840*/  IMAD.IADD R26, R26, 0x1, R27 ;  /* 0x000000011a1a7824 */ /* 0x000fc800078e021b */
[----:B------:R-:W-:-:S04]  /*1850*/  IMAD.IADD R25, R25, 0x1, R26 ;  /* 0x0000000119197824 */ /* 0x000fc800078e021a */
[----:B------:R-:W-:Y:S01]  /*1860*/  IMAD.IADD R24, R24, 0x1, R25 ;  /* 0x0000000118187824 */ /* 0x000fe200078e0219 */
[----:B------:R-:W-:Y:S03]  /*1870*/  STS [R33], R38 ;  /* 0x0000002621007388 */ /* 0x000fe60000000800 */
[----:B------:R-:W-:Y:S01]  /*1880*/  IMAD.IADD R23, R23, 0x1, R24 ;  /* 0x0000000117177824 */ /* 0x000fe200078e0218 */
[----:B------:R-:W-:Y:S03]  /*1890*/  STS [R33+0x4], R32 ;  /* 0x0000042021007388 */ /* 0x000fe60000000800 */
        /* <DEDUP_REMOVED lines=19> */
[----:B------:R-:W-:Y:S04]  /*19d0*/  STS [R33+0x2c], R20 ;  /* 0x00002c1421007388 */ /* 0x000fe80000000800 */
[----:B------:R-:W-:Y:S04]  /*19e0*/  STS [R33+0x30], R7 ;  /* 0x0000300721007388 */ /* 0x000fe80000000800 */
[----:B------:R-:W-:Y:S04]  /*19f0*/  STS [R33+0x34], R6 ;  /* 0x0000340621007388 */ /* 0x000fe80000000800 */
[----:B------:R-:W-:Y:S04]  /*1a00*/  STS [R33+0x38], R5 ;  /* 0x0000380521007388 */ /* 0x000fe80000000800 */
[----:B------:R-:W-:Y:S04]  /*1a10*/  STS [R33+0x3c], R4 ;  /* 0x00003c0421007388 */ /* 0x000fe80000000800 */
[----:B------:R-:W-:Y:S04]  /*1a20*/  STS [R33+0x40], R3 ;  /* 0x0000400321007388 */ /* 0x000fe80000000800 */
[----:B------:R1:W-:Y:S04]  /*1a30*/  STS [R33+0x44], R2 ;  /* 0x0000440221007388 */ /* 0x0003e80000000800 */
[----:B------:R-:W-:Y:S01]  /*1a40*/  STS [R33+0x48], R0 ;  /* 0x0000480021007388 */ /* 0x000fe20000000800 */
[----:B------:R-:W-:-:S03]  /*1a50*/  NOP ;  /* 0x0000000000007918 */ /* 0x000fc60000000000 */
[----:B0-----:R-:W0:Y:S01]  /*1a60*/  LDS R9, [R34] ;  /* 0x0000000022097984 */ /* 0x001e220000000800 */
[----:B-1----:R-:W-:-:S03]  /*1a70*/  IADD3 R2, P0, PT, R31, UR8, RZ ;  /* 0x000000081f027c10 */ /* 0x002fc6000ff1e0ff */
[----:B------:R-:W1:Y:S01]  /*1a80*/  LDS R7, [R34+0x80] ;  /* 0x0000800022077984 */ /* 0x000e620000000800 */
[----:B------:R-:W-:-:S03]  /*1a90*/  IADD3.X R3, PT, PT, R30, UR9, RZ, P0, !PT ;  /* 0x000000091e037c10 */ /* 0x000fc600087fe4ff */
        /* <DEDUP_REMOVED lines=17> */
[----:B0-----:R-:W-:Y:S04]  /*1bb0*/  STG.E desc[UR12][R2.64], R9 ;  /* 0x0000000902007986 */ /* 0x001fe8000c10190c */
[----:B-1----:R-:W-:Y:S04]  /*1bc0*/  STG.E desc[UR12][R2.64+0x80], R7 ;  /* 0x0000800702007986 */ /* 0x002fe8000c10190c */
[----:B--2---:R-:W-:Y:S04]  /*1bd0*/  STG.E desc[UR12][R2.64+0x100], R11 ;  /* 0x0001000b02007986 */ /* 0x004fe8000c10190c */
[----:B---3--:R-:W-:Y:S04]  /*1be0*/  STG.E desc[UR12][R2.64+0x180], R13 ;  /* 0x0001800d02007986 */ /* 0x008fe8000c10190c */
[----:B----4-:R-:W-:Y:S04]  /*1bf0*/  STG.E desc[UR12][R2.64+0x200], R5 ;  /* 0x0002000502007986 */ /* 0x010fe8000c10190c */
        /* <DEDUP_REMOVED lines=15> */
.L_x_224:
[----:B------:R-:W-:-:S04]  /*1cf0*/  ISETP.NE.U32.AND P0, PT, RZ, UR7, PT ;  /* 0x00000007ff007c0c */ /* 0x000fc8000bf05070 */
[----:B------:R-:W-:-:S13]  /*1d00*/  ISETP.NE.AND.EX P0, PT, RZ, UR4, PT, P0 ;  /* 0x00000004ff007c0c */ /* 0x000fda000bf05300 */
[----:B------:R-:W-:Y:S05]  /*1d10*/  @!P0 EXIT ;  /* 0x000000000000894d */ /* 0x000fea0003800000 */
[----:B------:R-:W0:Y:S02]  /*1d20*/  LDCU.64 UR4, c[0x0][0x380] ;  /* 0x00007000ff0477ac */ /* 0x000e240008000a00 */
[----:B0-----:R-:W-:-:S06]  /*1d30*/  UIMAD.WIDE UR4, UR6, 0x7b80, UR4 ;  /* 0x00007b80060478a5 */ /* 0x001fcc000f8e0204 */
[----:B------:R-:W-:Y:S02]  /*1d40*/  IMAD.U32 R2, RZ, RZ, UR4 ;  /* 0x00000004ff027e24 */ /* 0x000fe4000f8e00ff */
[----:B------:R-:W-:-:S05]  /*1d50*/  IMAD.U32 R3, RZ, RZ, UR5 ;  /* 0x00000005ff037e24 */ /* 0x000fca000f8e00ff */
[----:B------:R0:W2:Y:S01]  /*1d60*/  LDG.E R0, desc[UR12][R2.64] ;  /* 0x0000000c02007981 */ /* 0x0000a2000c1e1900 */
[----:B------:R-:W3:Y:S02]  /*1d70*/  S2R R31, SR_TID.X ;  /* 0x00000000001f7919 */ /* 0x000ee40000002100 */
[C---:B---3--:R-:W-:Y:S02]  /*1d80*/  LOP3.LUT R30, R31.reuse, 0x1f, RZ, 0xc0, !PT ;  /* 0x0000001f1f1e7812 */ /* 0x048fe400078ec0ff */
[----:B------:R-:W-:-:S05]  /*1d90*/  LOP3.LUT R5, R31, 0x3e0, RZ, 0xc0, !PT ;  /* 0x000003e01f057812 */ /* 0x000fca00078ec0ff */
[----:B------:R-:W-:-:S04]  /*1da0*/  IMAD R30, R5, 0x13, R30 ;  /* 0x00000013051e7824 */ /* 0x000fc800078e021e */
[C---:B------:R-:W-:Y:S01]  /*1db0*/  VIADD R4, R30.reuse, 0x20 ;  /* 0x000000201e047836 */ /* 0x040fe20000000000 */
[C---:B------:R-:W-:Y:S01]  /*1dc0*/  ISETP.GE.U32.AND P1, PT, R30.reuse, UR7, PT ;  /* 0x000000071e007c0c */ /* 0x040fe2000bf26070 */
[C---:B------:R-:W-:Y:S01]  /*1dd0*/  VIADD R5, R30.reuse, 0x40 ;  /* 0x000000401e057836 */ /* 0x040fe20000000000 */
[C---:B0-----:R-:W-:Y:S01]  /*1de0*/  LEA R2, P0, R30.reuse, UR4, 0x2 ;  /* 0x000000041e027c11 */ /* 0x041fe2000f8010ff */
[----:B------:R-:W-:Y:S01]  /*1df0*/  VIADD R3, R30, 0x80 ;  /* 0x000000801e037836 */ /* 0x000fe20000000000 */
[----:B------:R-:W-:Y:S01]  /*1e00*/  ISETP.GE.U32.AND P2, PT, R4, UR7, PT ;  /* 0x0000000704007c0c */ /* 0x000fe2000bf46070 */
[C---:B------:R-:W-:Y:S01]  /*1e10*/  VIADD R4, R30.reuse, 0xa0 ;  /* 0x000000a01e047836 */ /* 0x040fe20000000000 */
[----:B------:R-:W-:Y:S01]  /*1e20*/  ISETP.GE.U32.AND P3, PT, R5, UR7, PT ;  /* 0x0000000705007c0c */ /* 0x000fe2000bf66070 */
[----:B------:R-:W-:Y:S01]  /*1e30*/  VIADD R5, R30, 0xc0 ;  /* 0x000000c01e057836 */ /* 0x000fe20000000000 */
[----:B------:R-:W-:Y:S01]  /*1e40*/  ISETP.GE.U32.AND P5, PT, R3, UR7, PT ;  /* 0x0000000703007c0c */ /* 0x000fe2000bfa6070 */
[----:B------:R-:W-:Y:S01]  /*1e50*/  IMAD.X R3, RZ, RZ, UR5, P0 ;  /* 0x00000005ff037e24 */ /* 0x000fe200080e06ff */
[----:B------:R-:W-:Y:S01]  /*1e60*/  ISETP.GE.U32.AND P6, PT, R4, UR7, PT ;  /* 0x0000000704007c0c */ /* 0x000fe2000bfc6070 */
[C---:B------:R-:W-:Y:S01]  /*1e70*/  VIADD R6, R30.reuse, 0x60 ;  /* 0x000000601e067836 */ /* 0x040fe20000000000 */
[----:B------:R-:W-:Y:S01]  /*1e80*/  ISETP.GE.U32.AND P0, PT, R5, UR7, PT ;  /* 0x0000000705007c0c */ /* 0x000fe2000bf06070 */
[----:B------:R-:W-:-:S02]  /*1e90*/  VIADD R5, R30, 0xe0 ;  /* 0x000000e01e057836 */ /* 0x000fc40000000000 */
[----:B------:R-:W-:Y:S01]  /*1ea0*/  VIADD R37, R30, 0x100 ;  /* 0x000001001e257836 */ /* 0x000fe20000000000 */
[----:B------:R-:W-:Y:S01]  /*1eb0*/  ISETP.GE.U32.AND P4, PT, R6, UR7, PT ;  /* 0x0000000706007c0c */ /* 0x000fe2000bf86070 */
[C---:B------:R-:W-:Y:S02]  /*1ec0*/  VIADD R7, R30.reuse, 0x140 ;  /* 0x000001401e077836 */ /* 0x040fe40000000000 */
[C---:B------:R-:W-:Y:S02]  /*1ed0*/  VIADD R36, R30.reuse, 0x120 ;  /* 0x000001201e247836 */ /* 0x040fe40000000000 */
[C---:B------:R-:W-:Y:S02]  /*1ee0*/  VIADD R35, R30.reuse, 0x220 ;  /* 0x000002201e237836 */ /* 0x040fe40000000000 */
[----:B------:R-:W-:Y:S02]  /*1ef0*/  VIADD R34, R30, 0x240 ;  /* 0x000002401e227836 */ /* 0x000fe40000000000 */
[----:B--2---:R-:W-:-:S02]  /*1f00*/  IMAD.MOV.U32 R4, RZ, RZ, R0 ;  /* 0x000000ffff047224 */ /* 0x004fc400078e0000 */
[----:B------:R-:W2:Y:S02]  /*1f10*/  @!P1 LDG.E R0, desc[UR12][R2.64] ;  /* 0x0000000c02009981 */ /* 0x000ea4000c1e1900 */
[--C-:B------:R-:W-:Y:S01]  /*1f20*/  IMAD.MOV.U32 R12, RZ, RZ, R4.reuse ;  /* 0x000000ffff0c7224 */ /* 0x100fe200078e0004 */
[----:B------:R-:W-:Y:S01]  /*1f30*/  ISETP.GE.U32.AND P1, PT, R5, UR7, PT ;  /* 0x0000000705007c0c */ /* 0x000fe2000bf26070 */
[--C-:B------:R-:W-:Y:S02]  /*1f40*/  IMAD.MOV.U32 R8, RZ, RZ, R4.reuse ;  /* 0x000000ffff087224 */ /* 0x100fe400078e0004 */
[C---:B------:R-:W-:Y:S02]  /*1f50*/  VIADD R5, R30.reuse, 0x160 ;  /* 0x000001601e057836 */ /* 0x040fe40000000000 */
[--C-:B------:R-:W-:Y:S01]  /*1f60*/  IMAD.MOV.U32 R6, RZ, RZ, R4.reuse ;  /* 0x000000ffff067224 */ /* 0x100fe200078e0004 */
[----:B------:R-:W3:Y:S01]  /*1f70*/  @!P5 LDG.E R12, desc[UR12][R2.64+0x200] ;  /* 0x0002000c020cd981 */ /* 0x000ee2000c1e1900 */
[--C-:B------:R-:W-:Y:S01]  /*1f80*/  IMAD.MOV.U32 R14, RZ, RZ, R4.reuse ;  /* 0x000000ffff0e7224 */ /* 0x100fe200078e0004 */
[----:B------:R-:W-:Y:S01]  /*1f90*/  ISETP.GE.U32.AND P5, PT, R37, UR7, PT ;  /* 0x0000000725007c0c */ /* 0x000fe2000bfa6070 */
[----:B------:R-:W-:Y:S01]  /*1fa0*/  IMAD.MOV.U32 R16, RZ, RZ, R4 ;  /* 0x000000ffff107224 */ /* 0x000fe200078e0004 */
[----:B------:R-:W4:Y:S01]  /*1fb0*/  @!P3 LDG.E R8, desc[UR12][R2.64+0x100] ;  /* 0x0001000c0208b981 */ /* 0x000f22000c1e1900 */
[----:B------:R-:W-:Y:S01]  /*1fc0*/  ISETP.GE.U32.AND P3, PT, R5, UR7, PT ;  /* 0x0000000705007c0c */ /* 0x000fe2000bf66070 */
[----:B------:R-:W-:-:S02]  /*1fd0*/  VIADD R5, R30, 0x1a0 ;  /* 0x000001a01e057836 */ /* 0x000fc40000000000 */
[----:B------:R-:W4:Y:S01]  /*1fe0*/  @!P2 LDG.E R6, desc[UR12][R2.64+0x80] ;  /* 0x0000800c0206a981 */ /* 0x000f22000c1e1900 */
[----:B------:R-:W-:Y:S01]  /*1ff0*/  ISETP.GE.U32.AND P2, PT, R7, UR7, PT ;  /* 0x0000000707007c0c */ /* 0x000fe2000bf46070 */
[--C-:B------:R-:W-:Y:S02]  /*2000*/  IMAD.MOV.U32 R10, RZ, RZ, R4.reuse ;  /* 0x000000ffff0a7224 */ /* 0x100fe400078e0004 */
[----:B------:R-:W4:Y:S01]  /*2010*/  @!P6 LDG.E R14, desc[UR12][R2.64+0x280] ;  /* 0x0002800c020ee981 */ /* 0x000f22000c1e1900 */
[----:B------:R-:W-:Y:S01]  /*2020*/  ISETP.GE.U32.AND P6, PT, R36, UR7, PT ;  /* 0x0000000724007c0c */ /* 0x000fe2000bfc6070 */
[----:B------:R-:W-:Y:S02]  /*2030*/  IMAD.MOV.U32 R20, RZ, RZ, R4 ;  /* 0x000000ffff147224 */ /* 0x000fe400078e0004 */
[----:B------:R-:W4:Y:S01]  /*2040*/  @!P0 LDG.E R16, desc[UR12][R2.64+0x300] ;  /* 0x0003000c02108981 */ /* 0x000f22000c1e1900 */
[----:B------:R-:W-:Y:S01]  /*2050*/  ISETP.GE.U32.AND P0, PT, R5, UR7, PT ;  /* 0x0000000705007c0c */ /* 0x000fe2000bf06070 */
[----:B------:R-:W-:-:S02]  /*2060*/  VIADD R7, R30, 0x180 ;  /* 0x000001801e077836 */ /* 0x000fc40000000000 */
[C---:B------:R-:W-:Y:S01]  /*2070*/  VIADD R5, R30.reuse, 0x1e0 ;  /* 0x000001e01e057836 */ /* 0x040fe20000000000 */
[----:B------:R-:W4:Y:S01]  /*2080*/  @!P4 LDG.E R10, desc[UR12][R2.64+0x180] ;  /* 0x0001800c020ac981 */ /* 0x000f22000c1e1900 */
[--C-:B------:R-:W-:Y:S01]  /*2090*/  IMAD.MOV.U32 R18, RZ, RZ, R4.reuse ;  /* 0x000000ffff127224 */ /* 0x100fe200078e0004 */
[----:B------:R-:W-:Y:S01]  /*20a0*/  ISETP.GE.U32.AND P4, PT, R7, UR7, PT ;  /* 0x0000000707007c0c */ /* 0x000fe2000bf86070 */
[--C-:B------:R-:W-:Y:S01]  /*20b0*/  IMAD.MOV.U32 R22, RZ, RZ, R4.reuse ;  /* 0x000000ffff167224 */ /* 0x100fe200078e0004 */
[----:B------:R-:W4:Y:S01]  /*20c0*/  @!P5 LDG.E R20, desc[UR12][R2.64+0x400] ;  /* 0x0004000c0214d981 */ /* 0x000f22000c1e1900 */
[--C-:B------:R-:W-:Y:S01]  /*20d0*/  IMAD.MOV.U32 R24, RZ, RZ, R4.reuse ;  /* 0x000000ffff187224 */ /* 0x100fe200078e0004 */
[----:B------:R-:W-:Y:S01]  /*20e0*/  ISETP.GE.U32.AND P5, PT, R5, UR7, PT ;  /* 0x0000000705007c0c */ /* 0x000fe2000bfa6070 */
[----:B------:R-:W-:Y:S01]  /*20f0*/  IMAD.MOV.U32 R26, RZ, RZ, R4 ;  /* 0x000000ffff1a7224 */ /* 0x000fe200078e0004 */
[----:B------:R-:W4:Y:S01]  /*2100*/  @!P1 LDG.E R18, desc[UR12][R2.64+0x380] ;  /* 0x0003800c02129981 */ /* 0x000f22000c1e1900 */
[----:B------:R-:W-:-:S02]  /*2110*/  VIADD R7, R30, 0x1c0 ;  /* 0x000001c01e077836 */ /* 0x000fc40000000000 */
[----:B------:R-:W-:Y:S01]  /*2120*/  VIADD R5, R30, 0x200 ;  /* 0x000002001e057836 */ /* 0x000fe20000000000 */
[----:B------:R-:W4:Y:S02]  /*2130*/  @!P6 LDG.E R22, desc[UR12][R2.64+0x480] ;  /* 0x0004800c0216e981 */ /* 0x000f24000c1e1900 */
[----:B------:R-:W-:Y:S02]  /*2140*/  ISETP.GE.U32.AND P1, PT, R7, UR7, PT ;  /* 0x0000000707007c0c */ /* 0x000fe4000bf26070 */
[----:B------:R-:W4:Y:S01]  /*2150*/  @!P2 LDG.E R24, desc[UR12][R2.64+0x500] ;  /* 0x0005000c0218a981 */ /* 0x000f22000c1e1900 */
[----:B------:R-:W-:Y:S02]  /*2160*/  ISETP.GE.U32.AND P6, PT, R5, UR7, PT ;  /* 0x0000000705007c0c */ /* 0x000fe4000bfc6070 */
[----:B------:R-:W-:Y:S01]  /*2170*/  ISETP.GE.U32.AND P2, PT, R35, UR7, PT ;  /* 0x0000000723007c0c */ /* 0x000fe2000bf46070 */
[----:B------:R-:W4:Y:S01]  /*2180*/  @!P3 LDG.E R26, desc[UR12][R2.64+0x580] ;  /* 0x0005800c021ab981 */ /* 0x000f22000c1e1900 */
[----:B------:R-:W-:Y:S01]  /*2190*/  ISETP.GE.U32.AND P3, PT, R34, UR7, PT ;  /* 0x0000000722007c0c */ /* 0x000fe2000bf66070 */
[----:B------:R-:W-:-:S02]  /*21a0*/  IMAD.MOV.U32 R28, RZ, RZ, R4 ;  /* 0x000000ffff1c7224 */ /* 0x000fc400078e0004 */
[--C-:B------:R-:W-:Y:S02]  /*21b0*/  IMAD.MOV.U32 R40, RZ, RZ, R4.reuse ;  /* 0x000000ffff287224 */ /* 0x100fe400078e0004 */
[--C-:B------:R-:W-:Y:S02]  /*21c0*/  IMAD.MOV.U32 R42, RZ, RZ, R4.reuse ;  /* 0x000000ffff2a7224 */ /* 0x100fe400078e0004 */
[--C-:B------:R-:W-:Y:S01]  /*21d0*/  IMAD.MOV.U32 R44, RZ, RZ, R4.reuse ;  /* 0x000000ffff2c7224 */ /* 0x100fe200078e0004 */
[----:B------:R-:W4:Y:S01]  /*21e0*/  @!P4 LDG.E R28, desc[UR12][R2.64+0x600] ;  /* 0x0006000c021cc981 */ /* 0x000f22000c1e1900 */
[--C-:B------:R-:W-:Y:S02]  /*21f0*/  IMAD.MOV.U32 R5, RZ, RZ, R4.reuse ;  /* 0x000000ffff057224 */ /* 0x100fe400078e0004 */
[----:B------:R-:W-:Y:S01]  /*2200*/  IMAD.MOV.U32 R7, RZ, RZ, R4 ;  /* 0x000000ffff077224 */ /* 0x000fe200078e0004 */
[----:B------:R-:W4:Y:S04]  /*2210*/  @!P0 LDG.E R40, desc[UR12][R2.64+0x680] ;  /* 0x0006800c02288981 */ /* 0x000f28000c1e1900 */
[----:B------:R-:W4:Y:S04]  /*2220*/  @!P1 LDG.E R42, desc[UR12][R2.64+0x700] ;  /* 0x0007000c022a9981 */ /* 0x000f28000c1e1900 */
[----:B------:R-:W4:Y:S04]  /*2230*/  @!P5 LDG.E R44, desc[UR12][R2.64+0x780] ;  /* 0x0007800c022cd981 */ /* 0x000f28000c1e1900 */
[----:B------:R-:W4:Y:S04]  /*2240*/  @!P6 LDG.E R5, desc[UR12][R2.64+0x800] ;  /* 0x0008000c0205e981 */ /* 0x000f28000c1e1900 */
[----:B------:R-:W4:Y:S04]  /*2250*/  @!P2 LDG.E R7, desc[UR12][R2.64+0x880] ;  /* 0x0008800c0207a981 */ /* 0x000f28000c1e1900 */
[----:B------:R-:W4:Y:S01]  /*2260*/  @!P3 LDG.E R4, desc[UR12][R2.64+0x900] ;  /* 0x0009000c0204b981 */ /* 0x000f22000c1e1900 */
[----:B------:R-:W0:Y:S01]  /*2270*/  S2R R38, SR_LANEID ;  /* 0x0000000000267919 */ /* 0x000e220000000000 */
[----:B------:R-:W1:Y:S01]  /*2280*/  S2UR UR5, SR_CgaCtaId ;  /* 0x00000000000579c3 */ /* 0x000e620000008800 */
[----:B------:R-:W-:Y:S01]  /*2290*/  SHF.R.U32.HI R41, RZ, 0x5, R31 ;  /* 0x00000005ff297819 */ /* 0x000fe2000001161f */
[----:B------:R-:W-:-:S02]  /*22a0*/  UMOV UR4, 0x400 ;  /* 0x0000040000047882 */ /* 0x000fc40000000000 */
[----:B-1----:R-:W-:Y:S02]  /*22b0*/  ULEA UR4, UR5, UR4, 0x18 ;  /* 0x0000000405047291 */ /* 0x002fe4000f8ec0ff */
[----:B0-----:R-:W-:-:S05]  /*22c0*/  IMAD R29, R41, 0x260, R38 ;  /* 0x00000260291d7824 */ /* 0x001fca00078e0226 */
[----:B------:R-:W-:Y:S01]  /*22d0*/  LEA R29, R29, UR4, 0x2 ;  /* 0x000000041d1d7c11 */ /* 0x000fe2000f8e10ff */
[----:B------:R-:W-:-:S04]  /*22e0*/  UISETP.NE.AND UP0, UPT, UR6, URZ, UPT ;  /* 0x000000ff0600728c */ /* 0x000fc8000bf05270 */
[----:B--2---:R-:W-:Y:S04]  /*22f0*/  STS [R29], R0 ;  /* 0x000000001d007388 */ /* 0x004fe80000000800 */
[----:B---3--:R-:W-:Y:S04]  /*2300*/  STS [R29+0x200], R12 ;  /* 0x0002000c1d007388 */ /* 0x008fe80000000800 */
[----:B----4-:R0:W-:Y:S04]  /*2310*/  STS [R29+0x100], R8 ;  /* 0x000100081d007388 */ /* 0x0101e80000000800 */
[----:B------:R1:W-:Y:S01]  /*2320*/  STS [R29+0x80], R6 ;  /* 0x000080061d007388 */ /* 0x0003e20000000800 */
[----:B0-----:R-:W-:-:S03]  /*2330*/  IMAD R8, R38, 0x48, R29 ;  /* 0x0000004826087824 */ /* 0x001fc600078e021d */
        /* <DEDUP_REMOVED lines=16> */
[----:B------:R1:W0:Y:S04]  /*2440*/  LDS R32, [R8] ;  /* 0x0000000008207984 */ /* 0x0002280000000800 */
        /* <DEDUP_REMOVED lines=19> */
[----:B--234-:R-:W-:Y:S05]  /*2580*/  BRA.U UP0, `(.L_x_241) ;  /* 0x0000000500047547 */ /* 0x01cfea000b800000 */
[----:B01----:R-:W-:Y:S02]  /*2590*/  IADD3 R8, PT, PT, R28, R33, R32 ;  /* 0x000000211c087210 */ /* 0x003fe40007ffe020 */
[----:B------:R-:W-:Y:S02]  /*25a0*/  ISETP.NE.AND P1, PT, R38, 0x1f, PT ;  /* 0x0000001f2600780c */ /* 0x000fe40003f25270 */
[----:B------:R-:W-:Y:S02]  /*25b0*/  IADD3 R8, PT, PT, R26, R27, R8 ;  /* 0x0000001b1a087210 */ /* 0x000fe40007ffe008 */
[----:B------:R-:W-:Y:S02]  /*25c0*/  ISETP.NE.AND P2, PT, R41, 0xc, PT ;  /* 0x0000000c2900780c */ /* 0x000fe40003f45270 */
        /* <DEDUP_REMOVED lines=47> */
[----:B------:R-:W-:-:S04]  /*28c0*/  ISETP.NE.AND P0, PT, R41, 0x8, PT ;  /* 0x000000082900780c */ /* 0x000fc80003f05270 */
[----:B------:R-:W-:Y:S02]  /*28d0*/  SEL R8, R15, R8, !P0 ;  /* 0x000000080f087207 */ /* 0x000fe40004000000 */
[C---:B------:R-:W-:Y:S02]  /*28e0*/  ISETP.NE.AND P0, PT, R41.reuse, 0xa, PT ;  /* 0x0000000a2900780c */ /* 0x040fe40003f05270 */
[----:B------:R-:W-:Y:S02]  /*28f0*/  SEL R8, R16, R8, !P1 ;  /* 0x0000000810087207 */ /* 0x000fe40004800000 */
[----:B------:R-:W-:Y:S02]  /*2900*/  ISETP.NE.AND P1, PT, R41, 0xb, PT ;  /* 0x0000000b2900780c */ /* 0x000fe40003f25270 */
[----:B------:R-:W-:Y:S02]  /*2910*/  SEL R8, R17, R8, !P0 ;  /* 0x0000000811087207 */ /* 0x000fe40004000000 */
[----:B------:R-:W-:-:S02]  /*2920*/  ISETP.GE.U32.AND P0, PT, R31, 0x20, PT ;  /* 0x000000201f00780c */ /* 0x000fc40003f06070 */
[----:B------:R-:W-:Y:S01]  /*2930*/  SEL R8, R18, R8, !P1 ;  /* 0x0000000812087207 */ /* 0x000fe20004800000 */
[----:B------:R-:W-:Y:S01]  /*2940*/  @!P2 IMAD.IADD R8, R19, 0x1, R18 ;  /* 0x000000011308a824 */ /* 0x000fe200078e0212 */
[----:B------:R-:W-:-:S04]  /*2950*/  ISETP.NE.AND P1, PT, R38, RZ, PT ;  /* 0x000000ff2600720c */ /* 0x000fc80003f25270 */
[----:B------:R-:W-:Y:S02]  /*2960*/  SEL R40, R40, RZ, P1 ;  /* 0x000000ff28287207 */ /* 0x000fe40000800000 */
[----:B------:R-:W-:-:S04]  /*2970*/  SEL R8, R8, RZ, P0 ;  /* 0x000000ff08087207 */ /* 0x000fc80000000000 */
[----:B-----5:R-:W-:Y:S01]  /*2980*/  IADD3 R39, PT, PT, R8, R40, R39 ;  /* 0x0000002808277210 */ /* 0x020fe20007ffe027 */
[----:B------:R-:W-:Y:S06]  /*2990*/  BRA `(.L_x_242) ;  /* 0x0000000c00547947 */ /* 0x000fec0003800000 */
.L_x_241:
[----:B01----:R-:W-:Y:S02]  /*29a0*/  IADD3 R8, PT, PT, R28, R33, R32 ;  /* 0x000000211c087210 */ /* 0x003fe40007ffe020 */
[----:B------:R-:W-:Y:S02]  /*29b0*/  ISETP.NE.AND P1, PT, R38, 0x1f, PT ;  /* 0x0000001f2600780c */ /* 0x000fe40003f25270 */
        /* <DEDUP_REMOVED lines=9> */
[----:B-----5:R-:W-:-:S05]  /*2a50*/  IADD3 R39, PT, PT, R9, R0, R8 ;  /* 0x0000000009277210 */ /* 0x020fca0007ffe008 */
        /* <DEDUP_REMOVED lines=28> */
[----:B------:R-:W-:Y:S01]  /*2c20*/  IMAD.IADD R14, R14, 0x1, R13 ;  /* 0x000000010e0e7824 */ /* 0x000fe200078e020d */
[----:B------:R-:W0:Y:S02]  /*2c30*/  LDS R11, [UR4+0x40] ;  /* 0x00004004ff0b7984 */ /* 0x000e240008000800 */
        /* <DEDUP_REMOVED lines=14> */
[----:B------:R-:W-:-:S04]  /*2d20*/  ISETP.NE.AND P0, PT, R41, 0xa, PT ;  /* 0x0000000a2900780c */ /* 0x000fc80003f05270 */
[----:B------:R-:W-:Y:S01]  /*2d30*/  SEL R8, R17, R8, !P0 ;  /* 0x0000000811087207 */ /* 0x000fe20004000000 */
[----:B------:R-:W-:Y:S01]  /*2d40*/  IMAD.IADD R17, R40, 0x1, -R39 ;  /* 0x0000000128117824 */ /* 0x000fe200078e0a27 */
[----:B------:R-:W-:-:S04]  /*2d50*/  ISETP.NE.AND P0, PT, R41, 0xb, PT ;  /* 0x0000000b2900780c */ /* 0x000fc80003f05270 */
[----:B------:R-:W-:Y:S02]  /*2d60*/  SEL R8, R18, R8, !P0 ;  /* 0x0000000812087207 */ /* 0x000fe40004000000 */
[----:B------:R-:W-:Y:S01]  /*2d70*/  ISETP.GT.U32.AND P0, PT, R31, 0x1f, PT ;  /* 0x0000001f1f00780c */ /* 0x000fe20003f04070 */
[----:B0-----:R-:W-:Y:S01]  /*2d80*/  IMAD.IADD R11, R19, 0x1, R11 ;  /* 0x00000001130b7824 */ /* 0x001fe200078e020b */
        /* <DEDUP_REMOVED lines=22> */
.L_x_288:
[----:B------:R-:W-:Y:S05]  /*2ef0*/  @!P0 BRA `(.L_x_245) ;  /* 0x0000000000248947 */ /* 0x000fea0003800000 */
[----:B------:R-:W-:-:S07]  /*2f00*/  IMAD.MOV.U32 R14, RZ, RZ, 0x1de ;  /* 0x000001deff0e7424 */ /* 0x000fce00078e00ff */
.L_x_247:
[----:B------:R-:W-:Y:S05]  /*2f10*/  NANOSLEEP R14 ;  /* 0x0000000e0000735d */ /* 0x000fea0003800000 */
[----:B------:R-:W2:Y:S01]  /*2f20*/  LD.E.64.STRONG.GPU R8, desc[UR12][R12.64+0x100] ;  /* 0x0001000c0c087980 */ /* 0x000ea2000c10fb00 */
[----:B------:R-:W-:Y:S01]  /*2f30*/  UMOV UR5, 0xffffffff ;  /* 0xffffffff00057882 */ /* 0x000fe20000000000 */
[----:B------:R-:W-:Y:S02]  /*2f40*/  SHF.R.U32.HI R14, RZ, 0x1, R14 ;  /* 0x00000001ff0e7819 */ /* 0x000fe4000001160e */
[----:B--2---:R-:W-:Y:S01]  /*2f50*/  ISETP.NE.AND P0, PT, R8, 0x63, PT ;  /* 0x000000630800780c */ /* 0x004fe20003f05270 */
[----:B------:R-:W-:-:S12]  /*2f60*/  BRA.DIV UR5, `(.L_x_246) ;  /* 0x0000001a05607947 */ /* 0x000fd8000b800000 */
[----:B------:R-:W-:-:S13]  /*2f70*/  VOTE.ANY P0, !P0 ;  /* 0x0000000000ff7806 */ /* 0x000fda0004000100 */
.L_x_291:
[----:B------:R-:W-:Y:S05]  /*2f80*/  @P0 BRA `(.L_x_247) ;  /* 0xfffffffc00e00947 */ /* 0x000fea000383ffff */
.L_x_245:
[----:B------:R-:W-:Y:S01]  /*2f90*/  UMOV UR5, 0xffffffff ;  /* 0xffffffff00057882 */ /* 0x000fe20000000000 */
[----:B------:R-:W-:Y:S02]  /*2fa0*/  ISETP.NE.AND P2, PT, R8, 0x65, PT ;  /* 0x000000650800780c */ /* 0x000fe40003f45270 */
[----:B------:R-:W-:Y:S11]  /*2fb0*/  BRA.DIV UR5, `(.L_x_248) ;  /* 0x0000001a056c7947 */ /* 0x000ff6000b800000 */
[----:B------:R-:W0:Y:S01]  /*2fc0*/  S2R R19, SR_GEMASK ;  /* 0x0000000000137919 */ /* 0x000e220000003c00 */
[----:B------:R-:W-:-:S04]  /*2fd0*/  VOTE.ANY R10, PT, !P2 ;  /* 0x00000000000a7806 */ /* 0x000fc800050e0100 */
[----:B0-----:R-:W-:-:S05]  /*2fe0*/  LOP3.LUT R10, R10, 0x80000000, R19, 0xec, !PT ;  /* 0x800000000a0a7812 */ /* 0x001fca00078eec13 */
[----:B------:R-:W-:-:S05]  /*2ff0*/  VIADD R13, R10, 0xffffffff ;  /* 0xffffffff0a0d7836 */ /* 0x000fca0000000000 */
[----:B------:R-:W-:Y:S01]  /*3000*/  LOP3.LUT R13, R10, R13, RZ, 0xc, !PT ;  /* 0x0000000d0a0d7212 */ /* 0x000fe200078e0cff */
[----:B------:R-:W-:-:S03]  /*3010*/  VIADD R10, R38, 0x2 ;  /* 0x00000002260a7836 */ /* 0x000fc60000000000 */
[----:B------:R-:W0:Y:S02]  /*3020*/  POPC R15, R13 ;  /* 0x0000000d000f7309 */ /* 0x000e240000000000 */
[----:B0-----:R-:W0:Y:S01]  /*3030*/  SHFL.DOWN PT, R16, R9, 0x1, R15 ;  /* 0x0820000009107989 */ /* 0x001e2200000e000f */
[----:B------:R-:W-:-:S04]  /*3040*/  ISETP.GE.AND P0, PT, R38, R15, PT ;  /* 0x0000000f2600720c */ /* 0x000fc80003f06270 */
[----:B0-----:R-:W-:Y:S02]  /*3050*/  SEL R16, R16, RZ, !P0 ;  /* 0x000000ff10107207 */ /* 0x001fe40004000000 */
[----:B------:R-:W-:Y:S01]  /*3060*/  ISETP.GT.AND P0, PT, R10, R15, PT ;  /* 0x0000000f0a00720c */ /* 0x000fe20003f04270 */
[----:B------:R-:W-:Y:S02]  /*3070*/  VIADD R10, R38, 0x4 ;  /* 0x00000004260a7836 */ /* 0x000fe40000000000 */
[----:B------:R-:W-:-:S05]  /*3080*/  IMAD.IADD R12, R16, 0x1, R9 ;  /* 0x00000001100c7824 */ /* 0x000fca00078e0209 */
[----:B------:R-:W0:Y:S02]  /*3090*/  SHFL.DOWN PT, R16, R12, 0x2, R15 ;  /* 0x084000000c107989 */ /* 0x000e2400000e000f */
[----:B0-----:R-:W-:Y:S02]  /*30a0*/  SEL R39, R16, RZ, !P0 ;  /* 0x000000ff10277207 */ /* 0x001fe40004000000 */
[----:B------:R-:W-:Y:S01]  /*30b0*/  ISETP.GT.AND P0, PT, R10, R15, PT ;  /* 0x0000000f0a00720c */ /* 0x000fe20003f04270 */
[----:B------:R-:W-:Y:S02]  /*30c0*/  VIADD R10, R38, 0x8 ;  /* 0x00000008260a7836 */ /* 0x000fe40000000000 */
[----:B------:R-:W-:Y:S02]  /*30d0*/  IMAD.IADD R40, R12, 0x1, R39 ;  /* 0x000000010c287824 */ /* 0x000fe400078e0227 */
[----:B------:R-:W0:Y:S03]  /*30e0*/  LDC.64 R12, c[0x0][0x390] ;  /* 0x0000e400ff0c7b82 */ /* 0x000e260000000a00 */
[----:B------:R-:W1:Y:S02]  /*30f0*/  SHFL.DOWN PT, R16, R40, 0x4, R15 ;  /* 0x0880000028107989 */ /* 0x000e6400000e000f */
[----:B-1----:R-:W-:-:S02]  /*3100*/  SEL R9, R16, RZ, !P0 ;  /* 0x000000ff10097207 */ /* 0x002fc40004000000 */
[----:B------:R-:W-:-:S03]  /*3110*/  ISETP.GT.AND P0, PT, R10, R15, PT ;  /* 0x0000000f0a00720c */ /* 0x000fc60003f04270 */
[----:B------:R-:W-:Y:S01]  /*3120*/  IMAD.IADD R9, R40, 0x1, R9 ;  /* 0x0000000128097824 */ /* 0x000fe200078e0209 */
[----:B0-----:R-:W-:-:S04]  /*3130*/  IADD3 R40, P3, PT, R12, 0x100, RZ ;  /* 0x000001000c287810 */ /* 0x001fc80007f7e0ff */
[----:B------:R-:W0:Y:S01]  /*3140*/  SHFL.DOWN PT, R16, R9, 0x8, R15 ;  /* 0x0900000009107989 */ /* 0x000e2200000e000f */
[----:B------:R-:W-:Y:S01]  /*3150*/  IMAD.X R41, RZ, RZ, R13, P3 ;  /* 0x000000ffff297224 */ /* 0x000fe200018e060d */
[----:B0-----:R-:W-:Y:S02]  /*3160*/  SEL R16, R16, RZ, !P0 ;  /* 0x000000ff10107207 */ /* 0x001fe40004000000 */
[----:B------:R-:W-:Y:S01]  /*3170*/  ISETP.NE.AND P0, PT, R8, 0x65, PT ;  /* 0x000000650800780c */ /* 0x000fe20003f05270 */
[----:B------:R-:W-:Y:S02]  /*3180*/  VIADD R8, R38, 0x10 ;  /* 0x0000001026087836 */ /* 0x000fe40000000000 */
[----:B------:R-:W-:-:S03]  /*3190*/  IMAD.IADD R44, R9, 0x1, R16 ;  /* 0x00000001092c7824 */ /* 0x000fc600078e0210 */
[----:B------:R-:W-:Y:S02]  /*31a0*/  ISETP.GT.AND P2, PT, R8, R15, PT ;  /* 0x0000000f0800720c */ /* 0x000fe40003f44270 */
[----:B------:R-:W0:Y:S05]  /*31b0*/  SHFL.DOWN PT, R16, R44, 0x10, R15 ;  /* 0x0a0000002c107989 */ /* 0x000e2a00000e000f */
[----:B------:R-:W-:Y:S02]  /*31c0*/  VOTE.ALL P0, P0 ;  /* 0x0000000000ff7806 */ /* 0x000fe40000000000 */
[----:B0-----:R-:W-:-:S05]  /*31d0*/  SEL R9, R16, RZ, !P2 ;  /* 0x000000ff10097207 */ /* 0x001fca0005000000 */
[----:B------:R-:W-:-:S07]  /*31e0*/  IMAD.IADD R12, R44, 0x1, R9 ;  /* 0x000000012c0c7824 */ /* 0x000fce00078e0209 */
.L_x_300:
[----:B------:R-:W-:Y:S05]  /*31f0*/  @!P0 BRA `(.L_x_249) ;  /* 0x0000000000dc8947 */ /* 0x000fea0003800000 */
[----:B------:R-:W-:-:S07]  /*3200*/  IMAD.MOV.U32 R39, RZ, RZ, 0x1de ;  /* 0x000001deff277424 */ /* 0x000fce00078e00ff */
.L_x_255:
        /* <DEDUP_REMOVED lines=8> */
.L_x_303:
[----:B------:R-:W-:Y:S05]  /*3290*/  @!P0 BRA `(.L_x_251) ;  /* 0x0000000000248947 */ /* 0x000fea0003800000 */
[----:B------:R-:W-:-:S07]  /*32a0*/  IMAD.MOV.U32 R13, RZ, RZ, R39 ;  /* 0x000000ffff0d7224 */ /* 0x000fce00078e0027 */
.L_x_253:
[----:B------:R-:W-:Y:S05]  /*32b0*/  NANOSLEEP R13 ;  /* 0x0000000d0000735d */ /* 0x000fea0003800000 */
[----:B------:R-:W2:Y:S01]  /*32c0*/  LD.E.64.STRONG.GPU R8, desc[UR12][R14.64+-0x100] ;  /* 0xffff000c0e087980 */ /* 0x000ea2000c10fb00 */
[----:B------:R-:W-:Y:S01]  /*32d0*/  UMOV UR5, 0xffffffff ;  /* 0xffffffff00057882 */ /* 0x000fe20000000000 */
[----:B------:R-:W-:Y:S02]  /*32e0*/  SHF.R.U32.HI R13, RZ, 0x1, R13 ;  /* 0x00000001ff0d7819 */ /* 0x000fe4000001160d */
[----:B--2---:R-:W-:Y:S01]  /*32f0*/  ISETP.NE.AND P0, PT, R8, 0x63, PT ;  /* 0x000000630800780c */ /* 0x004fe20003f05270 */
[----:B------:R-:W-:-:S12]  /*3300*/  BRA.DIV UR5, `(.L_x_252) ;  /* 0x0000001a05bc7947 */ /* 0x000fd8000b800000 */
[----:B------:R-:W-:-:S13]  /*3310*/  VOTE.ANY P0, !P0 ;  /* 0x0000000000ff7806 */ /* 0x000fda0004000100 */
.L_x_306:
[----:B------:R-:W-:Y:S05]  /*3320*/  @P0 BRA `(.L_x_253) ;  /* 0xfffffffc00e00947 */ /* 0x000fea000383ffff */
.L_x_251:
[----:B------:R-:W-:Y:S01]  /*3330*/  UMOV UR5, 0xffffffff ;  /* 0xffffffff00057882 */ /* 0x000fe20000000000 */
[----:B------:R-:W-:Y:S02]  /*3340*/  ISETP.NE.AND P0, PT, R8, 0x65, PT ;  /* 0x000000650800780c */ /* 0x000fe40003f05270 */
[----:B------:R-:W-:Y:S11]  /*3350*/  BRA.DIV UR5, `(.L_x_254) ;  /* 0x0000001a05c87947 */ /* 0x000ff6000b800000 */
[----:B------:R-:W-:Y:S01]  /*3360*/  VOTE.ANY R10, PT, !P0 ;  /* 0x00000000000a7806 */ /* 0x000fe200040e0100 */
[----:B------:R-:W-:-:S03]  /*3370*/  VIADD R18, R18, 0xffffffe0 ;  /* 0xffffffe012127836 */ /* 0x000fc60000000000 */
[----:B------:R-:W-:-:S05]  /*3380*/  LOP3.LUT R10, R10, 0x80000000, R19, 0xec, !PT ;  /* 0x800000000a0a7812 */ /* 0x000fca00078eec13 */
        /* <DEDUP_REMOVED lines=14> */
[----:B------:R-:W-:-:S05]  /*3470*/  IMAD.IADD R45, R44, 0x1, R45 ;  /* 0x000000012c2d7824 */ /* 0x000fca00078e022d */
[----:B------:R-:W0:Y:S02]  /*3480*/  SHFL.DOWN PT, R16, R45, 0x4, R15 ;  /* 0x088000002d107989 */ /* 0x000e2400000e000f */
[----:B0-----:R-:W-:Y:S02]  /*3490*/  SEL R16, R16, RZ, !P0 ;  /* 0x000000ff10107207 */ /* 0x001fe40004000000 */
[----:B------:R-:W-:-:S03]  /*34a0*/  ISETP.GT.AND P0, PT, R10, R15, PT ;  /* 0x0000000f0a00720c */ /* 0x000fc60003f04270 */
[----:B------:R-:W-:-:S05]  /*34b0*/  IMAD.IADD R9, R45, 0x1, R16 ;  /* 0x000000012d097824 */ /* 0x000fca00078e0210 */
[----:B------:R-:W0:Y:S02]  /*34c0*/  SHFL.DOWN PT, R16, R9, 0x8, R15 ;  /* 0x0900000009107989 */ /* 0x000e2400000e000f */
[----:B0-----:R-:W-:Y:S02]  /*34d0*/  SEL R16, R16, RZ, !P0 ;  /* 0x000000ff10107207 */ /* 0x001fe40004000000 */
[----:B------:R-:W-:Y:S01]  /*34e0*/  ISETP.NE.AND P0, PT, R8, 0x65, PT ;  /* 0x000000650800780c */ /* 0x000fe20003f05270 */
[----:B------:R-:W-:Y:S02]  /*34f0*/  VIADD R8, R38, 0x10 ;  /* 0x0000001026087836 */ /* 0x000fe40000000000 */
[----:B------:R-:W-:-:S03]  /*3500*/  IMAD.IADD R44, R9, 0x1, R16 ;  /* 0x00000001092c7824 */ /* 0x000fc600078e0210 */
[----:B------:R-:W-:Y:S02]  /*3510*/  ISETP.GT.AND P2, PT, R8, R15, PT ;  /* 0x0000000f0800720c */ /* 0x000fe40003f44270 */
[----:B------:R-:W0:Y:S05]  /*3520*/  SHFL.DOWN PT, R16, R44, 0x10, R15 ;  /* 0x0a0000002c107989 */ /* 0x000e2a00000e000f */
[----:B------:R-:W-:Y:S02]  /*3530*/  VOTE.ALL P0, P0 ;  /* 0x0000000000ff7806 */ /* 0x000fe40000000000 */
[----:B0-----:R-:W-:-:S04]  /*3540*/  SEL R13, R16, RZ, !P2 ;  /* 0x000000ff100d7207 */ /* 0x001fc80005000000 */
[----:B------:R-:W-:-:S07]  /*3550*/  IADD3 R12, PT, PT, R44, R13, R12 ;  /* 0x0000000d2c0c7210 */ /* 0x000fce0007ffe00c */
.L_x_315:
[----:B------:R-:W-:Y:S05]  /*3560*/  @P0 BRA `(.L_x_255) ;  /* 0xfffffffc00280947 */ /* 0x000fea000383ffff */
.L_x_249:
[----:B------:R-:W-:Y:S01]  /*3570*/  ISETP.NE.AND P0, PT, R38, RZ, PT ;  /* 0x000000ff2600720c */ /* 0x000fe20003f05270 */
[----:B------:R-:W0:Y:S01]  /*3580*/  @!P1 S2R R9, SR_CgaCtaId ;  /* 0x0000000000099919 */ /* 0x000e220000008800 */
[----:B------:R-:W-:Y:S01]  /*3590*/  @!P1 MOV R8, 0x400 ;  /* 0x0000040000089802 */ /* 0x000fe20000000f00 */
[----:B------:R-:W-:Y:S02]  /*35a0*/  @!P1 IMAD.IADD R11, R11, 0x1, R12 ;  /* 0x000000010b0b9824 */ /* 0x000fe400078e020c */
[----:B------:R-:W-:-:S05]  /*35b0*/  @!P1 IMAD.MOV.U32 R10, RZ, RZ, 0x65 ;  /* 0x00000065ff0a9424 */ /* 0x000fca00078e00ff */
[----:B------:R1:W-:Y:S03]  /*35c0*/  @!P1 ST.E.64.STRONG.GPU desc[UR12][R42.64+0x100], R10 ;  /* 0x0001000a2a009985 */ /* 0x0003e6000c10fb0c */
[----:B------:R-:W-:Y:S01]  /*35d0*/  @!P0 MOV R13, 0x400 ;  /* 0x00000400000d8802 */ /* 0x000fe20000000f00 */
[----:B------:R-:W2:Y:S01]  /*35e0*/  @!P0 S2R R14, SR_CgaCtaId ;  /* 0x00000000000e8919 */ /* 0x000ea20000008800 */
[----:B0-----:R-:W-:Y:S01]  /*35f0*/  @!P1 LEA R9, R9, R8, 0x18 ;  /* 0x0000000809099211 */ /* 0x001fe200078ec0ff */
[----:B------:R-:W-:Y:S02]  /*3600*/  IMAD.MOV.U32 R8, RZ, RZ, R17 ;  /* 0x000000ffff087224 */ /* 0x000fe400078e0011 */
[----:B------:R-:W-:Y:S02]  /*3610*/  @!P0 IMAD.MOV.U32 R8, RZ, RZ, R12 ;  /* 0x000000ffff088224 */ /* 0x000fe400078e000c */
[----:B------:R1:W-:Y:S04]  /*3620*/  @!P1 STS [R9+0x8], R11 ;  /* 0x0000080b09009388 */ /* 0x0003e80000000800 */
[----:B------:R1:W-:Y:S01]  /*3630*/  @!P1 STS [R9+0x4], R12 ;  /* 0x0000040c09009388 */ /* 0x0003e20000000800 */
[----:B--2---:R-:W-:-:S05]  /*3640*/  @!P0 LEA R13, R14, R13, 0x18 ;  /* 0x0000000d0e0d8211 */ /* 0x004fca00078ec0ff */
[----:B------:R1:W-:Y:S02]  /*3650*/  @!P0 STS [R13+0x54], R12 ;  /* 0x0000540c0d008388 */ /* 0x0003e40000000800 */
.L_x_243:
        /* <DEDUP_REMOVED lines=9> */
.L_x_242:
[----:B------:R-:W-:Y:S01]  /*36f0*/  IMAD.IADD R32, R32, 0x1, R39 ;  /* 0x0000000120207824 */ /* 0x000fe200078e0227 */
[----:B------:R-:W0:Y:S01]  /*3700*/  S2R R8, SR_LANEID ;  /* 0x0000000000087919 */ /* 0x000e220000000000 */
[----:B------:R-:W-:Y:S02]  /*3710*/  BAR.SYNC.DEFER_BLOCKING 0x0 ;  /* 0x0000000000007b1d */ /* 0x000fe40000010000 */
[----:B------:R-:W-:Y:S01]  /*3720*/  IMAD.IADD R33, R33, 0x1, R32 ;  /* 0x0000000121217824 */ /* 0x000fe200078e0220 */
[----:B------:R-:W-:Y:S01]  /*3730*/  ISETP.NE.AND P0, PT, R31, RZ, PT ;  /* 0x000000ff1f00720c */ /* 0x000fe20003f05270 */
[----:B------:R-:W-:Y:S02]  /*3740*/  IMAD.U32 R12, RZ, RZ, UR7 ;  /* 0x00000007ff0c7e24 */ /* 0x000fe4000f8e00ff */
[----:B------:R-:W-:Y:S01]  /*3750*/  IMAD.IADD R28, R28, 0x1, R33 ;  /* 0x000000011c1c7824 */ /* 0x000fe200078e0221 */
[----:B------:R-:W1:Y:S03]  /*3760*/  LDCU.64 UR8, c[0x0][0x388] ;  /* 0x00007100ff0877ac */ /* 0x000e660008000a00 */
[----:B------:R-:W-:-:S04]  /*3770*/  IMAD.IADD R27, R27, 0x1, R28 ;  /* 0x000000011b1b7824 */ /* 0x000fc800078e021c */
[----:B------:R-:W-:-:S04]  /*3780*/  IMAD.IADD R26, R26, 0x1, R27 ;  /* 0x000000011a1a7824 */ /* 0x000fc800078e021b */
[----:B------:R-:W-:-:S04]  /*3790*/  IMAD.IADD R25, R25, 0x1, R26 ;  /* 0x0000000119197824 */ /* 0x000fc800078e021a */
[----:B------:R-:W-:-:S04]  /*37a0*/  IMAD.IADD R24, R24, 0x1, R25 ;  /* 0x0000000118187824 */ /* 0x000fc800078e0219 */
[----:B------:R-:W-:Y:S02]  /*37b0*/  IMAD.IADD R23, R23, 0x1, R24 ;  /* 0x0000000117177824 */ /* 0x000fe400078e0218 */
[----:B0-----:R-:W-:Y:S02]  /*37c0*/  IMAD R8, R8, 0x48, R29 ;  /* 0x0000004808087824 */ /* 0x001fe400078e021d */
[----:B------:R-:W-:-:S03]  /*37d0*/  IMAD.IADD R22, R22, 0x1, R23 ;  /* 0x0000000116167824 */ /* 0x000fc600078e0217 */
[----:B------:R-:W-:Y:S01]  /*37e0*/  STS [R8], R39 ;  /* 0x0000002708007388 */ /* 0x000fe20000000800 */
[----:B------:R-:W-:-:S03]  /*37f0*/  IMAD.IADD R21, R21, 0x1, R22 ;  /* 0x0000000115157824 */ /* 0x000fc600078e0216 */
[----:B------:R-:W-:Y:S01]  /*3800*/  STS [R8+0x4], R32 ;  /* 0x0000042008007388 */ /* 0x000fe20000000800 */
        /* <DEDUP_REMOVED lines=24> */
[----:B------:R0:W-:Y:S01]  /*3990*/  STS [R8+0x48], R0 ;  /* 0x0000480008007388 */ /* 0x0001e20000000800 */
[----:B------:R-:W-:-:S03]  /*39a0*/  NOP ;  /* 0x0000000000007918 */ /* 0x000fc60000000000 */
[----:B------:R-:W-:Y:S04]  /*39b0*/  LDS R39, [R29] ;  /* 0x000000001d277984 */ /* 0x000fe80000000800 */
        /* <DEDUP_REMOVED lines=18> */
[----:B------:R2:W-:Y:S01]  /*3ae0*/  @!P0 STS [UR4+0x7b80], R12 ;  /* 0x007b800cff008988 */ /* 0x0005e20008000804 */
[----:B------:R-:W-:Y:S01]  /*3af0*/  BAR.SYNC.DEFER_BLOCKING 0x0 ;  /* 0x0000000000007b1d */ /* 0x000fe20000010000 */
[----:B0-----:R-:W-:-:S05]  /*3b00*/  IADD3 R0, P0, PT, R30, UR10, RZ ;  /* 0x0000000a1e007c10 */ /* 0x001fca000ff1e0ff */
[----:B------:R-:W0:Y:S01]  /*3b10*/  S2R R2, SR_TID.X ;  /* 0x0000000000027919 */ /* 0x000e220000002100 */
[----:B------:R-:W3:Y:S01]  /*3b20*/  LDS R31, [UR4+0x7b80] ;  /* 0x007b8004ff1f7984 */ /* 0x000ee20008000800 */
[C---:B0-----:R-:W-:Y:S02]  /*3b30*/  LOP3.LUT R3, R2.reuse, 0x3e0, RZ, 0xc0, !PT ;  /* 0x000003e002037812 */ /* 0x041fe400078ec0ff */
[----:B------:R-:W-:-:S05]  /*3b40*/  LOP3.LUT R2, R2, 0x1f, RZ, 0xc0, !PT ;  /* 0x0000001f02027812 */ /* 0x000fca00078ec0ff */
[----:B------:R-:W-:Y:S02]  /*3b50*/  IMAD R8, R3, 0x13, R2 ;  /* 0x0000001303087824 */ /* 0x000fe400078e0202 */
[----:B------:R-:W-:Y:S01]  /*3b60*/  IMAD.X R3, RZ, RZ, UR11, P0 ;  /* 0x0000000bff037e24 */ /* 0x000fe200080e06ff */
[----:B-1----:R-:W-:Y:S01]  /*3b70*/  LEA R2, P0, R0, UR8, 0x2 ;  /* 0x0000000800027c11 */ /* 0x002fe2000f8010ff */
[C---:B------:R-:W-:Y:S02]  /*3b80*/  VIADD R10, R8.reuse, 0x20 ;  /* 0x00000020080a7836 */ /* 0x040fe40000000000 */
[----:B--2---:R-:W-:Y:S01]  /*3b90*/  VIADD R12, R8, 0xa0 ;  /* 0x000000a0080c7836 */ /* 0x004fe20000000000 */
[----:B------:R-:W-:Y:S01]  /*3ba0*/  LEA.HI.X R3, R0, UR9, R3, 0x2, P0 ;  /* 0x0000000900037c11 */ /* 0x000fe200080f1403 */
[----:B------:R-:W-:Y:S01]  /*3bb0*/  VIADD R0, R8, 0x40 ;  /* 0x0000004008007836 */ /* 0x000fe20000000000 */
[-C--:B---3--:R-:W-:Y:S02]  /*3bc0*/  ISETP.GE.AND P1, PT, R30, R31.reuse, PT ;  /* 0x0000001f1e00720c */ /* 0x088fe40003f26270 */
        /* <DEDUP_REMOVED lines=9> */
[----:B------:R0:W-:Y:S01]  /*3c60*/  @!P1 STG.E desc[UR12][R2.64], R39 ;  /* 0x0000002702009986 */ /* 0x0001e2000c10190c */
[-C--:B------:R-:W-:Y:S01]  /*3c70*/  ISETP.GE.AND P0, PT, R10, R31.reuse, PT ;  /* 0x0000001f0a00720c */ /* 0x080fe20003f06270 */
[----:B------:R-:W-:Y:S01]  /*3c80*/  VIADD R10, R8, 0x160 ;  /* 0x00000160080a7836 */ /* 0x000fe20000000000 */
[-C--:B------:R-:W-:Y:S01]  /*3c90*/  ISETP.GE.AND P1, PT, R0, R31.reuse, PT ;  /* 0x0000001f0000720c */ /* 0x080fe20003f26270 */
[----:B------:R-:W-:Y:S01]  /*3ca0*/  VIADD R0, R8, 0x140 ;  /* 0x0000014008007836 */ /* 0x000fe20000000000 */
[----:B------:R0:W-:Y:S01]  /*3cb0*/  @!P2 STG.E desc[UR12][R2.64+0x80], R41 ;  /* 0x000080290200a986 */ /* 0x0001e2000c10190c */
[----:B------:R-:W-:-:S03]  /*3cc0*/  ISETP.GE.AND P2, PT, R37, R31, PT ;  /* 0x0000001f2500720c */ /* 0x000fc60003f46270 */
[----:B------:R0:W-:Y:S01]  /*3cd0*/  @!P3 STG.E desc[UR12][R2.64+0x100], R43 ;  /* 0x0001002b0200b986 */ /* 0x0001e2000c10190c */
[----:B------:R-:W-:-:S03]  /*3ce0*/  ISETP.GE.AND P3, PT, R36, R31, PT ;  /* 0x0000001f2400720c */ /* 0x000fc60003f66270 */
        /* <DEDUP_REMOVED lines=32> */
.L_x_229:
[----:B------:R-:W-:Y:S01]  /*3ef0*/  BSSY B1, `(.L_x_256) ;  /* 0x0000006000017945 */ /* 0x000fe20003800000 */
[----:B------:R-:W-:Y:S01]  /*3f00*/  PLOP3.LUT P0, PT, P0, PT, PT, 0x8, 0x80 ;  /* 0x000000000080781c */ /* 0x000fe2000070e170 */
[----:B------:R-:W-:-:S12]  /*3f10*/  IMAD.MOV.U32 R10, RZ, RZ, -0x1 ;  /* 0xffffffffff0a7424 */ /* 0x000fd800078e00ff */
[----:B------:R-:W-:Y:S05]  /*3f20*/  WARPSYNC.COLLECTIVE R10, `(.L_x_257) ;  /* 0x000000000a087348 */ /* 0x000fea0003c00000 */
[----:B------:R-:W-:Y:S01]  /*3f30*/  VOTE.ANY P0, P0 ;  /* 0x0000000000ff7806 */ /* 0x000fe20000000100 */
[----:B------:R-:W-:-:S12]  /*3f40*/  ENDCOLLECTIVE ;  /* 0x000000000000791b */ /* 0x000fd80003800000 */
.L_x_257:
[----:B------:R-:W-:Y:S05]  /*3f50*/  BSYNC B1 ;  /* 0x0000000000017941 */ /* 0x000fea0003800000 */
.L_x_256:
[----:B------:R-:W-:Y:S05]  /*3f60*/  BRA `(.L_x_258) ;  /* 0xffffffd000287947 */ /* 0x000fea000383ffff */
.L_x_231:
[----:B------:R-:W-:Y:S01]  /*3f70*/  BSSY B1, `(.L_x_259) ;  /* 0x0000006000017945 */ /* 0x000fe20003800000 */
[----:B------:R-:W-:Y:S01]  /*3f80*/  PLOP3.LUT P0, PT, P0, PT, PT, 0x8, 0x80 ;  /* 0x000000000080781c */ /* 0x000fe2000070e170 */
[----:B------:R-:W-:-:S12]  /*3f90*/  IMAD.MOV.U32 R10, RZ, RZ, -0x1 ;  /* 0xffffffffff0a7424 */ /* 0x000fd800078e00ff */
[----:B------:R-:W-:Y:S05]  /*3fa0*/  WARPSYNC.COLLECTIVE R10, `(.L_x_260) ;  /* 0x000000000a087348 */ /* 0x000fea0003c00000 */
[----:B------:R-:W-:Y:S01]  /*3fb0*/  VOTE.ANY P0, P0 ;  /* 0x0000000000ff7806 */ /* 0x000fe20000000100 */
[----:B------:R-:W-:-:S12]  /*3fc0*/  ENDCOLLECTIVE ;  /* 0x000000000000791b */ /* 0x000fd80003800000 */
.L_x_260:
[----:B------:R-:W-:Y:S05]  /*3fd0*/  BSYNC B1 ;  /* 0x0000000000017941 */ /* 0x000fea0003800000 */
.L_x_259:
[----:B------:R-:W-:Y:S05]  /*3fe0*/  BRA `(.L_x_261) ;  /* 0xffffffd0002c7947 */ /* 0x000fea000383ffff */
.L_x_233:
[----:B------:R-:W0:Y:S01]  /*3ff0*/  S2R R8, SR_GEMASK ;  /* 0x0000000000087919 */ /* 0x000e220000003c00 */
[----:B------:R-:W-:Y:S01]  /*4000*/  BSSY B1, `(.L_x_262) ;  /* 0x0000006000017945 */ /* 0x000fe20003800000 */
[----:B------:R-:W-:Y:S01]  /*4010*/  PLOP3.LUT P2, PT, P0, PT, PT, 0x8, 0x80 ;  /* 0x000000000080781c */ /* 0x000fe2000074e170 */
[----:B------:R-:W-:-:S12]  /*4020*/  IMAD.MOV.U32 R10, RZ, RZ, -0x1 ;  /* 0xffffffffff0a7424 */ /* 0x000fd800078e00ff */
[----:B0-----:R-:W-:Y:S05]  /*4030*/  WARPSYNC.COLLECTIVE R10, `(.L_x_263) ;  /* 0x000000000a087348 */ /* 0x001fea0003c00000 */
[----:B------:R-:W-:Y:S01]  /*4040*/  VOTE.ANY R10, PT, P2 ;  /* 0x00000000000a7806 */ /* 0x000fe200010e0100 */
[----:B0-----:R-:W-:Y:S06]  /*4050*/  ENDCOLLECTIVE ;  /* 0x000000000000791b */ /* 0x001fec0003800000 */
.L_x_263:
[----:B------:R-:W-:Y:S05]  /*4060*/  BSYNC B1 ;  /* 0x0000000000017941 */ /* 0x000fea0003800000 */
.L_x_262:
[----:B------:R-:W-:Y:S01]  /*4070*/  LOP3.LUT R10, R10, 0x80000000, R8, 0xec, !PT ;  /* 0x800000000a0a7812 */ /* 0x000fe200078eec08 */
[----:B------:R-:W-:Y:S01]  /*4080*/  IMAD.MOV.U32 R14, RZ, RZ, 0x1 ;  /* 0x00000001ff0e7424 */ /* 0x000fe200078e00ff */
[----:B------:R-:W-:Y:S01]  /*4090*/  ISETP.NE.AND P0, PT, R12, 0x65, PT ;  /* 0x000000650c00780c */ /* 0x000fe20003f05270 */
[C---:B------:R-:W-:Y:S02]  /*40a0*/  VIADD R38, R37.reuse, 0x2 ;  /* 0x0000000225267836 */ /* 0x040fe40000000000 */
[C---:B------:R-:W-:Y:S02]  /*40b0*/  VIADD R11, R10.reuse, 0xffffffff ;  /* 0xffffffff0a0b7836 */ /* 0x040fe40000000000 */
[C---:B------:R-:W-:Y:S02]  /*40c0*/  VIADD R19, R37.reuse, 0x4 ;  /* 0x0000000425137836 */ /* 0x040fe40000000000 */
[----:B------:R-:W-:Y:S01]  /*40d0*/  VIADD R39, R37, 0x10 ;  /* 0x0000001025277836 */ /* 0x000fe20000000000 */
[----:B------:R-:W-:Y:S01]  /*40e0*/  LOP3.LUT R11, R10, R11, RZ, 0xc, !PT ;  /* 0x0000000b0a0b7212 */ /* 0x000fe200078e0cff */
[----:B------:R-:W-:-:S03]  /*40f0*/  IMAD.MOV.U32 R10, RZ, RZ, -0x1 ;  /* 0xffffffffff0a7424 */ /* 0x000fc600078e00ff */
[----:B------:R0:W1:Y:S04]  /*4100*/  POPC R15, R11 ;  /* 0x0000000b000f7309 */ /* 0x0000680000000000 */
[----:B01----:R-:W-:Y:S05]  /*4110*/  WARPSYNC.COLLECTIVE R10, `(.L_x_264) ;  /* 0x000000000a087348 */ /* 0x003fea0003c00000 */
[----:B-1----:R1:W2:Y:S02]  /*4120*/  SHFL.DOWN P2, R16, R13, R14, R15 ;  /* 0x0800000e0d107389 */ /* 0x0022a4000004000f */
[----:B012---:R-:W-:Y:S05]  /*4130*/  ENDCOLLECTIVE ;  /* 0x000000000000791b */ /* 0x007fea0003800000 */
.L_x_264:
[----:B------:R-:W-:Y:S01]  /*4140*/  IMAD.MOV.U32 R14, RZ, RZ, 0x2 ;  /* 0x00000002ff0e7424 */ /* 0x000fe200078e00ff */
[----:B------:R-:W-:-:S04]  /*4150*/  ISETP.GE.AND P2, PT, R37, R15, PT ;  /* 0x0000000f2500720c */ /* 0x000fc80003f46270 */
[----:B------:R-:W-:-:S05]  /*4160*/  SEL R16, R16, RZ, !P2 ;  /* 0x000000ff10107207 */ /* 0x000fca0005000000 */
[----:B------:R-:W-:-:S04]  /*4170*/  IMAD.IADD R36, R16, 0x1, R13 ;  /* 0x0000000110247824 */ /* 0x000fc800078e020d */
[----:B------:R-:W-:-:S07]  /*4180*/  IMAD.MOV.U32 R13, RZ, RZ, R36 ;  /* 0x000000ffff0d7224 */ /* 0x000fce00078e0024 */
[----:B------:R-:W-:Y:S05]  /*4190*/  WARPSYNC.COLLECTIVE R10, `(.L_x_265) ;  /* 0x000000000a087348 */ /* 0x000fea0003c00000 */
[----:B------:R0:W1:Y:S02]  /*41a0*/  SHFL.DOWN P2, R16, R13, R14, R15 ;  /* 0x0800000e0d107389 */ /* 0x000064000004000f */
[----:B01----:R-:W-:Y:S05]  /*41b0*/  ENDCOLLECTIVE ;  /* 0x000000000000791b */ /* 0x003fea0003800000 */
.L_x_265:
[----:B------:R-:W-:Y:S01]  /*41c0*/  IMAD.MOV.U32 R14, RZ, RZ, 0x4 ;  /* 0x00000004ff0e7424 */ /* 0x000fe200078e00ff */
[----:B------:R-:W-:-:S04]  /*41d0*/  ISETP.GT.AND P2, PT, R38, R15, PT ;  /* 0x0000000f2600720c */ /* 0x000fc80003f44270 */
[----:B------:R-:W-:-:S05]  /*41e0*/  SEL R11, R16, RZ, !P2 ;  /* 0x000000ff100b7207 */ /* 0x000fca0005000000 */
[----:B------:R-:W-:Y:S02]  /*41f0*/  IMAD.IADD R40, R36, 0x1, R11 ;  /* 0x0000000124287824 */ /* 0x000fe400078e020b */
[----:B------:R-:W-:Y:S02]  /*4200*/  VIADD R36, R37, 0x8 ;  /* 0x0000000825247836 */ /* 0x000fe40000000000 */
[----:B------:R-:W-:-:S07]  /*4210*/  IMAD.MOV.U32 R13, RZ, RZ, R40 ;  /* 0x000000ffff0d7224 */ /* 0x000fce00078e0028 */
[----:B------:R-:W-:Y:S05]  /*4220*/  WARPSYNC.COLLECTIVE R10, `(.L_x_266) ;  /* 0x000000000a087348 */ /* 0x000fea0003c00000 */
[----:B------:R0:W1:Y:S02]  /*4230*/  SHFL.DOWN P2, R16, R13, R14, R15 ;  /* 0x0800000e0d107389 */ /* 0x000064000004000f */
[----:B01----:R-:W-:Y:S05]  /*4240*/  ENDCOLLECTIVE ;  /* 0x000000000000791b */ /* 0x003fea0003800000 */
.L_x_266:
[----:B------:R-:W-:Y:S01]  /*4250*/  IMAD.MOV.U32 R14, RZ, RZ, 0x8 ;  /* 0x00000008ff0e7424 */ /* 0x000fe200078e00ff */
[----:B------:R-:W-:-:S04]  /*4260*/  ISETP.GT.AND P2, PT, R19, R15, PT ;  /* 0x0000000f1300720c */ /* 0x000fc80003f44270 */
[----:B------:R-:W-:-:S05]  /*4270*/  SEL R11, R16, RZ, !P2 ;  /* 0x000000ff100b7207 */ /* 0x000fca0005000000 */
[----:B------:R-:W-:-:S04]  /*4280*/  IMAD.IADD R42, R40, 0x1, R11 ;  /* 0x00000001282a7824 */ /* 0x000fc800078e020b */
[----:B------:R-:W-:-:S07]  /*4290*/  IMAD.MOV.U32 R13, RZ, RZ, R42 ;  /* 0x000000ffff0d7224 */ /* 0x000fce00078e002a */
[----:B------:R-:W-:Y:S05]  /*42a0*/  WARPSYNC.COLLECTIVE R10, `(.L_x_267) ;  /* 0x000000000a087348 */ /* 0x000fea0003c00000 */
[----:B------:R0:W1:Y:S02]  /*42b0*/  SHFL.DOWN P2, R16, R13, R14, R15 ;  /* 0x0800000e0d107389 */ /* 0x000064000004000f */
[----:B01----:R-:W-:Y:S05]  /*42c0*/  ENDCOLLECTIVE ;  /* 0x000000000000791b */ /* 0x003fea0003800000 */
.L_x_267:
        /* <DEDUP_REMOVED lines=8> */
.L_x_268:
[----:B------:R-:W-:Y:S05]  /*4350*/  WARPSYNC.COLLECTIVE R10, `(.L_x_269) ;  /* 0x000000000a087348 */ /* 0x000fea0003c00000 */
[----:B------:R-:W-:Y:S01]  /*4360*/  VOTE.ALL P0, P0 ;  /* 0x0000000000ff7806 */ /* 0x000fe20000000000 */
[----:B------:R-:W-:-:S12]  /*4370*/  ENDCOLLECTIVE ;  /* 0x000000000000791b */ /* 0x000fd80003800000 */
.L_x_269:
[----:B------:R-:W0:Y:S01]  /*4380*/  LDC.64 R12, c[0x0][0x390] ;  /* 0x0000e400ff0c7b82 */ /* 0x000e220000000a00 */
[----:B------:R-:W-:-:S04]  /*4390*/  ISETP.GT.AND P2, PT, R39, R15, PT ;  /* 0x0000000f2700720c */ /* 0x000fc80003f44270 */
[----:B------:R-:W-:-:S05]  /*43a0*/  SEL R16, R16, RZ, !P2 ;  /* 0x000000ff10107207 */ /* 0x000fca0005000000 */
[----:B------:R-:W-:Y:S01]  /*43b0*/  IMAD.IADD R40, R41, 0x1, R16 ;  /* 0x0000000129287824 */ /* 0x000fe200078e0210 */
[----:B0-----:R-:W-:-:S05]  /*43c0*/  IADD3 R42, P2, PT, R12, 0x100, RZ ;  /* 0x000001000c2a7810 */ /* 0x001fca0007f5e0ff */
[----:B------:R-:W-:Y:S01]  /*43d0*/  IMAD.X R43, RZ, RZ, R13, P2 ;  /* 0x000000ffff2b7224 */ /* 0x000fe200010e060d */
[----:B------:R-:W-:Y:S07]  /*43e0*/  BRA `(.L_x_270) ;  /* 0xffffffcc00c87947 */ /* 0x000fee000383ffff */
.L_x_235:
[----:B------:R-:W-:Y:S01]  /*43f0*/  BSSY B1, `(.L_x_271) ;  /* 0x0000006000017945 */ /* 0x000fe20003800000 */
[----:B------:R-:W-:Y:S01]  /*4400*/  PLOP3.LUT P0, PT, P0, PT, PT, 0x8, 0x80 ;  /* 0x000000000080781c */ /* 0x000fe2000070e170 */
[----:B------:R-:W-:-:S12]  /*4410*/  IMAD.MOV.U32 R10, RZ, RZ, -0x1 ;  /* 0xffffffffff0a7424 */ /* 0x000fd800078e00ff */
[----:B------:R-:W-:Y:S05]  /*4420*/  WARPSYNC.COLLECTIVE R10, `(.L_x_272) ;  /* 0x000000000a087348 */ /* 0x000fea0003c00000 */
[----:B------:R-:W-:Y:S01]  /*4430*/  VOTE.ANY P0, P0 ;  /* 0x0000000000ff7806 */ /* 0x000fe20000000100 */
[----:B------:R-:W-:-:S12]  /*4440*/  ENDCOLLECTIVE ;  /* 0x000000000000791b */ /* 0x000fd80003800000 */
.L_x_272:
[----:B------:R-:W-:Y:S05]  /*4450*/  BSYNC B1 ;  /* 0x0000000000017941 */ /* 0x000fea0003800000 */
.L_x_271:
[----:B------:R-:W-:Y:S05]  /*4460*/  BRA `(.L_x_273) ;  /* 0xffffffcc00d07947 */ /* 0x000fea000383ffff */
.L_x_237:
[----:B------:R-:W-:Y:S01]  /*4470*/  BSSY B1, `(.L_x_274) ;  /* 0x0000006000017945 */ /* 0x000fe20003800000 */
[----:B------:R-:W-:Y:S01]  /*4480*/  PLOP3.LUT P0, PT, P0, PT, PT, 0x8, 0x80 ;  /* 0x000000000080781c */ /* 0x000fe2000070e170 */
[----:B------:R-:W-:-:S12]  /*4490*/  IMAD.MOV.U32 R10, RZ, RZ, -0x1 ;  /* 0xffffffffff0a7424 */ /* 0x000fd800078e00ff */
[----:B------:R-:W-:Y:S05]  /*44a0*/  WARPSYNC.COLLECTIVE R10, `(.L_x_275) ;  /* 0x000000000a087348 */ /* 0x000fea0003c00000 */
[----:B------:R-:W-:Y:S01]  /*44b0*/  VOTE.ANY P0, P0 ;  /* 0x0000000000ff7806 */ /* 0x000fe20000000100 */
[----:B------:R-:W-:-:S12]  /*44c0*/  ENDCOLLECTIVE ;  /* 0x000000000000791b */ /* 0x000fd80003800000 */
.L_x_275:
[----:B------:R-:W-:Y:S05]  /*44d0*/  BSYNC B1 ;  /* 0x0000000000017941 */ /* 0x000fea0003800000 */
.L_x_274:
[----:B------:R-:W-:Y:S05]  /*44e0*/  BRA `(.L_x_276) ;  /* 0xffffffcc00d47947 */ /* 0x000fea000383ffff */
.L_x_239:
[----:B------:R-:W-:Y:S01]  /*44f0*/  BSSY B1, `(.L_x_277) ;  /* 0x0000006000017945 */ /* 0x000fe20003800000 */
[----:B------:R-:W-:Y:S01]  /*4500*/  PLOP3.LUT P2, PT, P0, PT, PT, 0x8, 0x80 ;  /* 0x000000000080781c */ /* 0x000fe2000074e170 */
[----:B------:R-:W-:-:S12]  /*4510*/  IMAD.MOV.U32 R10, RZ, RZ, -0x1 ;  /* 0xffffffffff0a7424 */ /* 0x000fd800078e00ff */
[----:B------:R-:W-:Y:S05]  /*4520*/  WARPSYNC.COLLECTIVE R10, `(.L_x_278) ;  /* 0x000000000a087348 */ /* 0x000fea0003c00000 */
[----:B------:R-:W-:Y:S01]  /*4530*/  VOTE.ANY R10, PT, P2 ;  /* 0x00000000000a7806 */ /* 0x000fe200010e0100 */
[----:B------:R-:W-:Y:S06]  /*4540*/  ENDCOLLECTIVE ;  /* 0x000000000000791b */ /* 0x000fec0003800000 */
.L_x_278:
[----:B------:R-:W-:Y:S05]  /*4550*/  BSYNC B1 ;  /* 0x0000000000017941 */ /* 0x000fea0003800000 */
.L_x_277:
[----:B------:R-:W-:Y:S01]  /*4560*/  LOP3.LUT R10, R10, 0x80000000, R8, 0xec, !PT ;  /* 0x800000000a0a7812 */ /* 0x000fe200078eec08 */
[----:B------:R-:W-:Y:S02]  /*4570*/  IMAD.MOV.U32 R14, RZ, RZ, 0x1 ;  /* 0x00000001ff0e7424 */ /* 0x000fe400078e00ff */
[----:B------:R-:W-:Y:S02]  /*4580*/  VIADD R18, R18, 0xffffffe0 ;  /* 0xffffffe012127836 */ /* 0x000fe40000000000 */
[----:B------:R-:W-:-:S05]  /*4590*/  VIADD R15, R10, 0xffffffff ;  /* 0xffffffff0a0f7836 */ /* 0x000fca0000000000 */
[----:B------:R-:W-:Y:S01]  /*45a0*/  LOP3.LUT R15, R10, R15, RZ, 0xc, !PT ;  /* 0x0000000f0a0f7212 */ /* 0x000fe200078e0cff */
[----:B------:R-:W-:-:S05]  /*45b0*/  IMAD.MOV.U32 R10, RZ, RZ, -0x1 ;  /* 0xffffffffff0a7424 */ /* 0x000fca00078e00ff */
[----:B------:R-:W0:Y:S02]  /*45c0*/  POPC R15, R15 ;  /* 0x0000000f000f7309 */ /* 0x000e240000000000 */
[----:B0-----:R-:W-:Y:S05]  /*45d0*/  WARPSYNC.COLLECTIVE R10, `(.L_x_279) ;  /* 0x000000000a087348 */ /* 0x001fea0003c00000 */
[----:B0-----:R0:W1:Y:S02]  /*45e0*/  SHFL.DOWN P2, R16, R13, R14, R15 ;  /* 0x0800000e0d107389 */ /* 0x001064000004000f */
[----:B01----:R-:W-:Y:S05]  /*45f0*/  ENDCOLLECTIVE ;  /* 0x000000000000791b */ /* 0x003fea0003800000 */
.L_x_279:
[----:B------:R-:W-:Y:S01]  /*4600*/  ISETP.GE.AND P0, PT, R37, R15, PT ;  /* 0x0000000f2500720c */ /* 0x000fe20003f06270 */
[----:B------:R-:W-:-:S03]  /*4610*/  IMAD.MOV.U32 R14, RZ, RZ, 0x2 ;  /* 0x00000002ff0e7424 */ /* 0x000fc600078e00ff */
[----:B------:R-:W-:Y:S02]  /*4620*/  SEL R16, R16, RZ, !P0 ;  /* 0x000000ff10107207 */ /* 0x000fe40004000000 */
[----:B------:R-:W-:-:S03]  /*4630*/  ISETP.GT.AND P0, PT, R38, R15, PT ;  /* 0x0000000f2600720c */ /* 0x000fc60003f04270 */
[----:B------:R-:W-:-:S04]  /*4640*/  IMAD.IADD R41, R16, 0x1, R13 ;  /* 0x0000000110297824 */ /* 0x000fc800078e020d */
[----:B------:R-:W-:-:S07]  /*4650*/  IMAD.MOV.U32 R13, RZ, RZ, R41 ;  /* 0x000000ffff0d7224 */ /* 0x000fce00078e0029 */
[----:B------:R-:W-:Y:S05]  /*4660*/  WARPSYNC.COLLECTIVE R10, `(.L_x_280) ;  /* 0x000000000a087348 */ /* 0x000fea0003c00000 */
[----:B------:R0:W1:Y:S02]  /*4670*/  SHFL.DOWN P2, R16, R13, R14, R15 ;  /* 0x0800000e0d107389 */ /* 0x000064000004000f */
[----:B01----:R-:W-:Y:S05]  /*4680*/  ENDCOLLECTIVE ;  /* 0x000000000000791b */ /* 0x003fea0003800000 */
.L_x_280:
[----:B------:R-:W-:Y:S01]  /*4690*/  IMAD.MOV.U32 R14, RZ, RZ, 0x4 ;  /* 0x00000004ff0e7424 */ /* 0x000fe200078e00ff */
[----:B------:R-:W-:Y:S02]  /*46a0*/  SEL R16, R16, RZ, !P0 ;  /* 0x000000ff10107207 */ /* 0x000fe40004000000 */
[----:B------:R-:W-:-:S03]  /*46b0*/  ISETP.GT.AND P0, PT, R19, R15, PT ;  /* 0x0000000f1300720c */ /* 0x000fc60003f04270 */
[----:B------:R-:W-:-:S04]  /*46c0*/  IMAD.IADD R41, R41, 0x1, R16 ;  /* 0x0000000129297824 */ /* 0x000fc800078e0210 */
[----:B------:R-:W-:-:S07]  /*46d0*/  IMAD.MOV.U32 R13, RZ, RZ, R41 ;  /* 0x000000ffff0d7224 */ /* 0x000fce00078e0029 */
[----:B------:R-:W-:Y:S05]  /*46e0*/  WARPSYNC.COLLECTIVE R10, `(.L_x_281) ;  /* 0x000000000a087348 */ /* 0x000fea0003c00000 */
[----:B------:R0:W1:Y:S02]  /*46f0*/  SHFL.DOWN P2, R16, R13, R14, R15 ;  /* 0x0800000e0d107389 */ /* 0x000064000004000f */
[----:B01----:R-:W-:Y:S05]  /*4700*/  ENDCOLLECTIVE ;  /* 0x000000000000791b */ /* 0x003fea0003800000 */
.L_x_281:
[----:B------:R-:W-:Y:S01]  /*4710*/  IMAD.MOV.U32 R14, RZ, RZ, 0x8 ;  /* 0x00000008ff0e7424 */ /* 0x000fe200078e00ff */
[----:B------:R-:W-:Y:S02]  /*4720*/  SEL R16, R16, RZ, !P0 ;  /* 0x000000ff10107207 */ /* 0x000fe40004000000 */
[----:B------:R-:W-:-:S03]  /*4730*/  ISETP.GT.AND P0, PT, R36, R15, PT ;  /* 0x0000000f2400720c */ /* 0x000fc60003f04270 */
[----:B------:R-:W-:-:S10]  /*4740*/  IMAD.IADD R13, R41, 0x1, R16 ;  /* 0x00000001290d7824 */ /* 0x000fd400078e0210 */
[----:B------:R-:W-:Y:S05]  /*4750*/  WARPSYNC.COLLECTIVE R10, `(.L_x_282) ;  /* 0x000000000a087348 */ /* 0x000fea0003c00000 */
[----:B------:R0:W1:Y:S02]  /*4760*/  SHFL.DOWN P2, R16, R13, R14, R15 ;  /* 0x0800000e0d107389 */ /* 0x000064000004000f */
[----:B01----:R-:W-:Y:S05]  /*4770*/  ENDCOLLECTIVE ;  /* 0x000000000000791b */ /* 0x003fea0003800000 */
.L_x_282:
        /* <DEDUP_REMOVED lines=8> */
.L_x_283:
[----:B------:R-:W-:Y:S02]  /*4800*/  SEL R16, R16, RZ, !P0 ;  /* 0x000000ff10107207 */ /* 0x000fe40004000000 */
[----:B------:R-:W-:Y:S02]  /*4810*/  ISETP.NE.AND P0, PT, R12, 0x65, PT ;  /* 0x000000650c00780c */ /* 0x000fe40003f05270 */
[----:B------:R-:W-:-:S11]  /*4820*/  IADD3 R40, PT, PT, R41, R16, R40 ;  /* 0x0000001029287210 */ /* 0x000fd60007ffe028 */
[----:B------:R-:W-:Y:S05]  /*4830*/  WARPSYNC.COLLECTIVE R10, `(.L_x_284) ;  /* 0x000000000a087348 */ /* 0x000fea0003c00000 */
[----:B------:R-:W-:Y:S01]  /*4840*/  VOTE.ALL P0, P0 ;  /* 0x0000000000ff7806 */ /* 0x000fe20000000000 */
[----:B------:R-:W-:-:S12]  /*4850*/  ENDCOLLECTIVE ;  /* 0x000000000000791b */ /* 0x000fd80003800000 */
.L_x_284:
[----:B------:R-:W-:Y:S05]  /*4860*/  BRA `(.L_x_285) ;  /* 0xffffffcc00747947 */ /* 0x000fea000383ffff */
.L_x_244:
[----:B------:R-:W-:Y:S01]  /*4870*/  BSSY B0, `(.L_x_286) ;  /* 0x0000006000007945 */ /* 0x000fe20003800000 */
[----:B------:R-:W-:Y:S01]  /*4880*/  PLOP3.LUT P0, PT, P0, PT, PT, 0x8, 0x80 ;  /* 0x000000000080781c */ /* 0x000fe2000070e170 */
[----:B------:R-:W-:-:S12]  /*4890*/  IMAD.MOV.U32 R10, RZ, RZ, -0x1 ;  /* 0xffffffffff0a7424 */ /* 0x000fd800078e00ff */
[----:B------:R-:W-:Y:S05]  /*48a0*/  WARPSYNC.COLLECTIVE R10, `(.L_x_287) ;  /* 0x000000000a087348 */ /* 0x000fea0003c00000 */
[----:B------:R-:W-:Y:S01]  /*48b0*/  VOTE.ANY P0, P0 ;  /* 0x0000000000ff7806 */ /* 0x000fe20000000100 */
[----:B------:R-:W-:-:S12]  /*48c0*/  ENDCOLLECTIVE ;  /* 0x000000000000791b */ /* 0x000fd80003800000 */
.L_x_287:
[----:B------:R-:W-:Y:S05]  /*48d0*/  BSYNC B0 ;  /* 0x0000000000007941 */ /* 0x000fea0003800000 */
.L_x_286:
[----:B------:R-:W-:Y:S05]  /*48e0*/  BRA `(.L_x_288) ;  /* 0xffffffe400807947 */ /* 0x000fea000383ffff */
.L_x_246:
[----:B------:R-:W-:Y:S01]  /*48f0*/  BSSY B0, `(.L_x_289) ;  /* 0x0000006000007945 */ /* 0x000fe20003800000 */
[----:B------:R-:W-:Y:S01]  /*4900*/  PLOP3.LUT P0, PT, P0, PT, PT, 0x8, 0x80 ;  /* 0x000000000080781c */ /* 0x000fe2000070e170 */
[----:B------:R-:W-:-:S12]  /*4910*/  IMAD.MOV.U32 R10, RZ, RZ, -0x1 ;  /* 0xffffffffff0a7424 */ /* 0x000fd800078e00ff */
[----:B------:R-:W-:Y:S05]  /*4920*/  WARPSYNC.COLLECTIVE R10, `(.L_x_290) ;  /* 0x000000000a087348 */ /* 0x000fea0003c00000 */
[----:B------:R-:W-:Y:S01]  /*4930*/  VOTE.ANY P0, P0 ;  /* 0x0000000000ff7806 */ /* 0x000fe20000000100 */
[----:B------:R-:W-:-:S12]  /*4940*/  ENDCOLLECTIVE ;  /* 0x000000000000791b */ /* 0x000fd80003800000 */
.L_x_290:
[----:B------:R-:W-:Y:S05]  /*4950*/  BSYNC B0 ;  /* 0x0000000000007941 */ /* 0x000fea0003800000 */
.L_x_289:
[----:B------:R-:W-:Y:S05]  /*4960*/  BRA `(.L_x_291) ;  /* 0xffffffe400847947 */ /* 0x000fea000383ffff */
.L_x_248:
[----:B------:R-:W0:Y:S01]  /*4970*/  S2R R19, SR_GEMASK ;  /* 0x0000000000137919 */ /* 0x000e220000003c00 */
[----:B------:R-:W-:Y:S01]  /*4980*/  BSSY B0, `(.L_x_292) ;  /* 0x0000007000007945 */ /* 0x000fe20003800000 */
[----:B------:R-:W-:Y:S01]  /*4990*/  ISETP.NE.AND P0, PT, R8, 0x65, PT ;  /* 0x000000650800780c */ /* 0x000fe20003f05270 */
[----:B------:R-:W-:Y:S01]  /*49a0*/  IMAD.MOV.U32 R10, RZ, RZ, -0x1 ;  /* 0xffffffffff0a7424 */ /* 0x000fe200078e00ff */
[----:B------:R-:W-:-:S13]  /*49b0*/  PLOP3.LUT P2, PT, P2, PT, PT, 0x8, 0x80 ;  /* 0x000000000080781c */ /* 0x000fda000174e170 */
[----:B0-----:R-:W-:Y:S05]  /*49c0*/  WARPSYNC.COLLECTIVE R10, `(.L_x_293) ;  /* 0x000000000a087348 */ /* 0x001fea0003c00000 */
[----:B------:R-:W-:Y:S01]  /*49d0*/  VOTE.ANY R10, PT, P2 ;  /* 0x00000000000a7806 */ /* 0x000fe200010e0100 */
[----:B0-----:R-:W-:Y:S06]  /*49e0*/  ENDCOLLECTIVE ;  /* 0x000000000000791b */ /* 0x001fec0003800000 */
.L_x_293:
[----:B------:R-:W-:Y:S05]  /*49f0*/  BSYNC B0 ;  /* 0x0000000000007941 */ /* 0x000fea0003800000 */
.L_x_292:
[----:B------:R-:W-:Y:S01]  /*4a00*/  LOP3.LUT R10, R10, 0x80000000, R19, 0xec, !PT ;  /* 0x800000000a0a7812 */ /* 0x000fe200078eec13 */
[----:B------:R-:W-:-:S04]  /*4a10*/  IMAD.MOV.U32 R14, RZ, RZ, 0x1 ;  /* 0x00000001ff0e7424 */ /* 0x000fc800078e00ff */
[----:B------:R-:W-:-:S05]  /*4a20*/  VIADD R13, R10, 0xffffffff ;  /* 0xffffffff0a0d7836 */ /* 0x000fca0000000000 */
[----:B------:R-:W-:Y:S01]  /*4a30*/  LOP3.LUT R8, R10, R13, RZ, 0xc, !PT ;  /* 0x0000000d0a087212 */ /* 0x000fe200078e0cff */
[----:B------:R-:W-:Y:S02]  /*4a40*/  IMAD.MOV.U32 R13, RZ, RZ, R9 ;  /* 0x000000ffff0d7224 */ /* 0x000fe400078e0009 */
[----:B------:R-:W-:Y:S01]  /*4a50*/  IMAD.MOV.U32 R10, RZ, RZ, -0x1 ;  /* 0xffffffffff0a7424 */ /* 0x000fe200078e00ff */
[----:B------:R0:W1:Y:S02]  /*4a60*/  POPC R15, R8 ;  /* 0x00000008000f7309 */ /* 0x0000640000000000 */
[----:B0-----:R-:W-:-:S07]  /*4a70*/  VIADD R8, R38, 0x4 ;  /* 0x0000000426087836 */ /* 0x001fce0000000000 */
[----:B-1----:R-:W-:Y:S05]  /*4a80*/  WARPSYNC.COLLECTIVE R10, `(.L_x_294) ;  /* 0x000000000a087348 */ /* 0x002fea0003c00000 */
[----:B-1----:R0:W1:Y:S02]  /*4a90*/  SHFL.DOWN P2, R16, R13, R14, R15 ;  /* 0x0800000e0d107389 */ /* 0x002064000004000f */
[----:B01----:R-:W-:Y:S05]  /*4aa0*/  ENDCOLLECTIVE ;  /* 0x000000000000791b */ /* 0x003fea0003800000 */
.L_x_294:
[----:B------:R-:W-:Y:S01]  /*4ab0*/  IMAD.MOV.U32 R14, RZ, RZ, 0x2 ;  /* 0x00000002ff0e7424 */ /* 0x000fe200078e00ff */
[----:B------:R-:W-:-:S04]  /*4ac0*/  ISETP.GE.AND P2, PT, R38, R15, PT ;  /* 0x0000000f2600720c */ /* 0x000fc80003f46270 */
[----:B------:R-:W-:Y:S01]  /*4ad0*/  SEL R12, R16, RZ, !P2 ;  /* 0x000000ff100c7207 */ /* 0x000fe20005000000 */
[----:B------:R-:W-:-:S04]  /*4ae0*/  VIADD R16, R38, 0x2 ;  /* 0x0000000226107836 */ /* 0x000fc80000000000 */
[----:B------:R-:W-:Y:S01]  /*4af0*/  IMAD.IADD R12, R12, 0x1, R9 ;  /* 0x000000010c0c7824 */ /* 0x000fe200078e0209 */
[----:B------:R-:W-:-:S03]  /*4b00*/  ISETP.GT.AND P3, PT, R16, R15, PT ;  /* 0x0000000f1000720c */ /* 0x000fc60003f64270 */
[----:B------:R-:W-:-:S10]  /*4b10*/  IMAD.MOV.U32 R13, RZ, RZ, R12 ;  /* 0x000000ffff0d7224 */ /* 0x000fd400078e000c */
[----:B------:R-:W-:Y:S05]  /*4b20*/  WARPSYNC.COLLECTIVE R10, `(.L_x_295) ;  /* 0x000000000a087348 */ /* 0x000fea0003c00000 */
[----:B------:R0:W1:Y:S02]  /*4b30*/  SHFL.DOWN P2, R16, R13, R14, R15 ;  /* 0x0800000e0d107389 */ /* 0x000064000004000f */
[----:B01----:R-:W-:Y:S05]  /*4b40*/  ENDCOLLECTIVE ;  /* 0x000000000000791b */ /* 0x003fea0003800000 */
.L_x_295:
[----:B------:R-:W-:Y:S01]  /*4b50*/  IMAD.MOV.U32 R14, RZ, RZ, 0x4 ;  /* 0x00000004ff0e7424 */ /* 0x000fe200078e00ff */
[----:B------:R-:W-:Y:S02]  /*4b60*/  SEL R9, R16, RZ, !P3 ;  /* 0x000000ff10097207 */ /* 0x000fe40005800000 */
[----:B------:R-:W-:Y:S01]  /*4b70*/  ISETP.GT.AND P3, PT, R8, R15, PT ;  /* 0x0000000f0800720c */ /* 0x000fe20003f64270 */
[----:B------:R-:W-:Y:S02]  /*4b80*/  VIADD R8, R38, 0x8 ;  /* 0x0000000826087836 */ /* 0x000fe40000000000 */
[----:B------:R-:W-:-:S04]  /*4b90*/  IMAD.IADD R40, R12, 0x1, R9 ;  /* 0x000000010c287824 */ /* 0x000fc800078e0209 */
[----:B------:R-:W-:-:S07]  /*4ba0*/  IMAD.MOV.U32 R13, RZ, RZ, R40 ;  /* 0x000000ffff0d7224 */ /* 0x000fce00078e0028 */
[----:B------:R-:W-:Y:S05]  /*4bb0*/  WARPSYNC.COLLECTIVE R10, `(.L_x_296) ;  /* 0x000000000a087348 */ /* 0x000fea0003c00000 */
[----:B------:R0:W1:Y:S02]  /*4bc0*/  SHFL.DOWN P2, R16, R13, R14, R15 ;  /* 0x0800000e0d107389 */ /* 0x000064000004000f */
[----:B01----:R-:W-:Y:S05]  /*4bd0*/  ENDCOLLECTIVE ;  /* 0x000000000000791b */ /* 0x003fea0003800000 */
.L_x_296:
        /* <DEDUP_REMOVED lines=9> */
.L_x_297:
[----:B------:R-:W-:Y:S01]  /*4c70*/  IMAD.MOV.U32 R14, RZ, RZ, 0x10 ;  /* 0x00000010ff0e7424 */ /* 0x000fe200078e00ff */
[----:B------:R-:W-:-:S05]  /*4c80*/  SEL R16, R16, RZ, !P3 ;  /* 0x000000ff10107207 */ /* 0x000fca0005800000 */
[----:B------:R-:W-:-:S04]  /*4c90*/  IMAD.IADD R44, R9, 0x1, R16 ;  /* 0x00000001092c7824 */ /* 0x000fc800078e0210 */
[----:B------:R-:W-:-:S07]  /*4ca0*/  IMAD.MOV.U32 R13, RZ, RZ, R44 ;  /* 0x000000ffff0d7224 */ /* 0x000fce00078e002c */
[----:B------:R-:W-:Y:S05]  /*4cb0*/  WARPSYNC.COLLECTIVE R10, `(.L_x_298) ;  /* 0x000000000a087348 */ /* 0x000fea0003c00000 */
[----:B------:R0:W1:Y:S02]  /*4cc0*/  SHFL.DOWN P2, R16, R13, R14, R15 ;  /* 0x0800000e0d107389 */ /* 0x000064000004000f */
[----:B01----:R-:W-:Y:S05]  /*4cd0*/  ENDCOLLECTIVE ;  /* 0x000000000000791b */ /* 0x003fea0003800000 */
.L_x_298:
[----:B------:R-:W-:Y:S05]  /*4ce0*/  WARPSYNC.COLLECTIVE R10, `(.L_x_299) ;  /* 0x000000000a087348 */ /* 0x000fea0003c00000 */
[----:B------:R-:W-:Y:S01]  /*4cf0*/  VOTE.ALL P0, P0 ;  /* 0x0000000000ff7806 */ /* 0x000fe20000000000 */
[----:B------:R-:W-:-:S12]  /*4d00*/  ENDCOLLECTIVE ;  /* 0x000000000000791b */ /* 0x000fd80003800000 */
.L_x_299:
[----:B------:R-:W-:-:S04]  /*4d10*/  ISETP.GT.AND P2, PT, R8, R15, PT ;  /* 0x0000000f0800720c */ /* 0x000fc80003f44270 */
[----:B------:R-:W-:-:S05]  /*4d20*/  SEL R9, R16, RZ, !P2 ;  /* 0x000000ff10097207 */ /* 0x000fca0005000000 */
[----:B------:R-:W-:Y:S02]  /*4d30*/  IMAD.IADD R12, R44, 0x1, R9 ;  /* 0x000000012c0c7824 */ /* 0x000fe400078e0209 */
[----:B------:R-:W0:Y:S02]  /*4d40*/  LDC.64 R8, c[0x0][0x390] ;  /* 0x0000e400ff087b82 */ /* 0x000e240000000a00 */
[----:B0-----:R-:W-:-:S05]  /*4d50*/  IADD3 R40, P2, PT, R8, 0x100, RZ ;  /* 0x0000010008287810 */ /* 0x001fca0007f5e0ff */
[----:B------:R-:W-:Y:S01]  /*4d60*/  IMAD.X R41, RZ, RZ, R9, P2 ;  /* 0x000000ffff297224 */ /* 0x000fe200010e0609 */
[----:B------:R-:W-:Y:S07]  /*4d70*/  BRA `(.L_x_300) ;  /* 0xffffffe4001c7947 */ /* 0x000fee000383ffff */
.L_x_250:
[----:B------:R-:W-:Y:S01]  /*4d80*/  BSSY B0, `(.L_x_301) ;  /* 0x0000006000007945 */ /* 0x000fe20003800000 */
[----:B------:R-:W-:Y:S01]  /*4d90*/  PLOP3.LUT P0, PT, P0, PT, PT, 0x8, 0x80 ;  /* 0x000000000080781c */ /* 0x000fe2000070e170 */
[----:B------:R-:W-:-:S12]  /*4da0*/  IMAD.MOV.U32 R10, RZ, RZ, -0x1 ;  /* 0xffffffffff0a7424 */ /* 0x000fd800078e00ff */
[----:B------:R-:W-:Y:S05]  /*4db0*/  WARPSYNC.COLLECTIVE R10, `(.L_x_302) ;  /* 0x000000000a087348 */ /* 0x000fea0003c00000 */
[----:B------:R-:W-:Y:S01]  /*4dc0*/  VOTE.ANY P0, P0 ;  /* 0x0000000000ff7806 */ /* 0x000fe20000000100 */
[----:B------:R-:W-:-:S12]  /*4dd0*/  ENDCOLLECTIVE ;  /* 0x000000000000791b */ /* 0x000fd80003800000 */
.L_x_302:
[----:B------:R-:W-:Y:S05]  /*4de0*/  BSYNC B0 ;  /* 0x0000000000007941 */ /* 0x000fea0003800000 */
.L_x_301:
[----:B------:R-:W-:Y:S05]  /*4df0*/  BRA `(.L_x_303) ;  /* 0xffffffe400247947 */ /* 0x000fea000383ffff */
.L_x_252:
[----:B------:R-:W-:Y:S01]  /*4e00*/  BSSY B0, `(.L_x_304) ;  /* 0x0000006000007945 */ /* 0x000fe20003800000 */
[----:B------:R-:W-:Y:S01]  /*4e10*/  PLOP3.LUT P0, PT, P0, PT, PT, 0x8, 0x80 ;  /* 0x000000000080781c */ /* 0x000fe2000070e170 */
[----:B------:R-:W-:-:S12]  /*4e20*/  IMAD.MOV.U32 R10, RZ, RZ, -0x1 ;  /* 0xffffffffff0a7424 */ /* 0x000fd800078e00ff */
[----:B------:R-:W-:Y:S05]  /*4e30*/  WARPSYNC.COLLECTIVE R10, `(.L_x_305) ;  /* 0x000000000a087348 */ /* 0x000fea0003c00000 */
[----:B------:R-:W-:Y:S01]  /*4e40*/  VOTE.ANY P0, P0 ;  /* 0x0000000000ff7806 */ /* 0x000fe20000000100 */
[----:B------:R-:W-:-:S12]  /*4e50*/  ENDCOLLECTIVE ;  /* 0x000000000000791b */ /* 0x000fd80003800000 */
.L_x_305:
[----:B------:R-:W-:Y:S05]  /*4e60*/  BSYNC B0 ;  /* 0x0000000000007941 */ /* 0x000fea0003800000 */
.L_x_304:
[----:B------:R-:W-:Y:S05]  /*4e70*/  BRA `(.L_x_306) ;  /* 0xffffffe400287947 */ /* 0x000fea000383ffff */
.L_x_254:
[----:B------:R-:W-:Y:S01]  /*4e80*/  BSSY B0, `(.L_x_307) ;  /* 0x0000006000007945 */ /* 0x000fe20003800000 */
[----:B------:R-:W-:Y:S01]  /*4e90*/  PLOP3.LUT P2, PT, P0, PT, PT, 0x8, 0x80 ;  /* 0x000000000080781c */ /* 0x000fe2000074e170 */
[----:B------:R-:W-:-:S12]  /*4ea0*/  IMAD.MOV.U32 R10, RZ, RZ, -0x1 ;  /* 0xffffffffff0a7424 */ /* 0x000fd800078e00ff */
[----:B------:R-:W-:Y:S05]  /*4eb0*/  WARPSYNC.COLLECTIVE R10, `(.L_x_308) ;  /* 0x000000000a087348 */ /* 0x000fea0003c00000 */
[----:B------:R-:W-:Y:S01]  /*4ec0*/  VOTE.ANY R10, PT, P2 ;  /* 0x00000000000a7806 */ /* 0x000fe200010e0100 */
[----:B------:R-:W-:Y:S06]  /*4ed0*/  ENDCOLLECTIVE ;  /* 0x000000000000791b */ /* 0x000fec0003800000 */
.L_x_308:
[----:B------:R-:W-:Y:S05]  /*4ee0*/  BSYNC B0 ;  /* 0x0000000000007941 */ /* 0x000fea0003800000 */
.L_x_307:
[----:B------:R-:W-:Y:S01]  /*4ef0*/  LOP3.LUT R10, R10, 0x80000000, R19, 0xec, !PT ;  /* 0x800000000a0a7812 */ /* 0x000fe200078eec13 */
[----:B------:R-:W-:Y:S02]  /*4f00*/  IMAD.MOV.U32 R14, RZ, RZ, 0x1 ;  /* 0x00000001ff0e7424 */ /* 0x000fe400078e00ff */
[----:B------:R-:W-:Y:S02]  /*4f10*/  VIADD R18, R18, 0xffffffe0 ;  /* 0xffffffe012127836 */ /* 0x000fe40000000000 */
[----:B------:R-:W-:-:S05]  /*4f20*/  VIADD R13, R10, 0xffffffff ;  /* 0xffffffff0a0d7836 */ /* 0x000fca0000000000 */
[----:B------:R-:W-:Y:S01]  /*4f30*/  LOP3.LUT R45, R10, R13, RZ, 0xc, !PT ;  /* 0x0000000d0a2d7212 */ /* 0x000fe200078e0cff */
[----:B------:R-:W-:Y:S02]  /*4f40*/  IMAD.MOV.U32 R13, RZ, RZ, R9 ;  /* 0x000000ffff0d7224 */ /* 0x000fe400078e0009 */
[----:B------:R-:W-:Y:S01]  /*4f50*/  IMAD.MOV.U32 R10, RZ, RZ, -0x1 ;  /* 0xffffffffff0a7424 */ /* 0x000fe200078e00ff */
[----:B------:R0:W1:Y:S06]  /*4f60*/  POPC R15, R45 ;  /* 0x0000002d000f7309 */ /* 0x00006c0000000000 */
[----:B01----:R-:W-:Y:S05]  /*4f70*/  WARPSYNC.COLLECTIVE R10, `(.L_x_309) ;  /* 0x000000000a087348 */ /* 0x003fea0003c00000 */
[----:B-1----:R1:W2:Y:S02]  /*4f80*/  SHFL.DOWN P2, R16, R13, R14, R15 ;  /* 0x0800000e0d107389 */ /* 0x0022a4000004000f */
[----:B012---:R-:W-:Y:S05]  /*4f90*/  ENDCOLLECTIVE ;  /* 0x000000000000791b */ /* 0x007fea0003800000 */
.L_x_309:
[----:B------:R-:W-:Y:S01]  /*4fa0*/  ISETP.GE.AND P0, PT, R38, R15, PT ;  /* 0x0000000f2600720c */ /* 0x000fe20003f06270 */
[----:B------:R-:W-:-:S03]  /*4fb0*/  IMAD.MOV.U32 R14, RZ, RZ, 0x2 ;  /* 0x00000002ff0e7424 */ /* 0x000fc600078e00ff */
[----:B------:R-:W-:-:S05]  /*4fc0*/  SEL R16, R16, RZ, !P0 ;  /* 0x000000ff10107207 */ /* 0x000fca0004000000 */
[----:B------:R-:W-:Y:S02]  /*4fd0*/  IMAD.IADD R44, R16, 0x1, R9 ;  /* 0x00000001102c7824 */ /* 0x000fe400078e0209 */
[----:B------:R-:W-:Y:S02]  /*4fe0*/  VIADD R16, R38, 0x2 ;  /* 0x0000000226107836 */ /* 0x000fe40000000000 */
[----:B------:R-:W-:-:S03]  /*4ff0*/  IMAD.MOV.U32 R13, RZ, RZ, R44 ;  /* 0x000000ffff0d7224 */ /* 0x000fc600078e002c */
[----:B------:R-:W-:-:S13]  /*5000*/  ISETP.GT.AND P0, PT, R16, R15, PT ;  /* 0x0000000f1000720c */ /* 0x000fda0003f04270 */
[----:B------:R-:W-:Y:S05]  /*5010*/  WARPSYNC.COLLECTIVE R10, `(.L_x_310) ;  /* 0x000000000a087348 */ /* 0x000fea0003c00000 */
[----:B------:R0:W1:Y:S02]  /*5020*/  SHFL.DOWN P2, R16, R13, R14, R15 ;  /* 0x0800000e0d107389 */ /* 0x000064000004000f */
[----:B01----:R-:W-:Y:S05]  /*5030*/  ENDCOLLECTIVE ;  /* 0x000000000000791b */ /* 0x003fea0003800000 */
.L_x_310:
[----:B------:R-:W-:Y:S01]  /*5040*/  IMAD.MOV.U32 R14, RZ, RZ, 0x4 ;  /* 0x00000004ff0e7424 */ /* 0x000fe200078e00ff */
        /* <DEDUP_REMOVED lines=8> */
.L_x_311:
[----:B------:R-:W-:Y:S01]  /*50d0*/  IMAD.MOV.U32 R14, RZ, RZ, 0x8 ;  /* 0x00000008ff0e7424 */ /* 0x000fe200078e00ff */
        /* <DEDUP_REMOVED lines=8> */
.L_x_312:
        /* <DEDUP_REMOVED lines=9> */
.L_x_313:
[----:B------:R-:W-:Y:S02]  /*51f0*/  SEL R9, R16, RZ, !P0 ;  /* 0x000000ff10097207 */ /* 0x000fe40004000000 */
[----:B------:R-:W-:Y:S02]  /*5200*/  ISETP.NE.AND P0, PT, R8, 0x65, PT ;  /* 0x000000650800780c */ /* 0x000fe40003f05270 */
[----:B------:R-:W-:-:S11]  /*5210*/  IADD3 R12, PT, PT, R44, R9, R12 ;  /* 0x000000092c0c7210 */ /* 0x000fd60007ffe00c */
[----:B------:R-:W-:Y:S05]  /*5220*/  WARPSYNC.COLLECTIVE R10, `(.L_x_314) ;  /* 0x000000000a087348 */ /* 0x000fea0003c00000 */
[----:B------:R-:W-:Y:S01]  /*5230*/  VOTE.ALL P0, P0 ;  /* 0x0000000000ff7806 */ /* 0x000fe20000000000 */
[----:B------:R-:W-:-:S12]  /*5240*/  ENDCOLLECTIVE ;  /* 0x000000000000791b */ /* 0x000fd80003800000 */
.L_x_314:
[----:B------:R-:W-:Y:S05]  /*5250*/  BRA `(.L_x_315) ;  /* 0xffffffe000c07947 */ /* 0x000fea000383ffff */
.L_x_316:
        /* <DEDUP_REMOVED lines=10> */
.L_x_1381:


//--------------------- .text._ZN3cub18CUB_300001_SM_10006detail4scan16DeviceScanKernelINS2_10policy_hubIiiijN4cuda3std3__44plusIvEEE10Policy1000EN6thrust24THRUST_300001_SM_1000_NS10device_ptrIiEESF_NS0_13ScanTileStateIiLb1EEES9_NS1_10InputValueIiPiEEjiLb0EiEEvT0_T1_T2_iT3_T4_T5_ --------------------------
	.section	.text._ZN3cub18CUB_300001_SM_10006detail4scan16DeviceScanKernelINS2_10policy_hubIiiijN4cuda3std3__44plusIvEEE10Policy1000EN6thrust24THRUST_300001_SM_1000_NS10device_ptrIiEESF_NS0_13ScanTileStateIiLb1EEES9_NS1_10InputValueIiPiEEjiLb0EiEEvT0_T1_T2_iT3_T4_T5_,"ax",@progbits
	.align	128
        .global         _ZN3cub18CUB_300001_SM_10006detail4scan16DeviceScanKernelINS2_10policy_hubIiiijN4cuda3std3__44plusIvEEE10Policy1000EN6thrust24THRUST_300001_SM_1000_NS10device_ptrIiEESF_NS0_13ScanTileStateIiLb1EEES9_NS1_10InputValueIiPiEEjiLb0EiEEvT0_T1_T2_iT3_T4_T5_
        .type           _ZN3cub18CUB_300001_SM_10006detail4scan16DeviceScanKernelINS2_10policy_hubIiiijN4cuda3std3__44plusIvEEE10Policy1000EN6thrust24THRUST_300001_SM_1000_NS10device_ptrIiEESF_NS0_13ScanTileStateIiLb1EEES9_NS1_10InputValueIiPiEEjiLb0EiEEvT0_T1_T2_iT3_T4_T5_,@function
        .size           _ZN3cub18CUB_300001_SM_10006detail4scan16DeviceScanKernelINS2_10policy_hubIiiijN4cuda3std3__44plusIvEEE10Policy1000EN6thrust24THRUST_300001_SM_1000_NS10device_ptrIiEESF_NS0_13ScanTileStateIiLb1EEES9_NS1_10InputValueIiPiEEjiLb0EiEEvT0_T1_T2_iT3_T4_T5_,(.L_x_1382 - _ZN3cub18CUB_300001_SM_10006detail4scan16DeviceScanKernelINS2_10policy_hubIiiijN4cuda3std3__44plusIvEEE10Policy1000EN6thrust24THRUST_300001_SM_1000_NS10device_ptrIiEESF_NS0_13ScanTileStateIiLb1EEES9_NS1_10InputValueIiPiEEjiLb0EiEEvT0_T1_T2_iT3_T4_T5_)
        .other          _ZN3cub18CUB_300001_SM_10006detail4scan16DeviceScanKernelINS2_10policy_hubIiiijN4cuda3std3__44plusIvEEE10Policy1000EN6thrust24THRUST_300001_SM_1000_NS10device_ptrIiEESF_NS0_13ScanTileStateIiLb1EEES9_NS1_10InputValueIiPiEEjiLb0EiEEvT0_T1_T2_iT3_T4_T5_,@"STO_CUDA_ENTRY STV_DEFAULT"
_ZN3cub18CUB_300001_SM_10006detail4scan16DeviceScanKernelINS2_10policy_hubIiiijN4cuda3std3__44plusIvEEE10Policy1000EN6thrust24THRUST_300001_SM_1000_NS10device_ptrIiEESF_NS0_13ScanTileStateIiLb1EEES9_NS1_10InputValueIiPiEEjiLb0EiEEvT0_T1_T2_iT3_T4_T5_:
.text._ZN3cub18CUB_300001_SM_10006detail4scan16DeviceScanKernelINS2_10policy_hubIiiijN4cuda3std3__44plusIvEEE10Policy1000EN6thrust24THRUST_300001_SM_1000_NS10device_ptrIiEESF_NS0_13ScanTileStateIiLb1EEES9_NS1_10InputValueIiPiEEjiLb0EiEEvT0_T1_T2_iT3_T4_T5_:
[----:B------:R-:W-:Y:S01]  /*0000*/  LDC R1, c[0x0][0x37c] ;  /* 0x0000df00ff017b82 */ /* 0x000fe20000000800 */
[----:B------:R-:W0:Y:S07]  /*0010*/  LDCU UR4, c[0x0][0x3a0] ;  /* 0x00007400ff0477ac */ /* 0x000e2e0008000800 */
[----:B------:R-:W1:Y:S01]  /*0020*/  LDC R42, c[0x0][0x398] ;  /* 0x0000e600ff2a7b82 */ /* 0x000e620000000800 */
[----:B------:R-:W2:Y:S01]  /*0030*/  LDCU.64 UR8, c[0x0][0x358] ;  /* 0x00006b00ff0877ac */ /* 0x000ea20008000a00 */
[----:B------:R-:W3:Y:S01]  /*0040*/  LDCU UR5, c[0x0][0x3b0] ;  /* 0x00007600ff0577ac */ /* 0x000ee20008000800 */
[----:B0-----:R-:W-:-:S06]  /*0050*/  UPRMT UR4, UR4, 0x7770, URZ ;  /* 0x0000777004047896 */ /* 0x001fcc00080000ff */
[----:B------:R-:W-:-:S13]  /*0060*/  ISETP.NE.AND P0, PT, RZ, UR4, PT ;  /* 0x00000004ff007c0c */ /* 0x000fda000bf05270 */
[----:B------:R-:W2:Y:S02]  /*0070*/  @P0 LDC.64 R2, c[0x0][0x3a8] ;  /* 0x0000ea00ff020b82 */ /* 0x000ea40000000a00 */
[----:B--2---:R0:W5:Y:S06]  /*0080*/  @P0 LDG.E R44, desc[UR8][R2.64] ;  /* 0x00000008022c0981 */ /* 0x00416c000c1e1900 */
[----:B------:R-:W1:Y:S02]  /*0090*/  S2UR UR4, SR_CTAID.X ;  /* 0x00000000000479c3 */ /* 0x000e640000002500 */
[----:B-1----:R-:W-:-:S04]  /*00a0*/  VIADD R42, R42, UR4 ;  /* 0x000000042a2a7c36 */ /* 0x002fc80008000000 */
[----:B------:R-:W-:-:S05]  /*00b0*/  IMAD R7, R42, 0x2100, RZ ;  /* 0x000021002a077824 */ /* 0x000fca00078e02ff */
[----:B---3--:R-:W-:Y:S01]  /*00c0*/  IADD3 R0, PT, PT, -R7, UR5, RZ ;  /* 0x0000000507007c10 */ /* 0x008fe2000fffe1ff */
[----:B------:R-:W1:Y:S03]  /*00d0*/  @!P0 LDC R44, c[0x0][0x3a8] ;  /* 0x0000ea00ff2c8b82 */ /* 0x000e660000000800 */
[----:B------:R-:W-:-:S13]  /*00e0*/  ISETP.GE.U32.AND P0, PT, R0, 0x2101, PT ;  /* 0x000021010000780c */ /* 0x000fda0003f06070 */
[----:B0-----:R-:W-:Y:S05]  /*00f0*/  @!P0 BRA `(.L_x_317) ;  /* 0x0000001c00ac8947 */ /* 0x001fea0003800000 */
[----:B------:R-:W0:Y:S01]  /*0100*/  S2R R16, SR_TID.X ;  /* 0x0000000000107919 */ /* 0x000e220000002100 */
[----:B------:R-:W2:Y:S01]  /*0110*/  LDCU.64 UR4, c[0x0][0x380] ;  /* 0x00007000ff0477ac */ /* 0x000ea20008000a00 */
[C---:B0-----:R-:W-:Y:S02]  /*0120*/  LOP3.LUT R0, R16.reuse, 0x1f, RZ, 0xc0, !PT ;  /* 0x0000001f10007812 */ /* 0x041fe400078ec0ff */
[----:B------:R-:W-:-:S05]  /*0130*/  LOP3.LUT R3, R16, 0x3e0, RZ, 0xc0, !PT ;  /* 0x000003e010037812 */ /* 0x000fca00078ec0ff */
[----:B------:R-:W-:-:S05]  /*0140*/  IMAD R0, R3, 0x16, R0 ;  /* 0x0000001603007824 */ /* 0x000fca00078e0200 */
[----:B------:R-:W-:-:S05]  /*0150*/  IADD3 R0, P0, PT, R7, R0, RZ ;  /* 0x0000000007007210 */ /* 0x000fca0007f1e0ff */
[----:B------:R-:W-:Y:S02]  /*0160*/  IMAD.X R3, RZ, RZ, RZ, P0 ;  /* 0x000000ffff037224 */ /* 0x000fe400000e06ff */
        /* <DEDUP_REMOVED lines=30> */
[----:B------:R-:W-:Y:S01]  /*0350*/  ISETP.NE.AND P0, PT, R42, RZ, PT ;  /* 0x000000ff2a00720c */ /* 0x000fe20003f05270 */
        /* <DEDUP_REMOVED lines=28> */
[----:B------:R0:W1:Y:S04]  /*0520*/  LDS.64 R36, [R27] ;  /* 0x000000001b247984 */ /* 0x0000680000000a00 */
[----:B------:R0:W2:Y:S04]  /*0530*/  LDS.64 R34, [R27+0x8] ;  /* 0x000008001b227984 */ /* 0x0000a80000000a00 */
[----:B------:R0:W3:Y:S04]  /*0540*/  LDS.64 R32, [R27+0x10] ;  /* 0x000010001b207984 */ /* 0x0000e80000000a00 */
[----:B------:R0:W4:Y:S04]  /*0550*/  LDS.64 R18, [R27+0x18] ;  /* 0x000018001b127984 */ /* 0x0001280000000a00 */
[----:B------:R0:W0:Y:S04]  /*0560*/  LDS.64 R14, [R27+0x20] ;  /* 0x000020001b0e7984 */ /* 0x0000280000000a00 */
[----:B------:R0:W0:Y:S04]  /*0570*/  LDS.64 R12, [R27+0x28] ;  /* 0x000028001b0c7984 */ /* 0x0000280000000a00 */
[----:B------:R0:W0:Y:S04]  /*0580*/  LDS.64 R10, [R27+0x30] ;  /* 0x000030001b0a7984 */ /* 0x0000280000000a00 */
[----:B------:R0:W0:Y:S04]  /*0590*/  LDS.64 R8, [R27+0x38] ;  /* 0x000038001b087984 */ /* 0x0000280000000a00 */
[----:B------:R0:W0:Y:S04]  /*05a0*/  LDS.64 R6, [R27+0x40] ;  /* 0x000040001b067984 */ /* 0x0000280000000a00 */
[----:B------:R0:W0:Y:S04]  /*05b0*/  LDS.64 R4, [R27+0x48] ;  /* 0x000048001b047984 */ /* 0x0000280000000a00 */
[----:B------:R0:W0:Y:S01]  /*05c0*/  LDS.64 R2, [R27+0x50] ;  /* 0x000050001b027984 */ /* 0x0000220000000a00 */
[----:B------:R-:W-:Y:S06]  /*05d0*/  BAR.SYNC.DEFER_BLOCKING 0x0 ;  /* 0x0000000000007b1d */ /* 0x000fec0000010000 */
[----:B-1----:R-:W-:Y:S05]  /*05e0*/  @P0 BRA `(.L_x_319) ;  /* 0x00000004001c0947 */ /* 0x002fea0003800000 */
[----:B0-2---:R-:W-:Y:S02]  /*05f0*/  IADD3 R17, PT, PT, R34, R37, R36 ;  /* 0x0000002522117210 */ /* 0x005fe40007ffe024 */
[C---:B------:R-:W-:Y:S02]  /*0600*/  ISETP.NE.AND P1, PT, R39.reuse, 0x1f, PT ;  /* 0x0000001f2700780c */ /* 0x040fe40003f25270 */
[----:B---3--:R-:W-:Y:S02]  /*0610*/  IADD3 R17, PT, PT, R32, R35, R17 ;  /* 0x0000002320117210 */ /* 0x008fe40007ffe011 */
[----:B------:R-:W-:Y:S02]  /*0620*/  ISETP.NE.AND P2, PT, R39, RZ, PT ;  /* 0x000000ff2700720c */ /* 0x000fe40003f45270 */
[----:B----4-:R-:W-:-:S04]  /*0630*/  IADD3 R17, PT, PT, R18, R33, R17 ;  /* 0x0000002112117210 */ /* 0x010fc80007ffe011 */
[----:B------:R-:W-:-:S03]  /*0640*/  IADD3 R17, PT, PT, R14, R19, R17 ;  /* 0x000000130e117210 */ /* 0x000fc60007ffe011 */
[----:B------:R-:W-:Y:S02]  /*0650*/  @!P1 LEA R43, R40, UR4, 0x2 ;  /* 0x00000004282b9c11 */ /* 0x000fe4000f8e10ff */
[----:B------:R-:W-:-:S04]  /*0660*/  IADD3 R17, PT, PT, R12, R15, R17 ;  /* 0x0000000f0c117210 */ /* 0x000fc80007ffe011 */
[----:B------:R-:W-:-:S04]  /*0670*/  IADD3 R17, PT, PT, R10, R13, R17 ;  /* 0x0000000d0a117210 */ /* 0x000fc80007ffe011 */
[----:B------:R-:W-:-:S04]  /*0680*/  IADD3 R17, PT, PT, R8, R11, R17 ;  /* 0x0000000b08117210 */ /* 0x000fc80007ffe011 */
[----:B------:R-:W-:-:S04]  /*0690*/  IADD3 R17, PT, PT, R6, R9, R17 ;  /* 0x0000000906117210 */ /* 0x000fc80007ffe011 */
[----:B------:R-:W-:-:S04]  /*06a0*/  IADD3 R17, PT, PT, R4, R7, R17 ;  /* 0x0000000704117210 */ /* 0x000fc80007ffe011 */
[----:B------:R-:W-:-:S05]  /*06b0*/  IADD3 R20, PT, PT, R2, R5, R17 ;  /* 0x0000000502147210 */ /* 0x000fca0007ffe011 */
        /* <DEDUP_REMOVED lines=38> */
[----:B------:R-:W-:Y:S02]  /*0920*/  SEL R20, R26, R20, !P0 ;  /* 0x000000141a147207 */ /* 0x000fe40004000000 */
[----:B------:R-:W-:-:S04]  /*0930*/  ISETP.NE.AND P0, PT, R40, 0x8, PT ;  /* 0x000000082800780c */ /* 0x000fc80003f05270 */
[----:B------:R-:W-:Y:S02]  /*0940*/  SEL R20, R27, R20, !P0 ;  /* 0x000000141b147207 */ /* 0x000fe40004000000 */
[----:B------:R-:W-:Y:S02]  /*0950*/  ISETP.NE.AND P0, PT, R40, 0xa, PT ;  /* 0x0000000a2800780c */ /* 0x000fe40003f05270 */
[----:B------:R-:W-:Y:S02]  /*0960*/  SEL R20, R28, R20, !P1 ;  /* 0x000000141c147207 */ /* 0x000fe40004800000 */
[----:B------:R-:W-:Y:S02]  /*0970*/  ISETP.NE.AND P1, PT, R40, 0xb, PT ;  /* 0x0000000b2800780c */ /* 0x000fe40003f25270 */
[----:B------:R-:W-:Y:S01]  /*0980*/  SEL R20, R29, R20, !P0 ;  /* 0x000000141d147207 */ /* 0x000fe20004000000 */
[----:B------:R-:W-:Y:S01]  /*0990*/  IMAD.IADD R29, R30, 0x1, R29 ;  /* 0x000000011e1d7824 */ /* 0x000fe200078e021d */
[----:B------:R-:W-:-:S04]  /*09a0*/  ISETP.GE.U32.AND P0, PT, R16, 0x20, PT ;  /* 0x000000201000780c */ /* 0x000fc80003f06070 */
[----:B------:R-:W-:Y:S02]  /*09b0*/  SEL R20, R29, R20, !P1 ;  /* 0x000000141d147207 */ /* 0x000fe40004800000 */
[----:B------:R-:W-:Y:S02]  /*09c0*/  ISETP.NE.AND P1, PT, R16, RZ, PT ;  /* 0x000000ff1000720c */ /* 0x000fe40003f25270 */
[----:B------:R-:W-:Y:S02]  /*09d0*/  SEL R16, R3, RZ, P2 ;  /* 0x000000ff03107207 */ /* 0x000fe40001000000 */
[----:B------:R-:W-:Y:S02]  /*09e0*/  SEL R3, R20, RZ, P0 ;  /* 0x000000ff14037207 */ /* 0x000fe40000000000 */
[--C-:B-----5:R-:W-:Y:S02]  /*09f0*/  IADD3 R31, PT, PT, R29, R31, R44.reuse ;  /* 0x0000001f1d1f7210 */ /* 0x120fe40007ffe02c */
[----:B------:R-:W-:-:S05]  /*0a00*/  IADD3 R44, PT, PT, R3, R16, R44 ;  /* 0x00000010032c7210 */ /* 0x000fca0007ffe02c */
[----:B------:R-:W-:Y:S05]  /*0a10*/  @P1 BRA `(.L_x_320) ;  /* 0x0000000c00f41947 */ /* 0x000fea0003800000 */
[----:B------:R-:W0:Y:S01]  /*0a20*/  LDC.64 R16, c[0x0][0x390] ;  /* 0x0000e400ff107b82 */ /* 0x000e220000000a00 */
[----:B------:R-:W-:-:S05]  /*0a30*/  IMAD.MOV.U32 R30, RZ, RZ, 0x65 ;  /* 0x00000065ff1e7424 */ /* 0x000fca00078e00ff */
[----:B0-----:R0:W-:Y:S01]  /*0a40*/  ST.E.64.STRONG.GPU desc[UR8][R16.64+0x100], R30 ;  /* 0x0001001e10007985 */ /* 0x0011e2000c10fb08 */
[----:B------:R-:W-:Y:S05]  /*0a50*/  BRA `(.L_x_320) ;  /* 0x0000000c00e47947 */ /* 0x000fea0003800000 */
.L_x_319:
        /* <DEDUP_REMOVED lines=57> */
[----:B------:R-:W-:Y:S02]  /*0df0*/  ISETP.NE.AND P0, PT, R40, 0xa, PT ;  /* 0x0000000a2800780c */ /* 0x000fe40003f05270 */
[----:B------:R-:W-:Y:S02]  /*0e00*/  SEL R20, R28, R20, !P1 ;  /* 0x000000141c147207 */ /* 0x000fe40004800000 */
[----:B------:R-:W-:Y:S02]  /*0e10*/  ISETP.NE.AND P1, PT, R40, 0xb, PT ;  /* 0x0000000b2800780c */ /* 0x000fe40003f25270 */
[----:B------:R-:W-:Y:S02]  /*0e20*/  SEL R20, R29, R20, !P0 ;  /* 0x000000141d147207 */ /* 0x000fe40004000000 */
[----:B------:R-:W-:-:S02]  /*0e30*/  ISETP.GT.U32.AND P0, PT, R16, 0x1f, PT ;  /* 0x0000001f1000780c */ /* 0x000fc40003f04070 */
[----:B------:R-:W-:Y:S02]  /*0e40*/  SEL R20, R30, R20, !P1 ;  /* 0x000000141e147207 */ /* 0x000fe40004800000 */
[----:B------:R-:W-:-:S03]  /*0e50*/  ISETP.GE.U32.AND P1, PT, R16, 0x20, PT ;  /* 0x000000201000780c */ /* 0x000fc60003f26070 */
[----:B------:R-:W-:-:S05]  /*0e60*/  IMAD.IADD R20, R20, 0x1, R17 ;  /* 0x0000000114147824 */ /* 0x000fca00078e0211 */
[----:B------:R-:W-:Y:S01]  /*0e70*/  SEL R23, R3, R20, !P1 ;  /* 0x0000001403177207 */ /* 0x000fe20004800000 */
[----:B------:R-:W-:Y:S06]  /*0e80*/  @P0 BRA `(.L_x_321) ;  /* 0x0000000800b00947 */ /* 0x000fec0003800000 */
[----:B------:R-:W0:Y:S01]  /*0e90*/  LDC.64 R20, c[0x0][0x390] ;  /* 0x0000e400ff147b82 */ /* 0x000e220000000a00 */
[----:B------:R-:W-:Y:S02]  /*0ea0*/  ISETP.NE.AND P1, PT, R16, RZ, PT ;  /* 0x000000ff1000720c */ /* 0x000fe40003f25270 */
[----:B------:R-:W-:-:S05]  /*0eb0*/  LOP3.LUT R3, RZ, R16, RZ, 0x33, !PT ;  /* 0x00000010ff037212 */ /* 0x000fca00078e33ff */
[----:B------:R-:W-:-:S06]  /*0ec0*/  IMAD.IADD R40, R42, 0x1, R3 ;  /* 0x000000012a287824 */ /* 0x000fcc00078e0203 */
        /* <DEDUP_REMOVED lines=11> */
.L_x_351:
[----:B------:R-:W-:Y:S05]  /*0f80*/  @!P0 BRA `(.L_x_323) ;  /* 0x0000000000748947 */ /* 0x000fea0003800000 */
[----:B------:R-:W-:-:S07]  /*0f90*/  IMAD.MOV.U32 R3, RZ, RZ, 0x3b8 ;  /* 0x000003b8ff037424 */ /* 0x000fce00078e00ff */
.L_x_325:
[----:B------:R-:W-:Y:S02]  /*0fa0*/  VIADD R27, R3, 0x1 ;  /* 0x00000001031b7836 */ /* 0x000fe40000000000 */
[----:B------:R-:W-:Y:S02]  /*0fb0*/  IMAD R42, R42, 0x41a7, RZ ;  /* 0x000041a72a2a7824 */ /* 0x000fe400078e02ff */
[----:B------:R-:W0:Y:S01]  /*0fc0*/  I2F.U32.RP R22, R27 ;  /* 0x0000001b00167306 */ /* 0x000e220000209000 */
[----:B------:R-:W-:Y:S01]  /*0fd0*/  IMAD.MOV R29, RZ, RZ, -R27 ;  /* 0x000000ffff1d7224 */ /* 0x000fe200078e0a1b */
[----:B------:R-:W-:Y:S02]  /*0fe0*/  ISETP.NE.U32.AND P2, PT, R27, RZ, PT ;  /* 0x000000ff1b00720c */ /* 0x000fe40003f45070 */
[----:B------:R-:W-:-:S04]  /*0ff0*/  LOP3.LUT R42, R42, 0x7fffffff, RZ, 0xc0, !PT ;  /* 0x7fffffff2a2a7812 */ /* 0x000fc800078ec0ff */
[----:B0-----:R-:W0:Y:S02]  /*1000*/  MUFU.RCP R22, R22 ;  /* 0x0000001600167308 */ /* 0x001e240000001000 */
[----:B0-----:R-:W-:-:S06]  /*1010*/  VIADD R20, R22, 0xffffffe ;  /* 0x0ffffffe16147836 */ /* 0x001fcc0000000000 */
[----:B------:R0:W1:Y:S02]  /*1020*/  F2I.FTZ.U32.TRUNC.NTZ R21, R20 ;  /* 0x0000001400157305 */ /* 0x000064000021f000 */
[----:B0-----:R-:W-:Y:S02]  /*1030*/  IMAD.MOV.U32 R20, RZ, RZ, RZ ;  /* 0x000000ffff147224 */ /* 0x001fe400078e00ff */
[----:B-1----:R-:W-:-:S04]  /*1040*/  IMAD R29, R29, R21, RZ ;  /* 0x000000151d1d7224 */ /* 0x002fc800078e02ff */
[----:B------:R-:W-:-:S06]  /*1050*/  IMAD.HI.U32 R21, R21, R29, R20 ;  /* 0x0000001d15157227 */ /* 0x000fcc00078e0014 */
[----:B------:R-:W-:-:S04]  /*1060*/  IMAD.HI.U32 R21, R21, R42, RZ ;  /* 0x0000002a15157227 */ /* 0x000fc800078e00ff */
[----:B------:R-:W-:-:S04]  /*1070*/  IMAD.MOV R21, RZ, RZ, -R21 ;  /* 0x000000ffff157224 */ /* 0x000fc800078e0a15 */
[----:B------:R-:W-:-:S05]  /*1080*/  IMAD R22, R27, R21, R42 ;  /* 0x000000151b167224 */ /* 0x000fca00078e022a */
[----:B------:R-:W-:-:S13]  /*1090*/  ISETP.GE.U32.AND P0, PT, R22, R27, PT ;  /* 0x0000001b1600720c */ /* 0x000fda0003f06070 */
[----:B------:R-:W-:-:S05]  /*10a0*/  @P0 IMAD.IADD R22, R22, 0x1, -R27 ;  /* 0x0000000116160824 */ /* 0x000fca00078e0a1b */
[----:B------:R-:W-:-:S13]  /*10b0*/  ISETP.GE.U32.AND P0, PT, R22, R27, PT ;  /* 0x0000001b1600720c */ /* 0x000fda0003f06070 */
[----:B------:R-:W-:Y:S01]  /*10c0*/  @P0 IMAD.IADD R22, R22, 0x1, -R27 ;  /* 0x0000000116160824 */ /* 0x000fe200078e0a1b */
[----:B------:R-:W-:-:S04]  /*10d0*/  @!P2 LOP3.LUT R22, RZ, R27, RZ, 0x33, !PT ;  /* 0x0000001bff16a212 */ /* 0x000fc800078e33ff */
[----:B------:R-:W-:Y:S05]  /*10e0*/  NANOSLEEP R22 ;  /* 0x000000160000735d */ /* 0x000fea0003800000 */
[----:B------:R-:W2:Y:S01]  /*10f0*/  LD.E.64.STRONG.GPU R26, desc[UR8][R16.64+0x100] ;  /* 0x00010008101a7980 */ /* 0x000ea2000c10fb00 */
[----:B------:R-:W-:Y:S01]  /*1100*/  UMOV UR5, 0xffffffff ;  /* 0xffffffff00057882 */ /* 0x000fe20000000000 */
[----:B------:R-:W-:Y:S02]  /*1110*/  SHF.R.U32.HI R3, RZ, 0x1, R3 ;  /* 0x00000001ff037819 */ /* 0x000fe40000011603 */
[----:B--2---:R-:W-:Y:S01]  /*1120*/  ISETP.NE.AND P0, PT, R26, 0x63, PT ;  /* 0x000000631a00780c */ /* 0x004fe20003f05270 */
[----:B------:R-:W-:-:S12]  /*1130*/  BRA.DIV UR5, `(.L_x_324) ;  /* 0x0000003605187947 */ /* 0x000fd8000b800000 */
[----:B------:R-:W-:-:S13]  /*1140*/  VOTE.ANY P0, !P0 ;  /* 0x0000000000ff7806 */ /* 0x000fda0004000100 */
.L_x_354:
[----:B------:R-:W-:Y:S05]  /*1150*/  @P0 BRA `(.L_x_325) ;  /* 0xfffffffc00900947 */ /* 0x000fea000383ffff */
.L_x_323:
[----:B------:R-:W-:Y:S01]  /*1160*/  UMOV UR5, 0xffffffff ;  /* 0xffffffff00057882 */ /* 0x000fe20000000000 */
[----:B------:R-:W-:Y:S02]  /*1170*/  ISETP.NE.AND P0, PT, R26, 0x65, PT ;  /* 0x000000651a00780c */ /* 0x000fe40003f05270 */
[----:B------:R-:W-:Y:S11]  /*1180*/  BRA.DIV UR5, `(.L_x_326) ;  /* 0x0000003605247947 */ /* 0x000ff6000b800000 */
[----:B------:R-:W0:Y:S01]  /*1190*/  S2R R30, SR_GEMASK ;  /* 0x00000000001e7919 */ /* 0x000e220000003c00 */
[----:B------:R-:W-:Y:S01]  /*11a0*/  VOTE.ANY R21, PT, !P0 ;  /* 0x0000000000157806 */ /* 0x000fe200040e0100 */
[C---:B------:R-:W-:Y:S02]  /*11b0*/  VIADD R41, R39.reuse, 0x2 ;  /* 0x0000000227297836 */ /* 0x040fe40000000000 */
[C---:B------:R-:W-:Y:S02]  /*11c0*/  VIADD R43, R39.reuse, 0x4 ;  /* 0x00000004272b7836 */ /* 0x040fe40000000000 */
[C---:B------:R-:W-:Y:S02]  /*11d0*/  VIADD R44, R39.reuse, 0x8 ;  /* 0x00000008272c7836 */ /* 0x040fe40000000000 */
[----:B------:R-:W-:Y:S01]  /*11e0*/  VIADD R45, R39, 0x10 ;  /* 0x00000010272d7836 */ /* 0x000fe20000000000 */
[----:B0-----:R-:W-:-:S05]  /*11f0*/  LOP3.LUT R21, R21, 0x80000000, R30, 0xec, !PT ;  /* 0x8000000015157812 */ /* 0x001fca00078eec1e */
[----:B------:R-:W-:-:S05]  /*1200*/  VIADD R16, R21, 0xffffffff ;  /* 0xffffffff15107836 */ /* 0x000fca0000000000 */
[----:B------:R-:W-:-:S04]  /*1210*/  LOP3.LUT R16, R21, R16, RZ, 0xc, !PT ;  /* 0x0000001015107212 */ /* 0x000fc800078e0cff */
[----:B------:R0:W1:Y:S02]  /*1220*/  POPC R20, R16 ;  /* 0x0000001000147309 */ /* 0x0000640000000000 */
[----:B0-----:R-:W0:Y:S01]  /*1230*/  LDC.64 R16, c[0x0][0x390] ;  /* 0x0000e400ff107b82 */ /* 0x001e220000000a00 */
[----:B-1----:R-:W1:Y:S01]  /*1240*/  SHFL.DOWN PT, R22, R27, 0x1, R20 ;  /* 0x082000001b167989 */ /* 0x002e6200000e0014 */
[-C--:B------:R-:W-:Y:S02]  /*1250*/  ISETP.GE.AND P0, PT, R39, R20.reuse, PT ;  /* 0x000000142700720c */ /* 0x080fe40003f06270 */
[----:B------:R-:W-:Y:S02]  /*1260*/  ISETP.GT.AND P2, PT, R45, R20, PT ;  /* 0x000000142d00720c */ /* 0x000fe40003f44270 */
[----:B0-----:R-:W-:Y:S02]  /*1270*/  IADD3 R28, P3, PT, R16, 0x100, RZ ;  /* 0x00000100101c7810 */ /* 0x001fe40007f7e0ff */
[----:B-1----:R-:W-:-:S02]  /*1280*/  SEL R22, R22, RZ, !P0 ;  /* 0x000000ff16167207 */ /* 0x002fc40004000000 */
[----:B------:R-:W-:-:S03]  /*1290*/  ISETP.GT.AND P0, PT, R41, R20, PT ;  /* 0x000000142900720c */ /* 0x000fc60003f04270 */
[----:B------:R-:W-:-:S05]  /*12a0*/  IMAD.IADD R3, R22, 0x1, R27 ;  /* 0x0000000116037824 */ /* 0x000fca00078e021b */
[----:B------:R-:W0:Y:S02]  /*12b0*/  SHFL.DOWN PT, R22, R3, 0x2, R20 ;  /* 0x0840000003167989 */ /* 0x000e2400000e0014 */
[----:B0-----:R-:W-:Y:S02]  /*12c0*/  SEL R22, R22, RZ, !P0 ;  /* 0x000000ff16167207 */ /* 0x001fe40004000000 */
[----:B------:R-:W-:-:S03]  /*12d0*/  ISETP.GT.AND P0, PT, R43, R20, PT ;  /* 0x000000142b00720c */ /* 0x000fc60003f04270 */
[----:B------:R-:W-:Y:S02]  /*12e0*/  IMAD.IADD R29, R3, 0x1, R22 ;  /* 0x00000001031d7824 */ /* 0x000fe400078e0216 */
[----:B------:R-:W-:-:S03]  /*12f0*/  IMAD.X R3, RZ, RZ, R17, P3 ;  /* 0x000000ffff037224 */ /* 0x000fc600018e0611 */
        /* <DEDUP_REMOVED lines=10> */
[----:B0-----:R-:W-:-:S05]  /*13a0*/  SEL R22, R22, RZ, !P2 ;  /* 0x000000ff16167207 */ /* 0x001fca0005000000 */
[----:B------:R-:W-:-:S07]  /*13b0*/  IMAD.IADD R46, R47, 0x1, R22 ;  /* 0x000000012f2e7824 */ /* 0x000fce00078e0216 */
.L_x_363:
[----:B------:R-:W-:Y:S05]  /*13c0*/  @!P0 BRA `(.L_x_327) ;  /* 0x0000000400248947 */ /* 0x000fea0003800000 */
[----:B------:R-:W-:-:S07]  /*13d0*/  IMAD.MOV.U32 R29, RZ, RZ, 0x3b8 ;  /* 0x000003b8ff1d7424 */ /* 0x000fce00078e00ff */
.L_x_333:
[----:B------:R-:W-:Y:S02]  /*13e0*/  IMAD.MOV.U32 R16, RZ, RZ, R28 ;  /* 0x000000ffff107224 */ /* 0x000fe400078e001c */
[----:B------:R-:W-:Y:S02]  /*13f0*/  IMAD.MOV.U32 R17, RZ, RZ, R3 ;  /* 0x000000ffff117224 */ /* 0x000fe400078e0003 */
        /* <DEDUP_REMOVED lines=8> */
.L_x_366:
[----:B------:R-:W-:Y:S05]  /*1480*/  @!P0 BRA `(.L_x_329) ;  /* 0x0000000000748947 */ /* 0x000fea0003800000 */
[----:B------:R-:W-:-:S07]  /*1490*/  IMAD.MOV.U32 R22, RZ, RZ, R29 ;  /* 0x000000ffff167224 */ /* 0x000fce00078e001d */
.L_x_331:
        /* <DEDUP_REMOVED lines=27> */
.L_x_369:
[----:B------:R-:W-:Y:S05]  /*1650*/  @P0 BRA `(.L_x_331) ;  /* 0xfffffffc00900947 */ /* 0x000fea000383ffff */
.L_x_329:
[----:B------:R-:W-:Y:S01]  /*1660*/  UMOV UR5, 0xffffffff ;  /* 0xffffffff00057882 */ /* 0x000fe20000000000 */
[----:B------:R-:W-:Y:S02]  /*1670*/  ISETP.NE.AND P0, PT, R26, 0x65, PT ;  /* 0x000000651a00780c */ /* 0x000fe40003f05270 */
[----:B------:R-:W-:Y:S11]  /*1680*/  BRA.DIV UR5, `(.L_x_332) ;  /* 0x0000003605287947 */ /* 0x000ff6000b800000 */
[----:B------:R-:W-:Y:S01]  /*1690*/  VOTE.ANY R21, PT, !P0 ;  /* 0x0000000000157806 */ /* 0x000fe200040e0100 */
[----:B------:R-:W-:-:S03]  /*16a0*/  VIADD R40, R40, 0xffffffe0 ;  /* 0xffffffe028287836 */ /* 0x000fc60000000000 */
[----:B------:R-:W-:-:S05]  /*16b0*/  LOP3.LUT R21, R21, 0x80000000, R30, 0xec, !PT ;  /* 0x8000000015157812 */ /* 0x000fca00078eec1e */
        /* <DEDUP_REMOVED lines=25> */
.L_x_378:
[----:B------:R-:W-:Y:S05]  /*1850*/  @P0 BRA `(.L_x_333) ;  /* 0xfffffff800e00947 */ /* 0x000fea000383ffff */
.L_x_327:
        /* <DEDUP_REMOVED lines=8> */
[----:B0-----:R-:W-:-:S05]  /*18e0*/  @!P1 LEA R3, R16, R3, 0x18 ;  /* 0x0000000310039211 */ /* 0x001fca00078ec0ff */
[----:B------:R1:W-:Y:S04]  /*18f0*/  @!P1 STS [R3+0x8], R31 ;  /* 0x0000081f03009388 */ /* 0x0003e80000000800 */
[----:B------:R1:W-:Y:S01]  /*1900*/  @!P1 STS [R3+0x4], R46 ;  /* 0x0000042e03009388 */ /* 0x0003e20000000800 */
[----:B--2---:R-:W-:Y:S01]  /*1910*/  @!P0 LEA R17, R20, R17, 0x18 ;  /* 0x0000001114118211 */ /* 0x004fe200078ec0ff */
[----:B------:R-:W-:Y:S02]  /*1920*/  IMAD.MOV.U32 R20, RZ, RZ, R23 ;  /* 0x000000ffff147224 */ /* 0x000fe400078e0017 */
[----:B------:R-:W-:Y:S02]  /*1930*/  @!P0 IMAD.MOV.U32 R20, RZ, RZ, R46 ;  /* 0x000000ffff148224 */ /* 0x000fe400078e002e */
[----:B------:R1:W-:Y:S05]  /*1940*/  @!P0 STS [R17+0x4c], R46 ;  /* 0x00004c2e11008388 */ /* 0x0003ea0000000800 */
.L_x_321:
[----:B------:R-:W-:Y:S05]  /*1950*/  WARPSYNC.ALL ;  /* 0x0000000000007948 */ /* 0x000fea0003800000 */
[----:B------:R-:W0:Y:S08]  /*1960*/  S2UR UR6, SR_CgaCtaId ;  /* 0x00000000000679c3 */ /* 0x000e300000008800 */
[----:B------:R-:W-:Y:S06]  /*1970*/  BAR.SYNC.DEFER_BLOCKING 0x0 ;  /* 0x0000000000007b1d */ /* 0x000fec0000010000 */
[----:B------:R-:W-:Y:S01]  /*1980*/  UMOV UR5, 0x400 ;  /* 0x0000040000057882 */ /* 0x000fe20000000000 */
[----:B------:R-:W2:Y:S01]  /*1990*/  S2R R16, SR_TID.X ;  /* 0x0000000000107919 */ /* 0x000ea20000002100 */
[----:B0-----:R-:W-:-:S09]  /*19a0*/  ULEA UR5, UR6, UR5, 0x18 ;  /* 0x0000000506057291 */ /* 0x001fd2000f8ec0ff */
[----:B-1----:R-:W0:Y:S01]  /*19b0*/  LDS R3, [UR5+0x4c] ;  /* 0x00004c05ff037984 */ /* 0x002e220008000800 */
[----:B--2---:R-:W-:-:S04]  /*19c0*/  ISETP.NE.AND P0, PT, R16, RZ, PT ;  /* 0x000000ff1000720c */ /* 0x004fc80003f05270 */
[----:B0-----:R-:W-:-:S05]  /*19d0*/  SEL R3, R3, RZ, P0 ;  /* 0x000000ff03037207 */ /* 0x001fca0000000000 */
[----:B------:R-:W-:-:S07]  /*19e0*/  IMAD.IADD R44, R3, 0x1, R20 ;  /* 0x00000001032c7824 */ /* 0x000fce00078e0214 */
.L_x_320:
[----:B------:R-:W-:Y:S05]  /*19f0*/  BSYNC.RECONVERGENT B0 ;  /* 0x0000000000007941 */ /* 0x000fea0003800200 */
.L_x_318:
[----:B------:R-:W-:Y:S01]  /*1a00*/  IMAD.IADD R45, R36, 0x1, R44 ;  /* 0x00000001242d7824 */ /* 0x000fe200078e022c */
[----:B------:R-:W1:Y:S01]  /*1a10*/  S2R R3, SR_TID.X ;  /* 0x0000000000037919 */ /* 0x000e620000002100 */
[----:B------:R-:W2:Y:S01]  /*1a20*/  S2UR UR6, SR_CgaCtaId ;  /* 0x00000000000679c3 */ /* 0x000ea20000008800 */
[----:B------:R-:W-:Y:S01]  /*1a30*/  UMOV UR5, 0x400 ;  /* 0x0000040000057882 */ /* 0x000fe20000000000 */
[----:B0-----:R-:W-:Y:S01]  /*1a40*/  IMAD.IADD R16, R37, 0x1, R45 ;  /* 0x0000000125107824 */ /* 0x001fe200078e022d */
[----:B------:R-:W0:Y:S03]  /*1a50*/  S2R R24, SR_LANEID ;  /* 0x0000000000187919 */ /* 0x000e260000000000 */
[----:B------:R-:W-:Y:S02]  /*1a60*/  IMAD.IADD R17, R34, 0x1, R16 ;  /* 0x0000000122117824 */ /* 0x000fe400078e0210 */
[----:B------:R-:W-:Y:S02]  /*1a70*/  BAR.SYNC.DEFER_BLOCKING 0x0 ;  /* 0x0000000000007b1d */ /* 0x000fe40000010000 */
[----:B------:R-:W-:-:S04]  /*1a80*/  IMAD.IADD R22, R35, 0x1, R17 ;  /* 0x0000000123167824 */ /* 0x000fc800078e0211 */
[----:B------:R-:W-:-:S04]  /*1a90*/  IMAD.IADD R23, R32, 0x1, R22 ;  /* 0x0000000120177824 */ /* 0x000fc800078e0216 */
[----:B------:R-:W-:-:S04]  /*1aa0*/  IMAD.IADD R20, R33, 0x1, R23 ;  /* 0x0000000121147824 */ /* 0x000fc800078e0217 */
[----:B------:R-:W-:Y:S01]  /*1ab0*/  IMAD.IADD R21, R18, 0x1, R20 ;  /* 0x0000000112157824 */ /* 0x000fe200078e0214 */
[----:B--2---:R-:W-:-:S03]  /*1ac0*/  ULEA UR5, UR6, UR5, 0x18 ;  /* 0x0000000506057291 */ /* 0x004fc6000f8ec0ff */
[----:B------:R-:W-:Y:S01]  /*1ad0*/  IMAD.IADD R18, R19, 0x1, R21 ;  /* 0x0000000113127824 */ /* 0x000fe200078e0215 */
[----:B------:R-:W2:Y:S03]  /*1ae0*/  LDCU.64 UR6, c[0x0][0x388] ;  /* 0x00007100ff0677ac */ /* 0x000ea60008000a00 */
[----:B------:R-:W-:Y:S01]  /*1af0*/  IMAD.IADD R19, R14, 0x1, R18 ;  /* 0x000000010e137824 */ /* 0x000fe200078e0212 */
[----:B-1----:R-:W-:-:S03]  /*1b00*/  SHF.R.U32.HI R3, RZ, 0x5, R3 ;  /* 0x00000005ff037819 */ /* 0x002fc60000011603 */
[----:B------:R-:W-:Y:S02]  /*1b10*/  IMAD.IADD R14, R15, 0x1, R19 ;  /* 0x000000010f0e7824 */ /* 0x000fe400078e0213 */
[----:B0-----:R-:W-:Y:S02]  /*1b20*/  IMAD R3, R3, 0x2c0, R24 ;  /* 0x000002c003037824 */ /* 0x001fe400078e0218 */
[----:B------:R-:W-:-:S03]  /*1b30*/  IMAD.IADD R15, R12, 0x1, R14 ;  /* 0x000000010c0f7824 */ /* 0x000fc600078e020e */
[----:B------:R-:W-:Y:S01]  /*1b40*/  LEA R49, R3, UR5, 0x2 ;  /* 0x0000000503317c11 */ /* 0x000fe2000f8e10ff */
[----:B------:R-:W-:Y:S01]  /*1b50*/  IMAD.IADD R12, R13, 0x1, R15 ;  /* 0x000000010d0c7824 */ /* 0x000fe200078e020f */
[----:B--2---:R-:W-:-:S03]  /*1b60*/  IADD3 R38, P0, PT, R38, UR6, RZ ;  /* 0x0000000626267c10 */ /* 0x004fc6000ff1e0ff */
[----:B------:R-:W-:Y:S02]  /*1b70*/  IMAD.IADD R13, R10, 0x1, R12 ;  /* 0x000000010a0d7824 */ /* 0x000fe400078e020c */
[----:B------:R-:W-:Y:S01]  /*1b80*/  IMAD R24, R24, 0x54, R49 ;  /* 0x0000005418187824 */ /* 0x000fe200078e0231 */
[----:B------:R-:W-:Y:S01]  /*1b90*/  IADD3.X R39, PT, PT, R0, UR7, RZ, P0, !PT ;  /* 0x0000000700277c10 */ /* 0x000fe200087fe4ff */
[----:B------:R-:W-:-:S03]  /*1ba0*/  IMAD.IADD R10, R11, 0x1, R13 ;  /* 0x000000010b0a7824 */ /* 0x000fc600078e020d */
[----:B------:R-:W-:Y:S01]  /*1bb0*/  STS.64 [R24], R44 ;  /* 0x0000002c18007388 */ /* 0x000fe20000000a00 */
[----:B------:R-:W-:-:S03]  /*1bc0*/  IMAD.IADD R11, R8, 0x1, R10 ;  /* 0x00000001080b7824 */ /* 0x000fc600078e020a */
[----:B------:R-:W-:Y:S01]  /*1bd0*/  STS.64 [R24+0x8], R16 ;  /* 0x0000081018007388 */ /* 0x000fe20000000a00 */
        /* <DEDUP_REMOVED lines=11> */
[----:B------:R-:W-:Y:S04]  /*1c90*/  STS.64 [R24+0x38], R10 ;  /* 0x0000380a18007388 */ /* 0x000fe80000000a00 */
[----:B------:R-:W-:Y:S04]  /*1ca0*/  STS.64 [R24+0x40], R8 ;  /* 0x0000400818007388 */ /* 0x000fe80000000a00 */
[----:B------:R-:W-:Y:S04]  /*1cb0*/  STS.64 [R24+0x48], R6 ;  /* 0x0000480618007388 */ /* 0x000fe80000000a00 */
[----:B------:R-:W-:Y:S01]  /*1cc0*/  STS.64 [R24+0x50], R4 ;  /* 0x0000500418007388 */ /* 0x000fe20000000a00 */
[----:B------:R-:W-:-:S03]  /*1cd0*/  NOP ;  /* 0x0000000000007918 */ /* 0x000fc60000000000 */
        /* <DEDUP_REMOVED lines=45> */
.L_x_317:
[----:B------:R-:W-:-:S13]  /*1fb0*/  ISETP.NE.AND P0, PT, R0, RZ, PT ;  /* 0x000000ff0000720c */ /* 0x000fda0003f05270 */
[----:B------:R-:W-:Y:S05]  /*1fc0*/  @!P0 EXIT ;  /* 0x000000000000894d */ /* 0x000fea0003800000 */
[----:B------:R-:W0:Y:S02]  /*1fd0*/  LDC.64 R4, c[0x0][0x380] ;  /* 0x0000e000ff047b82 */ /* 0x000e240000000a00 */
[----:B0-----:R-:W-:-:S05]  /*1fe0*/  IMAD.WIDE.U32 R4, R7, 0x4, R4 ;  /* 0x0000000407047825 */ /* 0x001fca00078e0004 */
[----:B------:R0:W2:Y:S01]  /*1ff0*/  LDG.E R6, desc[UR8][R4.64] ;  /* 0x0000000804067981 */ /* 0x0000a2000c1e1900 */
[----:B------:R-:W3:Y:S02]  /*2000*/  S2R R2, SR_TID.X ;  /* 0x0000000000027919 */ /* 0x000ee40000002100 */
[C---:B---3--:R-:W-:Y:S02]  /*2010*/  LOP3.LUT R3, R2.reuse, 0x1f, RZ, 0xc0, !PT ;  /* 0x0000001f02037812 */ /* 0x048fe400078ec0ff */
[----:B------:R-:W-:-:S05]  /*2020*/  LOP3.LUT R8, R2, 0x3e0, RZ, 0xc0, !PT ;  /* 0x000003e002087812 */ /* 0x000fca00078ec0ff */
[----:B------:R-:W-:-:S04]  /*2030*/  IMAD R3, R8, 0x16, R3 ;  /* 0x0000001608037824 */ /* 0x000fc800078e0203 */
[C---:B------:R-:W-:Y:S01]  /*2040*/  VIADD R7, R3.reuse, 0x20 ;  /* 0x0000002003077836 */ /* 0x040fe20000000000 */
[C---:B------:R-:W-:Y:S01]  /*2050*/  ISETP.GE.U32.AND P6, PT, R3.reuse, R0, PT ;  /* 0x000000000300720c */ /* 0x040fe20003fc6070 */
[C---:B------:R-:W-:Y:S01]  /*2060*/  VIADD R9, R3.reuse, 0x40 ;  /* 0x0000004003097836 */ /* 0x040fe20000000000 */
[C---:B0-----:R-:W-:Y:S01]  /*2070*/  LEA R4, P1, R3.reuse, R4, 0x2 ;  /* 0x0000000403047211 */ /* 0x041fe200078210ff */
[----:B------:R-:W-:Y:S01]  /*2080*/  VIADD R11, R3, 0x60 ;  /* 0x00000060030b7836 */ /* 0x000fe20000000000 */
[-C--:B------:R-:W-:Y:S01]  /*2090*/  ISETP.GE.U32.AND P5, PT, R7, R0.reuse, PT ;  /* 0x000000000700720c */ /* 0x080fe20003fa6070 */
[----:B------:R-:W-:Y:S01]  /*20a0*/  VIADD R7, R3, 0x80 ;  /* 0x0000008003077836 */ /* 0x000fe20000000000 */
[-C--:B------:R-:W-:Y:S01]  /*20b0*/  ISETP.GE.U32.AND P0, PT, R9, R0.reuse, PT ;  /* 0x000000000900720c */ /* 0x080fe20003f06070 */
[----:B------:R-:W-:Y:S01]  /*20c0*/  IMAD.X R5, RZ, RZ, R5, P1 ;  /* 0x000000ffff057224 */ /* 0x000fe200008e0605 */
[-C--:B------:R-:W-:Y:S01]  /*20d0*/  ISETP.GE.U32.AND P4, PT, R11, R0.reuse, PT ;  /* 0x000000000b00720c */ /* 0x080fe20003f86070 */
[----:B------:R-:W-:Y:S01]  /*20e0*/  VIADD R9, R3, 0xa0 ;  /* 0x000000a003097836 */ /* 0x000fe20000000000 */
[----:B------:R-:W-:Y:S01]  /*20f0*/  ISETP.GE.U32.AND P3, PT, R7, R0, PT ;  /* 0x000000000700720c */ /* 0x000fe20003f66070 */
[----:B------:R-:W-:-:S03]  /*2100*/  VIADD R7, R3, 0xc0 ;  /* 0x000000c003077836 */ /* 0x000fc60000000000 */
[-C--:B------:R-:W-:Y:S01]  /*2110*/  ISETP.GE.U32.AND P2, PT, R9, R0.reuse, PT ;  /* 0x000000000900720c */ /* 0x080fe20003f46070 */
[----:B------:R-:W-:Y:S01]  /*2120*/  VIADD R9, R3, 0x100 ;  /* 0x0000010003097836 */ /* 0x000fe20000000000 */
[-C--:B------:R-:W-:Y:S01]  /*2130*/  ISETP.GE.U32.AND P1, PT, R7, R0.reuse, PT ;  /* 0x000000000700720c */ /* 0x080fe20003f26070 */
[C---:B------:R-:W-:Y:S02]  /*2140*/  VIADD R7, R3.reuse, 0xe0 ;  /* 0x000000e003077836 */ /* 0x040fe40000000000 */
[----:B------:R-:W-:Y:S02]  /*2150*/  VIADD R39, R3, 0x2a0 ;  /* 0x000002a003277836 */ /* 0x000fe40000000000 */
[----:B--2---:R-:W-:Y:S02]  /*2160*/  IMAD.MOV.U32 R16, RZ, RZ, R6 ;  /* 0x000000ffff107224 */ /* 0x004fe400078e0006 */
[----:B------:R-:W2:Y:S01]  /*2170*/  @!P6 LDG.E R6, desc[UR8][R4.64] ;  /* 0x000000080406e981 */ /* 0x000ea2000c1e1900 */
[----:B------:R-:W-:Y:S01]  /*2180*/  ISETP.GE.U32.AND P6, PT, R7, R0, PT ;  /* 0x000000000700720c */ /* 0x000fe20003fc6070 */
[----:B------:R-:W-:-:S02]  /*2190*/  IMAD.MOV.U32 R10, RZ, RZ, R16 ;  /* 0x000000ffff0a7224 */ /* 0x000fc400078e0010 */
[----:B------:R-:W-:Y:S02]  /*21a0*/  VIADD R7, R3, 0x120 ;  /* 0x0000012003077836 */ /* 0x000fe40000000000 */
[--C-:B------:R-:W-:Y:S02]  /*21b0*/  IMAD.MOV.U32 R12, RZ, RZ, R16.reuse ;  /* 0x000000ffff0c7224 */ /* 0x100fe400078e0010 */
[----:B------:R-:W3:Y:S01]  /*21c0*/  @!P0 LDG.E R10, desc[UR8][R4.64+0x100] ;  /* 0x00010008040a8981 */ /* 0x000ee2000c1e1900 */
[-C--:B------:R-:W-:Y:S01]  /*21d0*/  ISETP.GE.U32.AND P0, PT, R7, R0.reuse, PT ;  /* 0x000000000700720c */ /* 0x080fe20003f06070 */
[----:B------:R-:W-:Y:S02]  /*21e0*/  VIADD R7, R3, 0x140 ;  /* 0x0000014003077836 */ /* 0x000fe40000000000 */
[--C-:B------:R-:W-:Y:S01]  /*21f0*/  IMAD.MOV.U32 R8, RZ, RZ, R16.reuse ;  /* 0x000000ffff087224 */ /* 0x100fe200078e0010 */
[----:B------:R-:W4:Y:S01]  /*2200*/  @!P4 LDG.E R12, desc[UR8][R4.64+0x180] ;  /* 0x00018008040cc981 */ /* 0x000f22000c1e1900 */
[----:B------:R-:W-:Y:S01]  /*2210*/  IMAD.MOV.U32 R18, RZ, RZ, R16 ;  /* 0x000000ffff127224 */ /* 0x000fe200078e0010 */
[----:B------:R-:W-:Y:S01]  /*2220*/  ISETP.GE.U32.AND P4, PT, R7, R0, PT ;  /* 0x000000000700720c */ /* 0x000fe20003f86070 */
[----:B------:R-:W-:-:S02]  /*2230*/  VIADD R7, R3, 0x180 ;  /* 0x0000018003077836 */ /* 0x000fc40000000000 */
[----:B------:R-:W4:Y:S01]  /*2240*/  @!P5 LDG.E R8, desc[UR8][R4.64+0x80] ;  /* 0x000080080408d981 */ /* 0x000f22000c1e1900 */
[-C--:B------:R-:W-:Y:S01]  /*2250*/  ISETP.GE.U32.AND P5, PT, R9, R0.reuse, PT ;  /* 0x000000000900720c */ /* 0x080fe20003fa6070 */
[--C-:B------:R-:W-:Y:S02]  /*2260*/  IMAD.MOV.U32 R20, RZ, RZ, R16.reuse ;  /* 0x000000ffff147224 */ /* 0x100fe400078e0010 */
[----:B------:R-:W4:Y:S01]  /*2270*/  @!P2 LDG.E R18, desc[UR8][R4.64+0x280] ;  /* 0x000280080412a981 */ /* 0x000f22000c1e1900 */
[-C--:B------:R-:W-:Y:S01]  /*2280*/  ISETP.GE.U32.AND P2, PT, R7, R0.reuse, PT ;  /* 0x000000000700720c */ /* 0x080fe20003f46070 */
[C---:B------:R-:W-:Y:S02]  /*2290*/  VIADD R7, R3.reuse, 0x1a0 ;  /* 0x000001a003077836 */ /* 0x040fe40000000000 */
[--C-:B------:R-:W-:Y:S01]  /*22a0*/  IMAD.MOV.U32 R14, RZ, RZ, R16.reuse ;  /* 0x000000ffff0e7224 */ /* 0x100fe200078e0010 */
[----:B------:R-:W4:Y:S01]  /*22b0*/  @!P1 LDG.E R20, desc[UR8][R4.64+0x300] ;  /* 0x0003000804149981 */ /* 0x000f22000c1e1900 */
[----:B------:R-:W-:Y:S01]  /*22c0*/  VIADD R9, R3, 0x160 ;  /* 0x0000016003097836 */ /* 0x000fe20000000000 */
[----:B------:R-:W-:Y:S01]  /*22d0*/  ISETP.GE.U32.AND P1, PT, R7, R0, PT ;  /* 0x000000000700720c */ /* 0x000fe20003f26070 */
[----:B------:R-:W-:-:S02]  /*22e0*/  IMAD.MOV.U32 R24, RZ, RZ, R16 ;  /* 0x000000ffff187224 */ /* 0x000fc400078e0010 */
[----:B------:R-:W-:Y:S01]  /*22f0*/  VIADD R7, R3, 0x1e0 ;  /* 0x000001e003077836 */ /* 0x000fe20000000000 */
[----:B------:R-:W4:Y:S01]  /*2300*/  @!P3 LDG.E R14, desc[UR8][R4.64+0x200] ;  /* 0x00020008040eb981 */ /* 0x000f22000c1e1900 */
[--C-:B------:R-:W-:Y:S01]  /*2310*/  IMAD.MOV.U32 R22, RZ, RZ, R16.reuse ;  /* 0x000000ffff167224 */ /* 0x100fe200078e0010 */
[-C--:B------:R-:W-:Y:S01]  /*2320*/  ISETP.GE.U32.AND P3, PT, R9, R0.reuse, PT ;  /* 0x000000000900720c */ /* 0x080fe20003f66070 */
[----:B------:R-:W-:Y:S01]  /*2330*/  VIADD R9, R3, 0x1c0 ;  /* 0x000001c003097836 */ /* 0x000fe20000000000 */
[----:B------:R-:W4:Y:S01]  /*2340*/  @!P5 LDG.E R24, desc[UR8][R4.64+0x400] ;  /* 0x000400080418d981 */ /* 0x000f22000c1e1900 */
[--C-:B------:R-:W-:Y:S01]  /*2350*/  IMAD.MOV.U32 R26, RZ, RZ, R16.reuse ;  /* 0x000000ffff1a7224 */ /* 0x100fe200078e0010 */
[-C--:B------:R-:W-:Y:S01]  /*2360*/  ISETP.GE.U32.AND P5, PT, R7, R0.reuse, PT ;  /* 0x000000000700720c */ /* 0x080fe20003fa6070 */
[----:B------:R-:W-:Y:S01]  /*2370*/  VIADD R7, R3, 0x200 ;  /* 0x0000020003077836 */ /* 0x000fe20000000000 */
[----:B------:R-:W4:Y:S01]  /*2380*/  @!P6 LDG.E R22, desc[UR8][R4.64+0x380] ;  /* 0x000380080416e981 */ /* 0x000f22000c1e1900 */
[----:B------:R-:W-:Y:S01]  /*2390*/  ISETP.GE.U32.AND P6, PT, R9, R0, PT ;  /* 0x000000000900720c */ /* 0x000fe20003fc6070 */
[----:B------:R-:W-:-:S02]  /*23a0*/  IMAD.MOV.U32 R28, RZ, RZ, R16 ;  /* 0x000000ffff1c7224 */ /* 0x000fc400078e0010 */
[--C-:B------:R-:W-:Y:S01]  /*23b0*/  IMAD.MOV.U32 R30, RZ, RZ, R16.reuse ;  /* 0x000000ffff1e7224 */ /* 0x100fe200078e0010 */
[----:B------:R-:W4:Y:S01]  /*23c0*/  @!P0 LDG.E R26, desc[UR8][R4.64+0x480] ;  /* 0x00048008041a8981 */ /* 0x000f22000c1e1900 */
[-C--:B------:R-:W-:Y:S01]  /*23d0*/  ISETP.GE.U32.AND P0, PT, R7, R0.reuse, PT ;  /* 0x000000000700720c */ /* 0x080fe20003f06070 */
[C---:B------:R-:W-:Y:S02]  /*23e0*/  VIADD R9, R3.reuse, 0x220 ;  /* 0x0000022003097836 */ /* 0x040fe40000000000 */
[----:B------:R-:W-:Y:S01]  /*23f0*/  VIADD R7, R3, 0x240 ;  /* 0x0000024003077836 */ /* 0x000fe20000000000 */
[----:B------:R-:W4:Y:S01]  /*2400*/  @!P4 LDG.E R28, desc[UR8][R4.64+0x500] ;  /* 0x00050008041cc981 */ /* 0x000f22000c1e1900 */
[--C-:B------:R-:W-:Y:S01]  /*2410*/  IMAD.MOV.U32 R32, RZ, RZ, R16.reuse ;  /* 0x000000ffff207224 */ /* 0x100fe200078e0010 */
[-C--:B------:R-:W-:Y:S01]  /*2420*/  ISETP.GE.U32.AND P4, PT, R9, R0.reuse, PT ;  /* 0x000000000900720c */ /* 0x080fe20003f86070 */
[--C-:B------:R-:W-:Y:S01]  /*2430*/  IMAD.MOV.U32 R34, RZ, RZ, R16.reuse ;  /* 0x000000ffff227224 */ /* 0x100fe200078e0010 */
[----:B------:R-:W4:Y:S01]  /*2440*/  @!P3 LDG.E R30, desc[UR8][R4.64+0x580] ;  /* 0x00058008041eb981 */ /* 0x000f22000c1e1900 */
[----:B------:R-:W-:Y:S01]  /*2450*/  IMAD.MOV.U32 R36, RZ, RZ, R16 ;  /* 0x000000ffff247224 */ /* 0x000fe200078e0010 */
[----:B------:R-:W-:Y:S01]  /*2460*/  ISETP.GE.U32.AND P3, PT, R7, R0, PT ;  /* 0x000000000700720c */ /* 0x000fe20003f66070 */
[C---:B------:R-:W-:Y:S01]  /*2470*/  VIADD R7, R3.reuse, 0x260 ;  /* 0x0000026003077836 */ /* 0x040fe20000000000 */
[----:B------:R-:W4:Y:S01]  /*2480*/  @!P2 LDG.E R32, desc[UR8][R4.64+0x600] ;  /* 0x000600080420a981 */ /* 0x000f22000c1e1900 */
[----:B------:R-:W-:-:S03]  /*2490*/  VIADD R9, R3, 0x280 ;  /* 0x0000028003097836 */ /* 0x000fc60000000000 */
[----:B------:R-:W4:Y:S01]  /*24a0*/  @!P1 LDG.E R34, desc[UR8][R4.64+0x680] ;  /* 0x0006800804229981 */ /* 0x000f22000c1e1900 */
[-C--:B------:R-:W-:Y:S02]  /*24b0*/  ISETP.GE.U32.AND P2, PT, R7, R0.reuse, PT ;  /* 0x000000000700720c */ /* 0x080fe40003f46070 */
[-C--:B------:R-:W-:Y:S01]  /*24c0*/  ISETP.GE.U32.AND P1, PT, R9, R0.reuse, PT ;  /* 0x000000000900720c */ /* 0x080fe20003f26070 */
[----:B------:R-:W4:Y:S01]  /*24d0*/  @!P6 LDG.E R36, desc[UR8][R4.64+0x700] ;  /* 0x000700080424e981 */ /* 0x000f22000c1e1900 */
[----:B------:R-:W-:Y:S01]  /*24e0*/  ISETP.GE.U32.AND P6, PT, R39, R0, PT ;  /* 0x000000002700720c */ /* 0x000fe20003fc6070 */
[--C-:B------:R-:W-:Y:S02]  /*24f0*/  IMAD.MOV.U32 R46, RZ, RZ, R16.reuse ;  /* 0x000000ffff2e7224 */ /* 0x100fe400078e0010 */
[--C-:B------:R-:W-:Y:S02]  /*2500*/  IMAD.MOV.U32 R48, RZ, RZ, R16.reuse ;  /* 0x000000ffff307224 */ /* 0x100fe400078e0010 */
[----:B------:R-:W-:-:S02]  /*2510*/  IMAD.MOV.U32 R50, RZ, RZ, R16 ;  /* 0x000000ffff327224 */ /* 0x000fc400078e0010 */
        /* <DEDUP_REMOVED lines=13> */
[----:B------:R-:W-:Y:S01]  /*25f0*/  UMOV UR4, 0x400 ;  /* 0x0000040000047882 */ /* 0x000fe20000000000 */
[----:B------:R-:W-:Y:S01]  /*2600*/  ISETP.NE.AND P0, PT, R42, RZ, PT ;  /* 0x000000ff2a00720c */ /* 0x000fe20003f05270 */
[----:B-1----:R-:W-:-:S02]  /*2610*/  ULEA UR4, UR5, UR4, 0x18 ;  /* 0x0000000405047291 */ /* 0x002fc4000f8ec0ff */
[----:B0-----:R-:W-:-:S05]  /*2620*/  IMAD R41, R43, 0x2c0, R38 ;  /* 0x000002c02b297824 */ /* 0x001fca00078e0226 */
        /* <DEDUP_REMOVED lines=39> */
[----:B------:R-:W-:Y:S02]  /*28a0*/  ISETP.NE.AND P1, PT, R38, 0x1f, PT ;  /* 0x0000001f2600780c */ /* 0x000fe40003f25270 */
[----:B---3--:R-:W-:Y:S02]  /*28b0*/  IADD3 R16, PT, PT, R8, R7, R16 ;  /* 0x0000000708107210 */ /* 0x008fe40007ffe010 */
[----:B------:R-:W-:Y:S02]  /*28c0*/  ISETP.NE.AND P2, PT, R43, 0xb, PT ;  /* 0x0000000b2b00780c */ /* 0x000fe40003f45270 */
        /* <DEDUP_REMOVED lines=52> */
[----:B------:R-:W-:Y:S02]  /*2c10*/  ISETP.NE.AND P1, PT, R38, RZ, PT ;  /* 0x000000ff2600720c */ /* 0x000fe40003f25270 */
[----:B------:R-:W-:Y:S01]  /*2c20*/  SEL R16, R25, R16, !P0 ;  /* 0x0000001019107207 */ /* 0x000fe20004000000 */
[----:B------:R-:W-:Y:S01]  /*2c30*/  @!P2 IMAD.IADD R16, R26, 0x1, R25 ;  /* 0x000000011a10a824 */ /* 0x000fe200078e0219 */
[----:B------:R-:W-:-:S02]  /*2c40*/  ISETP.GE.U32.AND P0, PT, R2, 0x20, PT ;  /* 0x000000200200780c */ /* 0x000fc40003f06070 */
[----:B------:R-:W-:Y:S02]  /*2c50*/  SEL R37, R37, RZ, P1 ;  /* 0x000000ff25257207 */ /* 0x000fe40000800000 */
[----:B------:R-:W-:-:S04]  /*2c60*/  SEL R17, R16, RZ, P0 ;  /* 0x000000ff10117207 */ /* 0x000fc80000000000 */
[----:B-----5:R-:W-:Y:S01]  /*2c70*/  IADD3 R44, PT, PT, R17, R37, R44 ;  /* 0x00000025112c7210 */ /* 0x020fe20007ffe02c */
[----:B------:R-:W-:Y:S06]  /*2c80*/  BRA `(.L_x_335) ;  /* 0x0000000c00e87947 */ /* 0x000fec0003800000 */
.L_x_334:
[----:B0-2---:R-:W-:Y:S02]  /*2c90*/  IADD3 R16, PT, PT, R6, R5, R4 ;  /* 0x0000000506107210 */ /* 0x005fe40007ffe004 */
[----:B------:R-:W-:Y:S02]  /*2ca0*/  ISETP.NE.AND P1, PT, R38, 0x1f, PT ;  /* 0x0000001f2600780c */ /* 0x000fe40003f25270 */
        /* <DEDUP_REMOVED lines=52> */
[----:B------:R-:W-:Y:S01]  /*2ff0*/  SEL R16, R23, R16, !P0 ;  /* 0x0000001017107207 */ /* 0x000fe20004000000 */
[----:B------:R-:W-:Y:S01]  /*3000*/  IMAD.IADD R23, R44, 0x1, -R37 ;  /* 0x000000012c177824 */ /* 0x000fe200078e0a25 */
[C---:B------:R-:W-:Y:S02]  /*3010*/  ISETP.NE.AND P0, PT, R43.reuse, 0xa, PT ;  /* 0x0000000a2b00780c */ /* 0x040fe40003f05270 */
[----:B------:R-:W-:Y:S02]  /*3020*/  SEL R16, R24, R16, !P1 ;  /* 0x0000001018107207 */ /* 0x000fe40004800000 */
[----:B------:R-:W-:Y:S02]  /*3030*/  ISETP.NE.AND P1, PT, R43, 0xb, PT ;  /* 0x0000000b2b00780c */ /* 0x000fe40003f25270 */
[----:B------:R-:W-:Y:S02]  /*3040*/  SEL R16, R25, R16, !P0 ;  /* 0x0000001019107207 */ /* 0x000fe40004000000 */
[----:B------:R-:W-:-:S02]  /*3050*/  ISETP.GT.U32.AND P0, PT, R2, 0x1f, PT ;  /* 0x0000001f0200780c */ /* 0x000fc40003f04070 */
[----:B------:R-:W-:Y:S02]  /*3060*/  SEL R17, R23, RZ, P2 ;  /* 0x000000ff17117207 */ /* 0x000fe40001000000 */
        /* <DEDUP_REMOVED lines=20> */
.L_x_381:
[----:B------:R-:W-:Y:S05]  /*31b0*/  @!P0 BRA `(.L_x_338) ;  /* 0x0000000000748947 */ /* 0x000fea0003800000 */
[----:B------:R-:W-:-:S07]  /*31c0*/  IMAD.MOV.U32 R20, RZ, RZ, 0x3b8 ;  /* 0x000003b8ff147424 */ /* 0x000fce00078e00ff */
.L_x_340:
        /* <DEDUP_REMOVED lines=27> */
.L_x_384:
[----:B------:R-:W-:Y:S05]  /*3380*/  @P0 BRA `(.L_x_340) ;  /* 0xfffffffc00900947 */ /* 0x000fea000383ffff */
.L_x_338:
[----:B------:R-:W-:Y:S01]  /*3390*/  UMOV UR5, 0xffffffff ;  /* 0xffffffff00057882 */ /* 0x000fe20000000000 */
[----:B------:R-:W-:Y:S02]  /*33a0*/  ISETP.NE.AND P0, PT, R18, 0x65, PT ;  /* 0x000000651200780c */ /* 0x000fe40003f05270 */
[----:B------:R-:W-:Y:S11]  /*33b0*/  BRA.DIV UR5, `(.L_x_341) ;  /* 0x0000001e05047947 */ /* 0x000ff6000b800000 */
[----:B------:R-:W0:Y:S01]  /*33c0*/  S2R R26, SR_GEMASK ;  /* 0x00000000001a7919 */ /* 0x000e220000003c00 */
[----:B------:R-:W-:Y:S01]  /*33d0*/  VOTE.ANY R21, PT, !P0 ;  /* 0x0000000000157806 */ /* 0x000fe200040e0100 */
[----:B------:R-:W-:-:S03]  /*33e0*/  VIADD R17, R38, 0x2 ;  /* 0x0000000226117836 */ /* 0x000fc60000000000 */
[----:B0-----:R-:W-:-:S05]  /*33f0*/  LOP3.LUT R21, R21, 0x80000000, R26, 0xec, !PT ;  /* 0x8000000015157812 */ /* 0x001fca00078eec1a */
[----:B------:R-:W-:-:S05]  /*3400*/  VIADD R16, R21, 0xffffffff ;  /* 0xffffffff15107836 */ /* 0x000fca0000000000 */
[----:B------:R-:W-:Y:S01]  /*3410*/  LOP3.LUT R16, R21, R16, RZ, 0xc, !PT ;  /* 0x0000001015107212 */ /* 0x000fe200078e0cff */
[----:B------:R-:W-:-:S03]  /*3420*/  VIADD R21, R38, 0x10 ;  /* 0x0000001026157836 */ /* 0x000fc60000000000 */
[----:B------:R-:W0:Y:S02]  /*3430*/  POPC R20, R16 ;  /* 0x0000001000147309 */ /* 0x000e240000000000 */
[----:B0-----:R-:W0:Y:S01]  /*3440*/  SHFL.DOWN PT, R22, R19, 0x1, R20 ;  /* 0x0820000013167989 */ /* 0x001e2200000e0014 */
[-C--:B------:R-:W-:Y:S02]  /*3450*/  ISETP.GE.AND P0, PT, R38, R20.reuse, PT ;  /* 0x000000142600720c */ /* 0x080fe40003f06270 */
[-C--:B------:R-:W-:Y:S02]  /*3460*/  ISETP.GT.AND P2, PT, R21, R20.reuse, PT ;  /* 0x000000141500720c */ /* 0x080fe40003f44270 */
[----:B0-----:R-:W-:Y:S02]  /*3470*/  SEL R22, R22, RZ, !P0 ;  /* 0x000000ff16167207 */ /* 0x001fe40004000000 */
[----:B------:R-:W-:Y:S01]  /*3480*/  ISETP.GT.AND P0, PT, R17, R20, PT ;  /* 0x000000141100720c */ /* 0x000fe20003f04270 */
[----:B------:R-:W-:-:S02]  /*3490*/  VIADD R17, R38, 0x4 ;  /* 0x0000000426117836 */ /* 0x000fc40000000000 */
        /* <DEDUP_REMOVED lines=8> */
[----:B------:R-:W-:Y:S02]  /*3520*/  ISETP.GT.AND P0, PT, R17, R20, PT ;  /* 0x000000141100720c */ /* 0x000fe40003f04270 */
[----:B------:R-:W0:Y:S01]  /*3530*/  LDC.64 R16, c[0x0][0x390] ;  /* 0x0000e400ff107b82 */ /* 0x000e220000000a00 */
[----:B------:R-:W-:-:S05]  /*3540*/  IMAD.IADD R19, R45, 0x1, R22 ;  /* 0x000000012d137824 */ /* 0x000fca00078e0216 */
[----:B------:R-:W1:Y:S01]  /*3550*/  SHFL.DOWN PT, R22, R19, 0x8, R20 ;  /* 0x0900000013167989 */ /* 0x000e6200000e0014 */
[----:B0-----:R-:W-:-:S05]  /*3560*/  IADD3 R44, P3, PT, R16, 0x100, RZ ;  /* 0x00000100102c7810 */ /* 0x001fca0007f7e0ff */
[----:B------:R-:W-:Y:S01]  /*3570*/  IMAD.X R45, RZ, RZ, R17, P3 ;  /* 0x000000ffff2d7224 */ /* 0x000fe200018e0611 */
[----:B-1----:R-:W-:Y:S02]  /*3580*/  SEL R22, R22, RZ, !P0 ;  /* 0x000000ff16167207 */ /* 0x002fe40004000000 */
[----:B------:R-:W-:-:S03]  /*3590*/  ISETP.NE.AND P0, PT, R18, 0x65, PT ;  /* 0x000000651200780c */ /* 0x000fc60003f05270 */
[----:B------:R-:W-:-:S05]  /*35a0*/  IMAD.IADD R43, R19, 0x1, R22 ;  /* 0x00000001132b7824 */ /* 0x000fca00078e0216 */
[----:B------:R-:W0:Y:S05]  /*35b0*/  SHFL.DOWN PT, R22, R43, 0x10, R20 ;  /* 0x0a0000002b167989 */ /* 0x000e2a00000e0014 */
[----:B------:R-:W-:Y:S02]  /*35c0*/  VOTE.ALL P0, P0 ;  /* 0x0000000000ff7806 */ /* 0x000fe40000000000 */
[----:B0-----:R-:W-:-:S05]  /*35d0*/  SEL R22, R22, RZ, !P2 ;  /* 0x000000ff16167207 */ /* 0x001fca0005000000 */
[----:B------:R-:W-:-:S07]  /*35e0*/  IMAD.IADD R46, R43, 0x1, R22 ;  /* 0x000000012b2e7824 */ /* 0x000fce00078e0216 */
.L_x_393:
[----:B------:R-:W-:Y:S05]  /*35f0*/  @!P0 BRA `(.L_x_342) ;  /* 0x00000004002c8947 */ /* 0x000fea0003800000 */
[----:B------:R-:W-:-:S07]  /*3600*/  IMAD.MOV.U32 R43, RZ, RZ, 0x3b8 ;  /* 0x000003b8ff2b7424 */ /* 0x000fce00078e00ff */
.L_x_348:
        /* <DEDUP_REMOVED lines=8> */
.L_x_396:
[----:B------:R-:W-:Y:S05]  /*3690*/  @!P0 BRA `(.L_x_344) ;  /* 0x0000000000748947 */ /* 0x000fea0003800000 */
[----:B------:R-:W-:-:S07]  /*36a0*/  IMAD.MOV.U32 R20, RZ, RZ, R43 ;  /* 0x000000ffff147224 */ /* 0x000fce00078e002b */
.L_x_346:
        /* <DEDUP_REMOVED lines=27> */
.L_x_399:
[----:B------:R-:W-:Y:S05]  /*3860*/  @P0 BRA `(.L_x_346) ;  /* 0xfffffffc00900947 */ /* 0x000fea000383ffff */
.L_x_344:
[----:B------:R-:W-:Y:S01]  /*3870*/  UMOV UR5, 0xffffffff ;  /* 0xffffffff00057882 */ /* 0x000fe20000000000 */
[----:B------:R-:W-:Y:S02]  /*3880*/  ISETP.NE.AND P0, PT, R18, 0x65, PT ;  /* 0x000000651200780c */ /* 0x000fe40003f05270 */
[----:B------:R-:W-:Y:S11]  /*3890*/  BRA.DIV UR5, `(.L_x_347) ;  /* 0x0000001e05107947 */ /* 0x000ff6000b800000 */
[----:B------:R-:W-:Y:S01]  /*38a0*/  VOTE.ANY R21, PT, !P0 ;  /* 0x0000000000157806 */ /* 0x000fe200040e0100 */
[----:B------:R-:W-:Y:S02]  /*38b0*/  VIADD R17, R38, 0x2 ;  /* 0x0000000226117836 */ /* 0x000fe40000000000 */
[----:B------:R-:W-:Y:S01]  /*38c0*/  VIADD R37, R37, 0xffffffe0 ;  /* 0xffffffe025257836 */ /* 0x000fe20000000000 */
[----:B------:R-:W-:-:S05]  /*38d0*/  LOP3.LUT R21, R21, 0x80000000, R26, 0xec, !PT ;  /* 0x8000000015157812 */ /* 0x000fca00078eec1a */
[----:B------:R-:W-:-:S05]  /*38e0*/  VIADD R16, R21, 0xffffffff ;  /* 0xffffffff15107836 */ /* 0x000fca0000000000 */
[----:B------:R-:W-:-:S04]  /*38f0*/  LOP3.LUT R16, R21, R16, RZ, 0xc, !PT ;  /* 0x0000001015107212 */ /* 0x000fc800078e0cff */
        /* <DEDUP_REMOVED lines=16> */
[----:B------:R-:W-:-:S03]  /*3a00*/  IMAD.IADD R19, R49, 0x1, R22 ;  /* 0x0000000131137824 */ /* 0x000fc600078e0216 */
[----:B------:R-:W-:Y:S02]  /*3a10*/  ISETP.GT.AND P2, PT, R17, R20, PT ;  /* 0x000000141100720c */ /* 0x000fe40003f44270 */
        /* <DEDUP_REMOVED lines=8> */
.L_x_408:
[----:B------:R-:W-:Y:S05]  /*3aa0*/  @P0 BRA `(.L_x_348) ;  /* 0xfffffff800d80947 */ /* 0x000fea000383ffff */
.L_x_342:
        /* <DEDUP_REMOVED lines=15> */
.L_x_336:
        /* <DEDUP_REMOVED lines=9> */
.L_x_335:
[----:B------:R-:W-:Y:S01]  /*3c30*/  IMAD.IADD R45, R4, 0x1, R44 ;  /* 0x00000001042d7824 */ /* 0x000fe200078e022c */
[----:B------:R-:W-:Y:S01]  /*3c40*/  BAR.SYNC.DEFER_BLOCKING 0x0 ;  /* 0x0000000000007b1d */ /* 0x000fe20000010000 */
[----:B------:R-:W-:Y:S02]  /*3c50*/  ISETP.NE.AND P0, PT, R2, RZ, PT ;  /* 0x000000ff0200720c */ /* 0x000fe40003f05270 */
[----:B------:R-:W-:-:S05]  /*3c60*/  IMAD.IADD R4, R5, 0x1, R45 ;  /* 0x0000000105047824 */ /* 0x000fca00078e022d */
[----:B------:R-:W0:Y:S01]  /*3c70*/  S2UR UR5, SR_CTAID.X ;  /* 0x00000000000579c3 */ /* 0x000e220000002500 */
[----:B------:R-:W-:Y:S01]  /*3c80*/  IMAD.IADD R5, R6, 0x1, R4 ;  /* 0x0000000106057824 */ /* 0x000fe200078e0204 */
[----:B------:R-:W1:Y:S03]  /*3c90*/  LDCU.64 UR6, c[0x0][0x388] ;  /* 0x00007100ff0677ac */ /* 0x000e660008000a00 */
[----:B------:R-:W-:-:S04]  /*3ca0*/  IMAD.IADD R6, R7, 0x1, R5 ;  /* 0x0000000107067824 */ /* 0x000fc800078e0205 */
[----:B------:R-:W-:-:S04]  /*3cb0*/  IMAD.IADD R7, R8, 0x1, R6 ;  /* 0x0000000108077824 */ /* 0x000fc800078e0206 */
[----:B------:R-:W-:-:S04]  /*3cc0*/  IMAD.IADD R8, R9, 0x1, R7 ;  /* 0x0000000109087824 */ /* 0x000fc800078e0207 */
[----:B------:R-:W-:Y:S01]  /*3cd0*/  IMAD.IADD R9, R10, 0x1, R8 ;  /* 0x000000010a097824 */ /* 0x000fe200078e0208 */
[----:B------:R-:W-:Y:S03]  /*3ce0*/  STS.64 [R40], R44 ;  /* 0x0000002c28007388 */ /* 0x000fe60000000a00 */
[----:B------:R-:W-:Y:S01]  /*3cf0*/  IMAD.IADD R10, R11, 0x1, R9 ;  /* 0x000000010b0a7824 */ /* 0x000fe200078e0209 */
[----:B------:R2:W-:Y:S03]  /*3d00*/  STS.64 [R40+0x8], R4 ;  /* 0x0000080428007388 */ /* 0x0005e60000000a00 */
[----:B------:R-:W-:Y:S01]  /*3d10*/  IMAD.IADD R11, R12, 0x1, R10 ;  /* 0x000000010c0b7824 */ /* 0x000fe200078e020a */
[----:B------:R3:W-:Y:S03]  /*3d20*/  STS.64 [R40+0x10], R6 ;  /* 0x0000100628007388 */ /* 0x0007e60000000a00 */
[----:B------:R-:W-:Y:S01]  /*3d30*/  IMAD.IADD R12, R13, 0x1, R11 ;  /* 0x000000010d0c7824 */ /* 0x000fe200078e020b */
[----:B------:R-:W-:Y:S03]  /*3d40*/  STS.64 [R40+0x18], R8 ;  /* 0x0000180828007388 */ /* 0x000fe60000000a00 */
[----:B------:R-:W-:Y:S01]  /*3d50*/  IMAD.IADD R13, R14, 0x1, R12 ;  /* 0x000000010e0d7824 */ /* 0x000fe200078e020c */
[----:B------:R-:W-:Y:S01]  /*3d60*/  STS.64 [R40+0x20], R10 ;  /* 0x0000200a28007388 */ /* 0x000fe20000000a00 */
[----:B--2---:R-:W0:Y:S02]  /*3d70*/  LDC R4, c[0x0][0x398] ;  /* 0x0000e600ff047b82 */ /* 0x004e240000000800 */
[----:B------:R-:W-:Y:S01]  /*3d80*/  IMAD.IADD R14, R15, 0x1, R13 ;  /* 0x000000010f0e7824 */ /* 0x000fe200078e020d */
[----:B------:R2:W-:Y:S03]  /*3d90*/  STS.64 [R40+0x28], R12 ;  /* 0x0000280c28007388 */ /* 0x0005e60000000a00 */
[----:B------:R-:W-:Y:S01]  /*3da0*/  IMAD.IADD R15, R28, 0x1, R14 ;  /* 0x000000011c0f7824 */ /* 0x000fe200078e020e */
[----:B------:R-:W4:Y:S03]  /*3db0*/  S2R R5, SR_TID.X ;  /* 0x0000000000057919 */ /* 0x000f260000002100 */
[----:B------:R-:W-:Y:S01]  /*3dc0*/  IMAD.IADD R16, R29, 0x1, R15 ;  /* 0x000000011d107824 */ /* 0x000fe200078e020f */
[----:B------:R-:W-:Y:S03]  /*3dd0*/  STS.64 [R40+0x30], R14 ;  /* 0x0000300e28007388 */ /* 0x000fe60000000a00 */
[----:B------:R-:W-:Y:S01]  /*3de0*/  IMAD.IADD R17, R30, 0x1, R16 ;  /* 0x000000011e117824 */ /* 0x000fe200078e0210 */
[----:B---3--:R-:W3:Y:S03]  /*3df0*/  S2R R6, SR_TID.X ;  /* 0x0000000000067919 */ /* 0x008ee60000002100 */
[----:B------:R-:W-:Y:S01]  /*3e00*/  IMAD.IADD R18, R31, 0x1, R17 ;  /* 0x000000011f127824 */ /* 0x000fe200078e0211 */
[----:B------:R-:W-:Y:S03]  /*3e10*/  STS.64 [R40+0x38], R16 ;  /* 0x0000381028007388 */ /* 0x000fe60000000a00 */
[----:B------:R-:W-:-:S02]  /*3e20*/  IMAD.IADD R19, R32, 0x1, R18 ;  /* 0x0000000120137824 */ /* 0x000fc400078e0212 */
[----:B0-----:R-:W-:Y:S02]  /*3e30*/  VIADD R4, R4, UR5 ;  /* 0x0000000504047c36 */ /* 0x001fe40008000000 */
[----:B------:R-:W-:Y:S01]  /*3e40*/  IMAD.IADD R20, R33, 0x1, R19 ;  /* 0x0000000121147824 */ /* 0x000fe200078e0213 */
[----:B------:R-:W-:Y:S01]  /*3e50*/  STS.64 [R40+0x40], R18 ;  /* 0x0000401228007388 */ /* 0x000fe20000000a00 */
[----:B--2---:R-:W-:Y:S02]  /*3e60*/  IMAD R12, R4, 0x2100, RZ ;  /* 0x00002100040c7824 */ /* 0x004fe400078e02ff */
[----:B------:R-:W-:-:S04]  /*3e70*/  IMAD.IADD R21, R34, 0x1, R20 ;  /* 0x0000000122157824 */ /* 0x000fc800078e0214 */
[----:B------:R-:W-:Y:S01]  /*3e80*/  IMAD.IADD R22, R35, 0x1, R21 ;  /* 0x0000000123167824 */ /* 0x000fe200078e0215 */
[----:B------:R-:W-:Y:S03]  /*3e90*/  STS.64 [R40+0x48], R20 ;  /* 0x0000481428007388 */ /* 0x000fe60000000a00 */
[----:B------:R-:W-:Y:S01]  /*3ea0*/  IMAD.IADD R23, R36, 0x1, R22 ;  /* 0x0000000124177824 */ /* 0x000fe200078e0216 */
[C---:B----4-:R-:W-:Y:S02]  /*3eb0*/  LOP3.LUT R4, R5.reuse, 0x1f, RZ, 0xc0, !PT ;  /* 0x0000001f05047812 */ /* 0x050fe400078ec0ff */
[----:B------:R-:W-:Y:S02]  /*3ec0*/  LOP3.LUT R10, R5, 0x3e0, RZ, 0xc0, !PT ;  /* 0x000003e0050a7812 */ /* 0x000fe400078ec0ff */
[----:B------:R-:W-:Y:S01]  /*3ed0*/  STS.64 [R40+0x50], R22 ;  /* 0x0000501628007388 */ /* 0x000fe20000000a00 */
[----:B------:R-:W-:-:S03]  /*3ee0*/  NOP ;  /* 0x0000000000007918 */ /* 0x000fc60000000000 */
[----:B------:R-:W-:Y:S01]  /*3ef0*/  LDS R45, [R41] ;  /* 0x00000000292d7984 */ /* 0x000fe20000000800 */
[----:B---3--:R-:W-:Y:S01]  /*3f00*/  LOP3.LUT R8, R6, 0x3e0, RZ, 0xc0, !PT ;  /* 0x000003e006087812 */ /* 0x008fe200078ec0ff */
[----:B------:R-:W-:Y:S02]  /*3f10*/  IMAD R10, R10, 0x16, R4 ;  /* 0x000000160a0a7824 */ /* 0x000fe400078e0204 */
        /* <DEDUP_REMOVED lines=20> */
[----:B------:R0:W-:Y:S04]  /*4060*/  LDS R25, [R41+0xa80] ;  /* 0x000a800029197984 */ /* 0x0001e80000000800 */
[----:B------:R2:W-:Y:S01]  /*4070*/  @!P0 STS [UR4+0x8400], R0 ;  /* 0x00840000ff008988 */ /* 0x0005e20008000804 */
[----:B------:R-:W-:Y:S01]  /*4080*/  BAR.SYNC.DEFER_BLOCKING 0x0 ;  /* 0x0000000000007b1d */ /* 0x000fe20000010000 */
[----:B0-----:R-:W-:Y:S01]  /*4090*/  LOP3.LUT R41, R6, 0x1f, RZ, 0xc0, !PT ;  /* 0x0000001f06297812 */ /* 0x001fe200078ec0ff */
[----:B------:R-:W-:Y:S01]  /*40a0*/  VIADD R6, R10, 0x60 ;  /* 0x000000600a067836 */ /* 0x000fe20000000000 */
[----:B------:R-:W-:-:S03]  /*40b0*/  IADD3 R5, P0, PT, R12, R3, RZ ;  /* 0x000000030c057210 */ /* 0x000fc60007f1e0ff */
[----:B------:R-:W-:Y:S02]  /*40c0*/  IMAD R8, R8, 0x16, R41 ;  /* 0x0000001608087824 */ /* 0x000fe400078e0229 */
[----:B--2---:R-:W-:Y:S01]  /*40d0*/  IMAD.X R0, RZ, RZ, RZ, P0 ;  /* 0x000000ffff007224 */ /* 0x004fe200000e06ff */
[----:B-1----:R-:W-:Y:S01]  /*40e0*/  LEA R4, P0, R5, UR6, 0x2 ;  /* 0x0000000605047c11 */ /* 0x002fe2000f8010ff */
[----:B------:R-:W-:-:S03]  /*40f0*/  VIADD R41, R10, 0x20 ;  /* 0x000000200a297836 */ /* 0x000fc60000000000 */
[----:B------:R-:W-:Y:S01]  /*4100*/  LEA.HI.X R5, R5, UR7, R0, 0x2, P0 ;  /* 0x0000000705057c11 */ /* 0x000fe200080f1400 */
[C---:B------:R-:W-:Y:S01]  /*4110*/  VIADD R0, R8.reuse, 0xc0 ;  /* 0x000000c008007836 */ /* 0x040fe20000000000 */
[----:B------:R-:W0:Y:S02]  /*4120*/  LDS R2, [UR4+0x8400] ;  /* 0x00840004ff027984 */ /* 0x000e240008000800 */
[-C--:B0-----:R-:W-:Y:S01]  /*4130*/  ISETP.GE.AND P6, PT, R3, R2.reuse, PT ;  /* 0x000000020300720c */ /* 0x081fe20003fc6270 */
[C---:B------:R-:W-:Y:S01]  /*4140*/  VIADD R3, R8.reuse, 0x80 ;  /* 0x0000008008037836 */ /* 0x040fe20000000000 */
[-C--:B------:R-:W-:Y:S01]  /*4150*/  ISETP.GE.AND P5, PT, R41, R2.reuse, PT ;  /* 0x000000022900720c */ /* 0x080fe20003fa6270 */
[----:B------:R-:W-:Y:S01]  /*4160*/  VIADD R41, R8, 0xa0 ;  /* 0x000000a008297836 */ /* 0x000fe20000000000 */
[-C--:B------:R-:W-:Y:S01]  /*4170*/  ISETP.GE.AND P0, PT, R6, R2.reuse, PT ;  /* 0x000000020600720c */ /* 0x080fe20003f06270 */
[C---:B------:R-:W-:Y:S01]  /*4180*/  VIADD R6, R8.reuse, 0xe0 ;  /* 0x000000e008067836 */ /* 0x040fe20000000000 */
[-C--:B------:R-:W-:Y:S01]  /*4190*/  ISETP.GE.AND P3, PT, R3, R2.reuse, PT ;  /* 0x000000020300720c */ /* 0x080fe20003f66270 */
[----:B------:R-:W-:Y:S01]  /*41a0*/  VIADD R3, R8, 0x100 ;  /* 0x0000010008037836 */ /* 0x000fe20000000000 */
[-C--:B------:R-:W-:Y:S01]  /*41b0*/  ISETP.GE.AND P2, PT, R0, R2.reuse, PT ;  /* 0x000000020000720c */ /* 0x080fe20003f46270 */
[----:B------:R-:W-:Y:S01]  /*41c0*/  VIADD R0, R10, 0x40 ;  /* 0x000000400a007836 */ /* 0x000fe20000000000 */
[-C--:B------:R-:W-:Y:S01]  /*41d0*/  ISETP.GE.AND P4, PT, R41, R2.reuse, PT ;  /* 0x000000022900720c */ /* 0x080fe20003f86270 */
[----:B------:R-:W-:Y:S01]  /*41e0*/  VIADD R41, R8, 0x120 ;  /* 0x0000012008297836 */ /* 0x000fe20000000000 */
[-C--:B------:R-:W-:Y:S01]  /*41f0*/  ISETP.GE.AND P1, PT, R6, R2.reuse, PT ;  /* 0x000000020600720c */ /* 0x080fe20003f26270 */
[----:B------:R-:W-:Y:S01]  /*4200*/  @!P6 STG.E desc[UR8][R4.64], R45 ;  /* 0x0000002d0400e986 */ /* 0x000fe2000c101908 */
[----:B------:R-:W-:Y:S01]  /*4210*/  ISETP.GE.AND P6, PT, R3, R2, PT ;  /* 0x000000020300720c */ /* 0x000fe20003fc6270 */
[----:B------:R-:W-:-:S02]  /*4220*/  VIADD R3, R10, 0x140 ;  /* 0x000001400a037836 */ /* 0x000fc40000000000 */
[----:B------:R-:W-:Y:S01]  /*4230*/  @!P5 STG.E desc[UR8][R4.64+0x80], R47 ;  /* 0x0000802f0400d986 */ /* 0x000fe2000c101908 */
[-C--:B------:R-:W-:Y:S01]  /*4240*/  ISETP.GE.AND P5, PT, R41, R2.reuse, PT ;  /* 0x000000022900720c */ /* 0x080fe20003fa6270 */
[C---:B------:R-:W-:Y:S02]  /*4250*/  VIADD R41, R10.reuse, 0x160 ;  /* 0x000001600a297836 */ /* 0x040fe40000000000 */
[----:B------:R-:W-:Y:S01]  /*4260*/  @!P0 STG.E desc[UR8][R4.64+0x180], R49 ;  /* 0x0001803104008986 */ /* 0x000fe2000c101908 */
[-C--:B------:R-:W-:Y:S01]  /*4270*/  ISETP.GE.AND P0, PT, R3, R2.reuse, PT ;  /* 0x000000020300720c */ /* 0x080fe20003f06270 */
[C---:B------:R-:W-:Y:S02]  /*4280*/  VIADD R3, R10.reuse, 0x180 ;  /* 0x000001800a037836 */ /* 0x040fe40000000000 */
[----:B------:R-:W-:Y:S01]  /*4290*/  @!P3 STG.E desc[UR8][R4.64+0x200], R51 ;  /* 0x000200330400b986 */ /* 0x000fe2000c101908 */
[----:B------:R-:W-:Y:S01]  /*42a0*/  ISETP.GE.AND P3, PT, R41, R2, PT ;  /* 0x000000022900720c */ /* 0x000fe20003f66270 */
[----:B------:R-:W-:-:S02]  /*42b0*/  VIADD R41, R10, 0x1a0 ;  /* 0x000001a00a297836 */ /* 0x000fc40000000000 */
[----:B------:R-:W-:Y:S01]  /*42c0*/  @!P2 STG.E desc[UR8][R4.64+0x300], R43 ;  /* 0x0003002b0400a986 */ /* 0x000fe2000c101908 */
[-C--:B------:R-:W-:Y:S01]  /*42d0*/  ISETP.GE.AND P2, PT, R3, R2.reuse, PT ;  /* 0x000000020300720c */ /* 0x080fe20003f46270 */
[----:B------:R-:W-:Y:S02]  /*42e0*/  VIADD R3, R8, 0x1c0 ;  /* 0x000001c008037836 */ /* 0x000fe40000000000 */
[----:B------:R-:W-:Y:S01]  /*42f0*/  @!P4 STG.E desc[UR8][R4.64+0x280], R53 ;  /* 0x000280350400c986 */ /* 0x000fe2000c101908 */
[----:B------:R-:W-:-:S03]  /*4300*/  ISETP.GE.AND P4, PT, R0, R2, PT ;  /* 0x000000020000720c */ /* 0x000fc60003f86270 */
[----:B------:R0:W-:Y:S01]  /*4310*/  @!P1 STG.E desc[UR8][R4.64+0x380], R37 ;  /* 0x0003802504009986 */ /* 0x0001e2000c101908 */
[-C--:B------:R-:W-:Y:S01]  /*4320*/  ISETP.GE.AND P1, PT, R41, R2.reuse, PT ;  /* 0x000000022900720c */ /* 0x080fe20003f26270 */
[C---:B------:R-:W-:Y:S02]  /*4330*/  VIADD R41, R8.reuse, 0x1e0 ;  /* 0x000001e008297836 */ /* 0x040fe40000000000 */
[----:B------:R-:W-:Y:S01]  /*4340*/  @!P6 STG.E desc[UR8][R4.64+0x400], R35 ;  /* 0x000400230400e986 */ /* 0x000fe2000c101908 */
[-C--:B------:R-:W-:Y:S01]  /*4350*/  ISETP.GE.AND P6, PT, R3, R2.reuse, PT ;  /* 0x000000020300720c */ /* 0x080fe20003fc6270 */
[----:B------:R-:W-:Y:S02]  /*4360*/  VIADD R3, R8, 0x200 ;  /* 0x0000020008037836 */ /* 0x000fe40000000000 */
[----:B------:R1:W-:Y:S01]  /*4370*/  @!P5 STG.E desc[UR8][R4.64+0x480], R33 ;  /* 0x000480210400d986 */ /* 0x0003e2000c101908 */
[----:B------:R-:W-:Y:S01]  /*4380*/  ISETP.GE.AND P5, PT, R41, R2, PT ;  /* 0x000000022900720c */ /* 0x000fe20003fa6270 */
[----:B------:R-:W-:-:S02]  /*4390*/  VIADD R41, R10, 0x220 ;  /* 0x000002200a297836 */ /* 0x000fc40000000000 */
[----:B------:R2:W-:Y:S01]  /*43a0*/  @!P0 STG.E desc[UR8][R4.64+0x500], R31 ;  /* 0x0005001f04008986 */ /* 0x0005e2000c101908 */
[-C--:B------:R-:W-:Y:S01]  /*43b0*/  ISETP.GE.AND P0, PT, R3, R2.reuse, PT ;  /* 0x000000020300720c */ /* 0x080fe20003f06270 */
[----:B0-----:R-:W-:Y:S02]  /*43c0*/  VIADD R37, R10, 0x240 ;  /* 0x000002400a257836 */ /* 0x001fe40000000000 */
[C---:B------:R-:W-:Y:S01]  /*43d0*/  VIADD R3, R8.reuse, 0x260 ;  /* 0x0000026008037836 */ /* 0x040fe20000000000 */
[----:B------:R2:W-:Y:S01]  /*43e0*/  @!P4 STG.E desc[UR8][R4.64+0x100], R29 ;  /* 0x0001001d0400c986 */ /* 0x0005e2000c101908 */
[-C--:B------:R-:W-:Y:S01]  /*43f0*/  ISETP.GE.AND P4, PT, R41, R2.reuse, PT ;  /* 0x000000022900720c */ /* 0x080fe20003f86270 */
[----:B-1----:R-:W-:Y:S02]  /*4400*/  VIADD R33, R8, 0x280 ;  /* 0x0000028008217836 */ /* 0x002fe40000000000 */
        /* <DEDUP_REMOVED lines=17> */
.L_x_322:
[----:B------:R-:W-:Y:S01]  /*4520*/  BSSY B1, `(.L_x_349) ;  /* 0x0000006000017945 */ /* 0x000fe20003800000 */
[----:B------:R-:W-:Y:S01]  /*4530*/  PLOP3.LUT P0, PT, P0, PT, PT, 0x8, 0x80 ;  /* 0x000000000080781c */ /* 0x000fe2000070e170 */
[----:B------:R-:W-:-:S12]  /*4540*/  IMAD.MOV.U32 R21, RZ, RZ, -0x1 ;  /* 0xffffffffff157424 */ /* 0x000fd800078e00ff */
[----:B------:R-:W-:Y:S05]  /*4550*/  WARPSYNC.COLLECTIVE R21, `(.L_x_350) ;  /* 0x0000000015087348 */ /* 0x000fea0003c00000 */
[----:B------:R-:W-:Y:S01]  /*4560*/  VOTE.ANY P0, P0 ;  /* 0x0000000000ff7806 */ /* 0x000fe20000000100 */
[----:B------:R-:W-:-:S12]  /*4570*/  ENDCOLLECTIVE ;  /* 0x000000000000791b */ /* 0x000fd80003800000 */
.L_x_350:
[----:B------:R-:W-:Y:S05]  /*4580*/  BSYNC B1 ;  /* 0x0000000000017941 */ /* 0x000fea0003800000 */
.L_x_349:
[----:B------:R-:W-:Y:S05]  /*4590*/  BRA `(.L_x_351) ;  /* 0xffffffc800787947 */ /* 0x000fea000383ffff */
.L_x_324:
[----:B------:R-:W-:Y:S01]  /*45a0*/  BSSY B1, `(.L_x_352) ;  /* 0x0000006000017945 */ /* 0x000fe20003800000 */
[----:B------:R-:W-:Y:S01]  /*45b0*/  PLOP3.LUT P0, PT, P0, PT, PT, 0x8, 0x80 ;  /* 0x000000000080781c */ /* 0x000fe2000070e170 */
[----:B------:R-:W-:-:S12]  /*45c0*/  IMAD.MOV.U32 R21, RZ, RZ, -0x1 ;  /* 0xffffffffff157424 */ /* 0x000fd800078e00ff */
[----:B------:R-:W-:Y:S05]  /*45d0*/  WARPSYNC.COLLECTIVE R21, `(.L_x_353) ;  /* 0x0000000015087348 */ /* 0x000fea0003c00000 */
[----:B------:R-:W-:Y:S01]  /*45e0*/  VOTE.ANY P0, P0 ;  /* 0x0000000000ff7806 */ /* 0x000fe20000000100 */
[----:B------:R-:W-:-:S12]  /*45f0*/  ENDCOLLECTIVE ;  /* 0x000000000000791b */ /* 0x000fd80003800000 */
.L_x_353:
[----:B------:R-:W-:Y:S05]  /*4600*/  BSYNC B1 ;  /* 0x0000000000017941 */ /* 0x000fea0003800000 */
.L_x_352:
[----:B------:R-:W-:Y:S05]  /*4610*/  BRA `(.L_x_354) ;  /* 0xffffffc800cc7947 */ /* 0x000fea000383ffff */
.L_x_326:
[----:B------:R-:W0:Y:S01]  /*4620*/  S2R R30, SR_GEMASK ;  /* 0x00000000001e7919 */ /* 0x000e220000003c00 */
[----:B------:R-:W-:Y:S01]  /*4630*/  BSSY B1, `(.L_x_355) ;  /* 0x0000006000017945 */ /* 0x000fe20003800000 */
[----:B------:R-:W-:Y:S01]  /*4640*/  PLOP3.LUT P0, PT, P0, PT, PT, 0x8, 0x80 ;  /* 0x000000000080781c */ /* 0x000fe2000070e170 */
[----:B------:R-:W-:-:S12]  /*4650*/  IMAD.MOV.U32 R21, RZ, RZ, -0x1 ;  /* 0xffffffffff157424 */ /* 0x000fd800078e00ff */
[----:B0-----:R-:W-:Y:S05]  /*4660*/  WARPSYNC.COLLECTIVE R21, `(.L_x_356) ;  /* 0x0000000015087348 */ /* 0x001fea0003c00000 */
[----:B------:R-:W-:Y:S01]  /*4670*/  VOTE.ANY R21, PT, P0 ;  /* 0x0000000000157806 */ /* 0x000fe200000e0100 */
[----:B0-----:R-:W-:Y:S06]  /*4680*/  ENDCOLLECTIVE ;  /* 0x000000000000791b */ /* 0x001fec0003800000 */
.L_x_356:
[----:B------:R-:W-:Y:S05]  /*4690*/  BSYNC B1 ;  /* 0x0000000000017941 */ /* 0x000fea0003800000 */
.L_x_355:
[----:B------:R-:W-:Y:S01]  /*46a0*/  LOP3.LUT R21, R21, 0x80000000, R30, 0xec, !PT ;  /* 0x8000000015157812 */ /* 0x000fe200078eec1e */
[----:B------:R-:W-:Y:S02]  /*46b0*/  IMAD.MOV.U32 R17, RZ, RZ, 0x1 ;  /* 0x00000001ff117424 */ /* 0x000fe400078e00ff */
[----:B------:R-:W-:Y:S02]  /*46c0*/  VIADD R41, R39, 0x2 ;  /* 0x0000000227297836 */ /* 0x000fe40000000000 */
[----:B------:R-:W-:Y:S02]  /*46d0*/  VIADD R16, R21, 0xffffffff ;  /* 0xffffffff15107836 */ /* 0x000fe40000000000 */
[C---:B------:R-:W-:Y:S02]  /*46e0*/  VIADD R43, R39.reuse, 0x4 ;  /* 0x00000004272b7836 */ /* 0x040fe40000000000 */
[----:B------:R-:W-:Y:S01]  /*46f0*/  VIADD R44, R39, 0x8 ;  /* 0x00000008272c7836 */ /* 0x000fe20000000000 */
[----:B------:R-:W-:Y:S01]  /*4700*/  LOP3.LUT R28, R21, R16, RZ, 0xc, !PT ;  /* 0x00000010151c7212 */ /* 0x000fe200078e0cff */
[----:B------:R-:W-:-:S02]  /*4710*/  IMAD.MOV.U32 R16, RZ, RZ, R27 ;  /* 0x000000ffff107224 */ /* 0x000fc400078e001b */
[----:B------:R-:W-:Y:S01]  /*4720*/  IMAD.MOV.U32 R21, RZ, RZ, -0x1 ;  /* 0xffffffffff157424 */ /* 0x000fe200078e00ff */
[----:B------:R0:W1:Y:S01]  /*4730*/  POPC R20, R28 ;  /* 0x0000001c00147309 */ /* 0x0000620000000000 */
[----:B------:R-:W-:-:S07]  /*4740*/  VIADD R45, R39, 0x10 ;  /* 0x00000010272d7836 */ /* 0x000fce0000000000 */
[----:B01----:R-:W-:Y:S05]  /*4750*/  WARPSYNC.COLLECTIVE R21, `(.L_x_357) ;  /* 0x0000000015087348 */ /* 0x003fea0003c00000 */
[----:B-1----:R1:W2:Y:S02]  /*4760*/  SHFL.DOWN P3, R22, R16, R17, R20 ;  /* 0x0800001110167389 */ /* 0x0022a40000060014 */
[----:B012---:R-:W-:Y:S05]  /*4770*/  ENDCOLLECTIVE ;  /* 0x000000000000791b */ /* 0x007fea0003800000 */
.L_x_357:
[-C--:B------:R-:W-:Y:S02]  /*4780*/  ISETP.GE.AND P0, PT, R39, R20.reuse, PT ;  /* 0x000000142700720c */ /* 0x080fe40003f06270 */
[-C--:B------:R-:W-:Y:S01]  /*4790*/  ISETP.GT.AND P2, PT, R45, R20.reuse, PT ;  /* 0x000000142d00720c */ /* 0x080fe20003f44270 */
        /* <DEDUP_REMOVED lines=8> */
.L_x_358:
        /* <DEDUP_REMOVED lines=8> */
.L_x_359:
[----:B------:R-:W-:Y:S01]  /*48a0*/  IMAD.MOV.U32 R17, RZ, RZ, 0x8 ;  /* 0x00000008ff117424 */ /* 0x000fe200078e00ff */
[----:B------:R-:W-:Y:S02]  /*48b0*/  SEL R22, R22, RZ, !P0 ;  /* 0x000000ff16167207 */ /* 0x000fe40004000000 */
[----:B------:R-:W-:-:S03]  /*48c0*/  ISETP.GT.AND P0, PT, R44, R20, PT ;  /* 0x000000142c00720c */ /* 0x000fc60003f04270 */
[----:B------:R-:W-:Y:S02]  /*48d0*/  IMAD.IADD R27, R29, 0x1, R22 ;  /* 0x000000011d1b7824 */ /* 0x000fe400078e0216 */
[----:B------:R-:W0:Y:S02]  /*48e0*/  LDC.64 R28, c[0x0][0x390] ;  /* 0x0000e400ff1c7b82 */ /* 0x000e240000000a00 */
[----:B------:R-:W-:-:S07]  /*48f0*/  IMAD.MOV.U32 R16, RZ, RZ, R27 ;  /* 0x000000ffff107224 */ /* 0x000fce00078e001b */
[----:B0-----:R-:W-:Y:S05]  /*4900*/  WARPSYNC.COLLECTIVE R21, `(.L_x_360) ;  /* 0x0000000015087348 */ /* 0x001fea0003c00000 */
[----:B------:R1:W2:Y:S02]  /*4910*/  SHFL.DOWN P3, R22, R16, R17, R20 ;  /* 0x0800001110167389 */ /* 0x0002a40000060014 */
[----:B012---:R-:W-:Y:S05]  /*4920*/  ENDCOLLECTIVE ;  /* 0x000000000000791b */ /* 0x007fea0003800000 */
.L_x_360:
[----:B------:R-:W-:Y:S01]  /*4930*/  IMAD.MOV.U32 R17, RZ, RZ, 0x10 ;  /* 0x00000010ff117424 */ /* 0x000fe200078e00ff */
[----:B------:R-:W-:Y:S02]  /*4940*/  SEL R22, R22, RZ, !P0 ;  /* 0x000000ff16167207 */ /* 0x000fe40004000000 */
[----:B------:R-:W-:-:S03]  /*4950*/  ISETP.NE.AND P0, PT, R26, 0x65, PT ;  /* 0x000000651a00780c */ /* 0x000fc60003f05270 */
[----:B------:R-:W-:-:S04]  /*4960*/  IMAD.IADD R47, R27, 0x1, R22 ;  /* 0x000000011b2f7824 */ /* 0x000fc800078e0216 */
[----:B------:R-:W-:-:S07]  /*4970*/  IMAD.MOV.U32 R16, RZ, RZ, R47 ;  /* 0x000000ffff107224 */ /* 0x000fce00078e002f */
[----:B------:R-:W-:Y:S05]  /*4980*/  WARPSYNC.COLLECTIVE R21, `(.L_x_361) ;  /* 0x0000000015087348 */ /* 0x000fea0003c00000 */
[----:B------:R0:W1:Y:S02]  /*4990*/  SHFL.DOWN P3, R22, R16, R17, R20 ;  /* 0x0800001110167389 */ /* 0x0000640000060014 */
[----:B01----:R-:W-:Y:S05]  /*49a0*/  ENDCOLLECTIVE ;  /* 0x000000000000791b */ /* 0x003fea0003800000 */
.L_x_361:
[----:B------:R-:W-:Y:S05]  /*49b0*/  WARPSYNC.COLLECTIVE R21, `(.L_x_362) ;  /* 0x0000000015087348 */ /* 0x000fea0003c00000 */
[----:B------:R-:W-:Y:S01]  /*49c0*/  VOTE.ALL P0, P0 ;  /* 0x0000000000ff7806 */ /* 0x000fe20000000000 */
[----:B------:R-:W-:-:S12]  /*49d0*/  ENDCOLLECTIVE ;  /* 0x000000000000791b */ /* 0x000fd80003800000 */
.L_x_362:
[----:B------:R-:W-:Y:S02]  /*49e0*/  IADD3 R28, P3, PT, R28, 0x100, RZ ;  /* 0x000001001c1c7810 */ /* 0x000fe40007f7e0ff */
[----:B------:R-:W-:-:S03]  /*49f0*/  SEL R22, R22, RZ, !P2 ;  /* 0x000000ff16167207 */ /* 0x000fc60005000000 */
[----:B------:R-:W-:Y:S02]  /*4a00*/  IMAD.X R3, RZ, RZ, R29, P3 ;  /* 0x000000ffff037224 */ /* 0x000fe400018e061d */
[----:B------:R-:W-:Y:S01]  /*4a10*/  IMAD.IADD R46, R47, 0x1, R22 ;  /* 0x000000012f2e7824 */ /* 0x000fe200078e0216 */
[----:B------:R-:W-:Y:S06]  /*4a20*/  BRA `(.L_x_363) ;  /* 0xffffffc800647947 */ /* 0x000fec000383ffff */
.L_x_328:
[----:B------:R-:W-:Y:S01]  /*4a30*/  BSSY B1, `(.L_x_364) ;  /* 0x0000006000017945 */ /* 0x000fe20003800000 */
[----:B------:R-:W-:Y:S01]  /*4a40*/  PLOP3.LUT P0, PT, P0, PT, PT, 0x8, 0x80 ;  /* 0x000000000080781c */ /* 0x000fe2000070e170 */
[----:B------:R-:W-:-:S12]  /*4a50*/  IMAD.MOV.U32 R21, RZ, RZ, -0x1 ;  /* 0xffffffffff157424 */ /* 0x000fd800078e00ff */
[----:B------:R-:W-:Y:S05]  /*4a60*/  WARPSYNC.COLLECTIVE R21, `(.L_x_365) ;  /* 0x0000000015087348 */ /* 0x000fea0003c00000 */
[----:B------:R-:W-:Y:S01]  /*4a70*/  VOTE.ANY P0, P0 ;  /* 0x0000000000ff7806 */ /* 0x000fe20000000100 */
[----:B------:R-:W-:-:S12]  /*4a80*/  ENDCOLLECTIVE ;  /* 0x000000000000791b */ /* 0x000fd80003800000 */
.L_x_365:
[----:B------:R-:W-:Y:S05]  /*4a90*/  BSYNC B1 ;  /* 0x0000000000017941 */ /* 0x000fea0003800000 */
.L_x_364:
[----:B------:R-:W-:Y:S05]  /*4aa0*/  BRA `(.L_x_366) ;  /* 0xffffffc800747947 */ /* 0x000fea000383ffff */
.L_x_330:
[----:B------:R-:W-:Y:S01]  /*4ab0*/  BSSY B1, `(.L_x_367) ;  /* 0x0000006000017945 */ /* 0x000fe20003800000 */
[----:B------:R-:W-:Y:S01]  /*4ac0*/  PLOP3.LUT P0, PT, P0, PT, PT, 0x8, 0x80 ;  /* 0x000000000080781c */ /* 0x000fe2000070e170 */
[----:B------:R-:W-:-:S12]  /*4ad0*/  IMAD.MOV.U32 R21, RZ, RZ, -0x1 ;  /* 0xffffffffff157424 */ /* 0x000fd800078e00ff */
[----:B------:R-:W-:Y:S05]  /*4ae0*/  WARPSYNC.COLLECTIVE R21, `(.L_x_368) ;  /* 0x0000000015087348 */ /* 0x000fea0003c00000 */
[----:B------:R-:W-:Y:S01]  /*4af0*/  VOTE.ANY P0, P0 ;  /* 0x0000000000ff7806 */ /* 0x000fe20000000100 */
[----:B------:R-:W-:-:S12]  /*4b00*/  ENDCOLLECTIVE ;  /* 0x000000000000791b */ /* 0x000fd80003800000 */
.L_x_368:
[----:B------:R-:W-:Y:S05]  /*4b10*/  BSYNC B1 ;  /* 0x0000000000017941 */ /* 0x000fea0003800000 */
.L_x_367:
[----:B------:R-:W-:Y:S05]  /*4b20*/  BRA `(.L_x_369) ;  /* 0xffffffc800c87947 */ /* 0x000fea000383ffff */
.L_x_332:
[----:B------:R-:W-:Y:S01]  /*4b30*/  BSSY B1, `(.L_x_370) ;  /* 0x0000006000017945 */ /* 0x000fe20003800000 */
[----:B------:R-:W-:Y:S01]  /*4b40*/  PLOP3.LUT P0, PT, P0, PT, PT, 0x8, 0x80 ;  /* 0x000000000080781c */ /* 0x000fe2000070e170 */
[----:B------:R-:W-:-:S12]  /*4b50*/  IMAD.MOV.U32 R21, RZ, RZ, -0x1 ;  /* 0xffffffffff157424 */ /* 0x000fd800078e00ff */
[----:B------:R-:W-:Y:S05]  /*4b60*/  WARPSYNC.COLLECTIVE R21, `(.L_x_371) ;  /* 0x0000000015087348 */ /* 0x000fea0003c00000 */
[----:B------:R-:W-:Y:S01]  /*4b70*/  VOTE.ANY R21, PT, P0 ;  /* 0x0000000000157806 */ /* 0x000fe200000e0100 */
[----:B------:R-:W-:Y:S06]  /*4b80*/  ENDCOLLECTIVE ;  /* 0x000000000000791b */ /* 0x000fec0003800000 */
.L_x_371:
[----:B------:R-:W-:Y:S05]  /*4b90*/  BSYNC B1 ;  /* 0x0000000000017941 */ /* 0x000fea0003800000 */
.L_x_370:
        /* <DEDUP_REMOVED lines=11> */
.L_x_372:
        /* <DEDUP_REMOVED lines=9> */
.L_x_373:
        /* <DEDUP_REMOVED lines=8> */
.L_x_374:
        /* <DEDUP_REMOVED lines=8> */
.L_x_375:
        /* <DEDUP_REMOVED lines=8> */
.L_x_376:
[----:B------:R-:W-:Y:S02]  /*4e60*/  SEL R22, R22, RZ, !P0 ;  /* 0x000000ff16167207 */ /* 0x000fe40004000000 */
[----:B------:R-:W-:Y:S02]  /*4e70*/  ISETP.NE.AND P0, PT, R26, 0x65, PT ;  /* 0x000000651a00780c */ /* 0x000fe40003f05270 */
[----:B------:R-:W-:-:S11]  /*4e80*/  IADD3 R46, PT, PT, R47, R22, R46 ;  /* 0x000000162f2e7210 */ /* 0x000fd60007ffe02e */
[----:B------:R-:W-:Y:S05]  /*4e90*/  WARPSYNC.COLLECTIVE R21, `(.L_x_377) ;  /* 0x0000000015087348 */ /* 0x000fea0003c00000 */
[----:B------:R-:W-:Y:S01]  /*4ea0*/  VOTE.ALL P0, P0 ;  /* 0x0000000000ff7806 */ /* 0x000fe20000000000 */
[----:B------:R-:W-:-:S12]  /*4eb0*/  ENDCOLLECTIVE ;  /* 0x000000000000791b */ /* 0x000fd80003800000 */
.L_x_377:
[----:B------:R-:W-:Y:S05]  /*4ec0*/  BRA `(.L_x_378) ;  /* 0xffffffc800607947 */ /* 0x000fea000383ffff */
.L_x_337:
[----:B------:R-:W-:Y:S01]  /*4ed0*/  BSSY B0, `(.L_x_379) ;  /* 0x0000006000007945 */ /* 0x000fe20003800000 */
[----:B------:R-:W-:Y:S01]  /*4ee0*/  PLOP3.LUT P0, PT, P0, PT, PT, 0x8, 0x80 ;  /* 0x000000000080781c */ /* 0x000fe2000070e170 */
[----:B------:R-:W-:-:S12]  /*4ef0*/  IMAD.MOV.U32 R21, RZ, RZ, -0x1 ;  /* 0xffffffffff157424 */ /* 0x000fd800078e00ff */
[----:B------:R-:W-:Y:S05]  /*4f00*/  WARPSYNC.COLLECTIVE R21, `(.L_x_380) ;  /* 0x0000000015087348 */ /* 0x000fea0003c00000 */
[----:B------:R-:W-:Y:S01]  /*4f10*/  VOTE.ANY P0, P0 ;  /* 0x0000000000ff7806 */ /* 0x000fe20000000100 */
[----:B------:R-:W-:-:S12]  /*4f20*/  ENDCOLLECTIVE ;  /* 0x000000000000791b */ /* 0x000fd80003800000 */
.L_x_380:
[----:B------:R-:W-:Y:S05]  /*4f30*/  BSYNC B0 ;  /* 0x0000000000007941 */ /* 0x000fea0003800000 */
.L_x_379:
[----:B------:R-:W-:Y:S05]  /*4f40*/  BRA `(.L_x_381) ;  /* 0xffffffe000987947 */ /* 0x000fea000383ffff */
.L_x_339:
[----:B------:R-:W-:Y:S01]  /*4f50*/  BSSY B0, `(.L_x_382) ;  /* 0x0000006000007945 */ /* 0x000fe20003800000 */
[----:B------:R-:W-:Y:S01]  /*4f60*/  PLOP3.LUT P0, PT, P0, PT, PT, 0x8, 0x80 ;  /* 0x000000000080781c */ /* 0x000fe2000070e170 */
[----:B------:R-:W-:-:S12]  /*4f70*/  IMAD.MOV.U32 R21, RZ, RZ, -0x1 ;  /* 0xffffffffff157424 */ /* 0x000fd800078e00ff */
[----:B------:R-:W-:Y:S05]  /*4f80*/  WARPSYNC.COLLECTIVE R21, `(.L_x_383) ;  /* 0x0000000015087348 */ /* 0x000fea0003c00000 */
[----:B------:R-:W-:Y:S01]  /*4f90*/  VOTE.ANY P0, P0 ;  /* 0x0000000000ff7806 */ /* 0x000fe20000000100 */
[----:B------:R-:W-:-:S12]  /*4fa0*/  ENDCOLLECTIVE ;  /* 0x000000000000791b */ /* 0x000fd80003800000 */
.L_x_383:
[----:B------:R-:W-:Y:S05]  /*4fb0*/  BSYNC B0 ;  /* 0x0000000000007941 */ /* 0x000fea0003800000 */
.L_x_382:
[----:B------:R-:W-:Y:S05]  /*4fc0*/  BRA `(.L_x_384) ;  /* 0xffffffe000ec7947 */ /* 0x000fea000383ffff */
.L_x_341:
[----:B------:R-:W0:Y:S01]  /*4fd0*/  S2R R26, SR_GEMASK ;  /* 0x00000000001a7919 */ /* 0x000e220000003c00 */
[----:B------:R-:W-:Y:S01]  /*4fe0*/  BSSY B0, `(.L_x_385) ;  /* 0x0000006000007945 */ /* 0x000fe20003800000 */
[----:B------:R-:W-:Y:S01]  /*4ff0*/  PLOP3.LUT P0, PT, P0, PT, PT, 0x8, 0x80 ;  /* 0x000000000080781c */ /* 0x000fe2000070e170 */
[----:B------:R-:W-:-:S12]  /*5000*/  IMAD.MOV.U32 R21, RZ, RZ, -0x1 ;  /* 0xffffffffff157424 */ /* 0x000fd800078e00ff */
[----:B0-----:R-:W-:Y:S05]  /*5010*/  WARPSYNC.COLLECTIVE R21, `(.L_x_386) ;  /* 0x0000000015087348 */ /* 0x001fea0003c00000 */
[----:B------:R-:W-:Y:S01]  /*5020*/  VOTE.ANY R21, PT, P0 ;  /* 0x0000000000157806 */ /* 0x000fe200000e0100 */
[----:B0-----:R-:W-:Y:S06]  /*5030*/  ENDCOLLECTIVE ;  /* 0x000000000000791b */ /* 0x001fec0003800000 */
.L_x_386:
[----:B------:R-:W-:Y:S05]  /*5040*/  BSYNC B0 ;  /* 0x0000000000007941 */ /* 0x000fea0003800000 */
.L_x_385:
[----:B------:R-:W-:Y:S01]  /*5050*/  LOP3.LUT R21, R21, 0x80000000, R26, 0xec, !PT ;  /* 0x8000000015157812 */ /* 0x000fe200078eec1a */
[----:B------:R-:W-:-:S04]  /*5060*/  IMAD.MOV.U32 R17, RZ, RZ, 0x1 ;  /* 0x00000001ff117424 */ /* 0x000fc800078e00ff */
        /* <DEDUP_REMOVED lines=8> */
.L_x_387:
[----:B------:R-:W-:Y:S01]  /*50f0*/  ISETP.GE.AND P0, PT, R38, R20, PT ;  /* 0x000000142600720c */ /* 0x000fe20003f06270 */
[----:B------:R-:W-:-:S03]  /*5100*/  IMAD.MOV.U32 R17, RZ, RZ, 0x2 ;  /* 0x00000002ff117424 */ /* 0x000fc600078e00ff */
[----:B------:R-:W-:-:S05]  /*5110*/  SEL R22, R22, RZ, !P0 ;  /* 0x000000ff16167207 */ /* 0x000fca0004000000 */
[----:B------:R-:W-:Y:S02]  /*5120*/  IMAD.IADD R43, R22, 0x1, R19 ;  /* 0x00000001162b7824 */ /* 0x000fe400078e0213 */
[----:B------:R-:W-:Y:S02]  /*5130*/  VIADD R19, R38, 0x2 ;  /* 0x0000000226137836 */ /* 0x000fe40000000000 */
[----:B------:R-:W-:-:S03]  /*5140*/  IMAD.MOV.U32 R16, RZ, RZ, R43 ;  /* 0x000000ffff107224 */ /* 0x000fc600078e002b */
[----:B------:R-:W-:Y:S01]  /*5150*/  ISETP.GT.AND P0, PT, R19, R20, PT ;  /* 0x000000141300720c */ /* 0x000fe20003f04270 */
[----:B------:R-:W-:-:S12]  /*5160*/  VIADD R19, R38, 0x4 ;  /* 0x0000000426137836 */ /* 0x000fd80000000000 */
[----:B------:R-:W-:Y:S05]  /*5170*/  WARPSYNC.COLLECTIVE R21, `(.L_x_388) ;  /* 0x0000000015087348 */ /* 0x000fea0003c00000 */
[----:B------:R0:W1:Y:S02]  /*5180*/  SHFL.DOWN P3, R22, R16, R17, R20 ;  /* 0x0800001110167389 */ /* 0x0000640000060014 */
[----:B01----:R-:W-:Y:S05]  /*5190*/  ENDCOLLECTIVE ;  /* 0x000000000000791b */ /* 0x003fea0003800000 */
.L_x_388:
[----:B------:R-:W-:Y:S01]  /*51a0*/  IMAD.MOV.U32 R17, RZ, RZ, 0x4 ;  /* 0x00000004ff117424 */ /* 0x000fe200078e00ff */
[----:B------:R-:W-:Y:S02]  /*51b0*/  SEL R22, R22, RZ, !P0 ;  /* 0x000000ff16167207 */ /* 0x000fe40004000000 */
[----:B------:R-:W-:-:S03]  /*51c0*/  ISETP.GT.AND P0, PT, R19, R20, PT ;  /* 0x000000141300720c */ /* 0x000fc60003f04270 */
[----:B------:R-:W-:Y:S02]  /*51d0*/  IMAD.IADD R45, R43, 0x1, R22 ;  /* 0x000000012b2d7824 */ /* 0x000fe400078e0216 */
[----:B------:R-:W-:Y:S02]  /*51e0*/  VIADD R43, R38, 0x8 ;  /* 0x00000008262b7836 */ /* 0x000fe40000000000 */
[----:B------:R-:W-:-:S07]  /*51f0*/  IMAD.MOV.U32 R16, RZ, RZ, R45 ;  /* 0x000000ffff107224 */ /* 0x000fce00078e002d */
[----:B------:R-:W-:Y:S05]  /*5200*/  WARPSYNC.COLLECTIVE R21, `(.L_x_389) ;  /* 0x0000000015087348 */ /* 0x000fea0003c00000 */
[----:B------:R0:W1:Y:S02]  /*5210*/  SHFL.DOWN P3, R22, R16, R17, R20 ;  /* 0x0800001110167389 */ /* 0x0000640000060014 */
[----:B01----:R-:W-:Y:S05]  /*5220*/  ENDCOLLECTIVE ;  /* 0x000000000000791b */ /* 0x003fea0003800000 */
.L_x_389:
        /* <DEDUP_REMOVED lines=9> */
.L_x_390:
[----:B------:R-:W-:Y:S01]  /*52c0*/  IMAD.MOV.U32 R17, RZ, RZ, 0x10 ;  /* 0x00000010ff117424 */ /* 0x000fe200078e00ff */
[----:B------:R-:W-:Y:S02]  /*52d0*/  SEL R22, R22, RZ, !P0 ;  /* 0x000000ff16167207 */ /* 0x000fe40004000000 */
[----:B------:R-:W-:-:S03]  /*52e0*/  ISETP.NE.AND P0, PT, R18, 0x65, PT ;  /* 0x000000651200780c */ /* 0x000fc60003f05270 */
[----:B------:R-:W-:Y:S02]  /*52f0*/  IMAD.IADD R43, R19, 0x1, R22 ;  /* 0x00000001132b7824 */ /* 0x000fe400078e0216 */
[----:B------:R-:W-:Y:S02]  /*5300*/  VIADD R19, R38, 0x10 ;  /* 0x0000001026137836 */ /* 0x000fe40000000000 */
[----:B------:R-:W-:-:S03]  /*5310*/  IMAD.MOV.U32 R16, RZ, RZ, R43 ;  /* 0x000000ffff107224 */ /* 0x000fc600078e002b */
[----:B------:R-:W-:-:S13]  /*5320*/  ISETP.GT.AND P2, PT, R19, R20, PT ;  /* 0x000000141300720c */ /* 0x000fda0003f44270 */
[----:B------:R-:W-:Y:S05]  /*5330*/  WARPSYNC.COLLECTIVE R21, `(.L_x_391) ;  /* 0x0000000015087348 */ /* 0x000fea0003c00000 */
[----:B------:R0:W1:Y:S02]  /*5340*/  SHFL.DOWN P3, R22, R16, R17, R20 ;  /* 0x0800001110167389 */ /* 0x0000640000060014 */
[----:B01----:R-:W-:Y:S05]  /*5350*/  ENDCOLLECTIVE ;  /* 0x000000000000791b */ /* 0x003fea0003800000 */
.L_x_391:
[----:B------:R-:W-:Y:S05]  /*5360*/  WARPSYNC.COLLECTIVE R21, `(.L_x_392) ;  /* 0x0000000015087348 */ /* 0x000fea0003c00000 */
[----:B------:R-:W-:Y:S01]  /*5370*/  VOTE.ALL P0, P0 ;  /* 0x0000000000ff7806 */ /* 0x000fe20000000000 */
[----:B------:R-:W-:-:S12]  /*5380*/  ENDCOLLECTIVE ;  /* 0x000000000000791b */ /* 0x000fd80003800000 */
.L_x_392:
[----:B------:R-:W-:Y:S02]  /*5390*/  IADD3 R44, P3, PT, R44, 0x100, RZ ;  /* 0x000001002c2c7810 */ /* 0x000fe40007f7e0ff */
[----:B------:R-:W-:-:S03]  /*53a0*/  SEL R22, R22, RZ, !P2 ;  /* 0x000000ff16167207 */ /* 0x000fc60005000000 */
[----:B------:R-:W-:Y:S02]  /*53b0*/  IMAD.X R45, RZ, RZ, R45, P3 ;  /* 0x000000ffff2d7224 */ /* 0x000fe400018e062d */
[----:B------:R-:W-:Y:S01]  /*53c0*/  IMAD.IADD R46, R43, 0x1, R22 ;  /* 0x000000012b2e7824 */ /* 0x000fe200078e0216 */
[----:B------:R-:W-:Y:S06]  /*53d0*/  BRA `(.L_x_393) ;  /* 0xffffffe000847947 */ /* 0x000fec000383ffff */
.L_x_343:
[----:B------:R-:W-:Y:S01]  /*53e0*/  BSSY B0, `(.L_x_394) ;  /* 0x0000006000007945 */ /* 0x000fe20003800000 */
[----:B------:R-:W-:Y:S01]  /*53f0*/  PLOP3.LUT P0, PT, P0, PT, PT, 0x8, 0x80 ;  /* 0x000000000080781c */ /* 0x000fe2000070e170 */
[----:B------:R-:W-:-:S12]  /*5400*/  IMAD.MOV.U32 R21, RZ, RZ, -0x1 ;  /* 0xffffffffff157424 */ /* 0x000fd800078e00ff */
[----:B------:R-:W-:Y:S05]  /*5410*/  WARPSYNC.COLLECTIVE R21, `(.L_x_395) ;  /* 0x0000000015087348 */ /* 0x000fea0003c00000 */
[----:B------:R-:W-:Y:S01]  /*5420*/  VOTE.ANY P0, P0 ;  /* 0x0000000000ff7806 */ /* 0x000fe20000000100 */
[----:B------:R-:W-:-:S12]  /*5430*/  ENDCOLLECTIVE ;  /* 0x000000000000791b */ /* 0x000fd80003800000 */
.L_x_395:
[----:B------:R-:W-:Y:S05]  /*5440*/  BSYNC B0 ;  /* 0x0000000000007941 */ /* 0x000fea0003800000 */
.L_x_394:
[----:B------:R-:W-:Y:S05]  /*5450*/  BRA `(.L_x_396) ;  /* 0xffffffe0008c7947 */ /* 0x000fea000383ffff */
.L_x_345:
[----:B------:R-:W-:Y:S01]  /*5460*/  BSSY B0, `(.L_x_397) ;  /* 0x0000006000007945 */ /* 0x000fe20003800000 */
[----:B------:R-:W-:Y:S01]  /*5470*/  PLOP3.LUT P0, PT, P0, PT, PT, 0x8, 0x80 ;  /* 0x000000000080781c */ /* 0x000fe2000070e170 */
[----:B------:R-:W-:-:S12]  /*5480*/  IMAD.MOV.U32 R21, RZ, RZ, -0x1 ;  /* 0xffffffffff157424 */ /* 0x000fd800078e00ff */
[----:B------:R-:W-:Y:S05]  /*5490*/  WARPSYNC.COLLECTIVE R21, `(.L_x_398) ;  /* 0x0000000015087348 */ /* 0x000fea0003c00000 */
[----:B------:R-:W-:Y:S01]  /*54a0*/  VOTE.ANY P0, P0 ;  /* 0x0000000000ff7806 */ /* 0x000fe20000000100 */
[----:B------:R-:W-:-:S12]  /*54b0*/  ENDCOLLECTIVE ;  /* 0x000000000000791b */ /* 0x000fd80003800000 */
.L_x_398:
[----:B------:R-:W-:Y:S05]  /*54c0*/  BSYNC B0 ;  /* 0x0000000000007941 */ /* 0x000fea0003800000 */
.L_x_397:
[----:B------:R-:W-:Y:S05]  /*54d0*/  BRA `(.L_x_399) ;  /* 0xffffffe000e07947 */ /* 0x000fea000383ffff */
.L_x_347:
[----:B------:R-:W-:Y:S01]  /*54e0*/  BSSY B0, `(.L_x_400) ;  /* 0x0000006000007945 */ /* 0x000fe20003800000 */
[----:B------:R-:W-:Y:S01]  /*54f0*/  PLOP3.LUT P0, PT, P0, PT, PT, 0x8, 0x80 ;  /* 0x000000000080781c */ /* 0x000fe2000070e170 */
[----:B------:R-:W-:-:S12]  /*5500*/  IMAD.MOV.U32 R21, RZ, RZ, -0x1 ;  /* 0xffffffffff157424 */ /* 0x000fd800078e00ff */
[----:B------:R-:W-:Y:S05]  /*5510*/  WARPSYNC.COLLECTIVE R21, `(.L_x_401) ;  /* 0x0000000015087348 */ /* 0x000fea0003c00000 */
[----:B------:R-:W-:Y:S01]  /*5520*/  VOTE.ANY R21, PT, P0 ;  /* 0x0000000000157806 */ /* 0x000fe200000e0100 */
[----:B------:R-:W-:Y:S06]  /*5530*/  ENDCOLLECTIVE ;  /* 0x000000000000791b */ /* 0x000fec0003800000 */
.L_x_401:
[----:B------:R-:W-:Y:S05]  /*5540*/  BSYNC B0 ;  /* 0x0000000000007941 */ /* 0x000fea0003800000 */
.L_x_400:
        /* <DEDUP_REMOVED lines=11> */
.L_x_402:
        /* <DEDUP_REMOVED lines=11> */
.L_x_403:
        /* <DEDUP_REMOVED lines=9> */
.L_x_404:
        /* <DEDUP_REMOVED lines=8> */
.L_x_405:
        /* <DEDUP_REMOVED lines=9> */
.L_x_406:
[----:B------:R-:W-:Y:S02]  /*5850*/  SEL R22, R22, RZ, !P0 ;  /* 0x000000ff16167207 */ /* 0x000fe40004000000 */
[----:B------:R-:W-:Y:S02]  /*5860*/  ISETP.NE.AND P0, PT, R18, 0x65, PT ;  /* 0x000000651200780c */ /* 0x000fe40003f05270 */
[----:B------:R-:W-:-:S11]  /*5870*/  IADD3 R46, PT, PT, R47, R22, R46 ;  /* 0x000000162f2e7210 */ /* 0x000fd60007ffe02e */
[----:B------:R-:W-:Y:S05]  /*5880*/  WARPSYNC.COLLECTIVE R21, `(.L_x_407) ;  /* 0x0000000015087348 */ /* 0x000fea0003c00000 */
[----:B------:R-:W-:Y:S01]  /*5890*/  VOTE.ALL P0, P0 ;  /* 0x0000000000ff7806 */ /* 0x000fe20000000000 */
[----:B------:R-:W-:-:S12]  /*58a0*/  ENDCOLLECTIVE ;  /* 0x000000000000791b */ /* 0x000fd80003800000 */
.L_x_407:
[----:B------:R-:W-:Y:S05]  /*58b0*/  BRA `(.L_x_408) ;  /* 0xffffffe000787947 */ /* 0x000fea000383ffff */
.L_x_409:
        /* <DEDUP_REMOVED lines=12> */
.L_x_1382:


//--------------------- .text._ZN3cub18CUB_300001_SM_10006detail4scan20DeviceScanInitKernelINS0_13ScanTileStateIiLb1EEEEEvT_i --------------------------
	.section	.text._ZN3cub18CUB_300001_SM_10006detail4scan20DeviceScanInitKernelINS0_13ScanTileStateIiLb1EEEEEvT_i,"ax",@progbits
	.align	128
        .global         _ZN3cub18CUB_300001_SM_10006detail4scan20DeviceScanInitKernelINS0_13ScanTileStateIiLb1EEEEEvT_i
        .type           _ZN3cub18CUB_300001_SM_10006detail4scan20DeviceScanInitKernelINS0_13ScanTileStateIiLb1EEEEEvT_i,@function
        .size           _ZN3cub18CUB_300001_SM_10006detail4scan20DeviceScanInitKernelINS0_13ScanTileStateIiLb1EEEEEvT_i,(.L_x_1383 - _ZN3cub18CUB_300001_SM_10006detail4scan20DeviceScanInitKernelINS0_13ScanTileStateIiLb1EEEEEvT_i)
        .other          _ZN3cub18CUB_300001_SM_10006detail4scan20DeviceScanInitKernelINS0_13ScanTileStateIiLb1EEEEEvT_i,@"STO_CUDA_ENTRY STV_DEFAULT"
_ZN3cub18CUB_300001_SM_10006detail4scan20DeviceScanInitKernelINS0_13ScanTileStateIiLb1EEEEEvT_i:
.text._ZN3cub18CUB_300001_SM_10006detail4scan20DeviceScanInitKernelINS0_13ScanTileStateIiLb1EEEEEvT_i:
[----:B------:R-:W-:Y:S01]  /*0000*/  LDC R1, c[0x0][0x37c] ;  /* 0x0000df00ff017b82 */ /* 0x000fe20000000800 */
[----:B------:R-:W0:Y:S07]  /*0010*/  S2R R0, SR_TID.X ;  /* 0x0000000000007919 */ /* 0x000e2e0000002100 */
[----:B------:R-:W1:Y:S01]  /*0020*/  S2UR UR6, SR_CTAID.X ;  /* 0x00000000000679c3 */ /* 0x000e620000002500 */
[----:B------:R-:W2:Y:S07]  /*0030*/  LDCU UR4, c[0x0][0x388] ;  /* 0x00007100ff0477ac */ /* 0x000eae0008000800 */
[----:B------:R-:W1:Y:S01]  /*0040*/  LDC R5, c[0x0][0x360] ;  /* 0x0000d800ff057b82 */ /* 0x000e620000000800 */
[----:B0-----:R-:W-:Y:S01]  /*0050*/  ISETP.GT.U32.AND P0, PT, R0, 0x1f, PT ;  /* 0x0000001f0000780c */ /* 0x001fe20003f04070 */
[----:B-1----:R-:W-:-:S03]  /*0060*/  IMAD R5, R5, UR6, R0 ;  /* 0x0000000605057c24 */ /* 0x002fc6000f8e0200 */
[----:B------:R-:W-:Y:S02]  /*0070*/  ISETP.NE.OR P0, PT, RZ, UR6, P0 ;  /* 0x00000006ff007c0c */ /* 0x000fe40008705670 */
[----:B--2---:R-:W-:Y:S01]  /*0080*/  ISETP.GE.AND P1, PT, R5, UR4, PT ;  /* 0x0000000405007c0c */ /* 0x004fe2000bf26270 */
[----:B------:R-:W0:-:S12]  /*0090*/  LDCU.64 UR4, c[0x0][0x358] ;  /* 0x00006b00ff0477ac */ /* 0x000e180008000a00 */
[----:B------:R-:W1:Y:S01]  /*00a0*/  @!P1 LDC.64 R2, c[0x0][0x380] ;  /* 0x0000e000ff029b82 */ /* 0x000e620000000a00 */
[----:B------:R-:W-:Y:S01]  /*00b0*/  @!P1 MOV R4, 0x63 ;  /* 0x0000006300049802 */ /* 0x000fe20000000f00 */
[----:B-1----:R-:W-:-:S04]  /*00c0*/  @!P1 IMAD.WIDE R2, R5, 0x8, R2 ;  /* 0x0000000805029825 */ /* 0x002fc800078e0202 */
[----:B------:R-:W-:-:S05]  /*00d0*/  HFMA2 R5, -RZ, RZ, 0, 0 ;  /* 0x00000000ff057431 */ /* 0x000fca00000001ff */
[----:B0-----:R0:W-:Y:S01]  /*00e0*/  @!P1 STG.E.64 desc[UR4][R2.64+0x100], R4 ;  /* 0x0001000402009986 */ /* 0x0011e2000c101b04 */
[----:B------:R-:W-:Y:S05]  /*00f0*/  @P0 EXIT ;  /* 0x000000000000094d */ /* 0x000fea0003800000 */
[----:B0-----:R-:W0:Y:S02]  /*0100*/  LDC.64 R2, c[0x0][0x380] ;  /* 0x0000e000ff027b82 */ /* 0x001e240000000a00 */
[----:B0-----:R-:W-:-:S05]  /*0110*/  IMAD.WIDE.U32 R2, R0, 0x8, R2 ;  /* 0x0000000800027825 */ /* 0x001fca00078e0002 */
[----:B------:R-:W-:Y:S01]  /*0120*/  STG.E.64 desc[UR4][R2.64], RZ ;  /* 0x000000ff02007986 */ /* 0x000fe2000c101b04 */
[----:B------:R-:W-:Y:S05]  /*0130*/  EXIT ;  /* 0x000000000000794d */ /* 0x000fea0003800000 */
.L_x_410:
        /* <DEDUP_REMOVED lines=12> */
.L_x_1383:


//--------------------- .text._ZN3cub18CUB_300001_SM_10006detail11EmptyKernelIvEEvv --------------------------
	.section	.text._ZN3cub18CUB_300001_SM_10006detail11EmptyKernelIvEEvv,"ax",@progbits
	.align	128
        .global         _ZN3cub18CUB_300001_SM_10006detail11EmptyKernelIvEEvv
        .type           _ZN3cub18CUB_300001_SM_10006detail11EmptyKernelIvEEvv,@function
        .size           _ZN3cub18CUB_300001_SM_10006detail11EmptyKernelIvEEvv,(.L_x_1384 - _ZN3cub18CUB_300001_SM_10006detail11EmptyKernelIvEEvv)
        .other          _ZN3cub18CUB_300001_SM_10006detail11EmptyKernelIvEEvv,@"STO_CUDA_ENTRY STV_DEFAULT"
_ZN3cub18CUB_300001_SM_10006detail11EmptyKernelIvEEvv:
.text._ZN3cub18CUB_300001_SM_10006detail11EmptyKernelIvEEvv:
[----:B------:R-:W-:Y:S01]  /*0000*/  LDC R1, c[0x0][0x37c] ;  /* 0x0000df00ff017b82 */ /* 0x000fe20000000800 */
[----:B------:R-:W-:Y:S05]  /*0010*/  EXIT ;  /* 0x000000000000794d */ /* 0x000fea0003800000 */
.L_x_411:
        /* <DEDUP_REMOVED lines=14> */
.L_x_1384:


//--------------------- .text._ZN6thrust24THRUST_300001_SM_1000_NS8cuda_cub4core6detail13_kernel_agentINS1_8__reduce11ReduceAgentIPN4cuda3std3__45tupleIJflEEESC_SB_lNS1_9__extrema9arg_min_fIflNS9_4lessIfEEEEEEJSC_SC_iSH_EEEvDpT0_ --------------------------
	.section	.text._ZN6thrust24THRUST_300001_SM_1000_NS8cuda_cub4core6detail13_kernel_agentINS1_8__reduce11ReduceAgentIPN4cuda3std3__45tupleIJflEEESC_SB_lNS1_9__extrema9arg_min_fIflNS9_4lessIfEEEEEEJSC_SC_iSH_EEEvDpT0_,"ax",@progbits
	.align	128
        .global         _ZN6thrust24THRUST_300001_SM_1000_NS8cuda_cub4core6detail13_kernel_agentINS1_8__reduce11ReduceAgentIPN4cuda3std3__45tupleIJflEEESC_SB_lNS1_9__extrema9arg_min_fIflNS9_4lessIfEEEEEEJSC_SC_iSH_EEEvDpT0_
        .type           _ZN6thrust24THRUST_300001_SM_1000_NS8cuda_cub4core6detail13_kernel_agentINS1_8__reduce11ReduceAgentIPN4cuda3std3__45tupleIJflEEESC_SB_lNS1_9__extrema9arg_min_fIflNS9_4lessIfEEEEEEJSC_SC_iSH_EEEvDpT0_,@function
        .size           _ZN6thrust24THRUST_300001_SM_1000_NS8cuda_cub4core6detail13_kernel_agentINS1_8__reduce11ReduceAgentIPN4cuda3std3__45tupleIJflEEESC_SB_lNS1_9__extrema9arg_min_fIflNS9_4lessIfEEEEEEJSC_SC_iSH_EEEvDpT0_,(.L_x_1385 - _ZN6thrust24THRUST_300001_SM_1000_NS8cuda_cub4core6detail13_kernel_agentINS1_8__reduce11ReduceAgentIPN4cuda3std3__45tupleIJflEEESC_SB_lNS1_9__extrema9arg_min_fIflNS9_4lessIfEEEEEEJSC_SC_iSH_EEEvDpT0_)
        .other          _ZN6thrust24THRUST_300001_SM_1000_NS8cuda_cub4core6detail13_kernel_agentINS1_8__reduce11ReduceAgentIPN4cuda3std3__45tupleIJflEEESC_SB_lNS1_9__extrema9arg_min_fIflNS9_4lessIfEEEEEEJSC_SC_iSH_EEEvDpT0_,@"STO_CUDA_ENTRY STV_DEFAULT"
_ZN6thrust24THRUST_300001_SM_1000_NS8cuda_cub4core6detail13_kernel_agentINS1_8__reduce11ReduceAgentIPN4cuda3std3__45tupleIJflEEESC_SB_lNS1_9__extrema9arg_min_fIflNS9_4lessIfEEEEEEJSC_SC_iSH_EEEvDpT0_:
.text._ZN6thrust24THRUST_300001_SM_1000_NS8cuda_cub4core6detail13_kernel_agentINS1_8__reduce11ReduceAgentIPN4cuda3std3__45tupleIJflEEESC_SB_lNS1_9__extrema9arg_min_fIflNS9_4lessIfEEEEEEJSC_SC_iSH_EEEvDpT0_:
[----:B------:R-:W-:Y:S01]  /*0000*/  LDC R1, c[0x0][0x37c] ;  /* 0x0000df00ff017b82 */ /* 0x000fe20000000800 */
[----:B------:R-:W0:Y:S02]  /*0010*/  LDCU UR8, c[0x0][0x390] ;  /* 0x00007200ff0877ac */ /* 0x000e240008000800 */
[----:B0-----:R-:W-:-:S13]  /*0020*/  ISETP.NE.AND P0, PT, RZ, UR8, PT ;  /* 0x00000008ff007c0c */ /* 0x001fda000bf05270 */
[----:B------:R-:W-:Y:S05]  /*0030*/  @!P0 EXIT ;  /* 0x000000000000894d */ /* 0x000fea0003800000 */
[----:B------:R-:W-:Y:S01]  /*0040*/  UISETP.GT.AND UP0, UPT, UR8, 0x4ff, UPT ;  /* 0x000004ff0800788c */ /* 0x000fe2000bf04270 */
[----:B------:R-:W-:Y:S01]  /*0050*/  BSSY.RECONVERGENT B0, `(.L_x_412) ;  /* 0x0000648000007945 */ /* 0x000fe20003800200 */
[----:B------:R-:W0:Y:S07]  /*0060*/  LDCU.64 UR10, c[0x0][0x358] ;  /* 0x00006b00ff0a77ac */ /* 0x000e2e0008000a00 */
[----:B------:R-:W-:Y:S05]  /*0070*/  BRA.U UP0, `(.L_x_413) ;  /* 0x0000002d00c87547 */ /* 0x000fea000b800000 */
[----:B------:R-:W1:Y:S01]  /*0080*/  S2R R0, SR_TID.X ;  /* 0x0000000000007919 */ /* 0x000e620000002100 */
[----:B------:R-:W2:Y:S01]  /*0090*/  LDCU UR4, c[0x0][0x390] ;  /* 0x00007200ff0477ac */ /* 0x000ea20008000800 */
[----:B------:R-:W-:Y:S01]  /*00a0*/  BSSY.RECONVERGENT B1, `(.L_x_414) ;  /* 0x000000b000017945 */ /* 0x000fe20003800200 */
[----:B------:R-:W-:Y:S01]  /*00b0*/  IMAD.MOV.U32 R5, RZ, RZ, RZ ;  /* 0x000000ffff057224 */ /* 0x000fe200078e00ff */
[----:B------:R-:W-:Y:S02]  /*00c0*/  CS2R R2, SRZ ;  /* 0x0000000000027805 */ /* 0x000fe4000001ff00 */
[----:B-1----:R-:W-:Y:S01]  /*00d0*/  ISETP.GE.AND P0, PT, R0, UR8, PT ;  /* 0x0000000800007c0c */ /* 0x002fe2000bf06270 */
[----:B------:R-:W-:-:S12]  /*00e0*/  IMAD.MOV.U32 R4, RZ, RZ, R0 ;  /* 0x000000ffff047224 */ /* 0x000fd800078e0000 */
[----:B--2---:R-:W-:Y:S05]  /*00f0*/  @P0 BRA `(.L_x_415) ;  /* 0x0000000000140947 */ /* 0x004fea0003800000 */
[----:B------:R-:W1:Y:S02]  /*0100*/  LDC.64 R6, c[0x0][0x380] ;  /* 0x0000e000ff067b82 */ /* 0x000e640000000a00 */
[----:B-1----:R-:W-:-:S05]  /*0110*/  IMAD.WIDE.U32 R6, R0, 0x10, R6 ;  /* 0x0000001000067825 */ /* 0x002fca00078e0006 */
[----:B0-----:R1:W5:Y:S04]  /*0120*/  LDG.E.CONSTANT R5, desc[UR10][R6.64] ;  /* 0x0000000a06057981 */ /* 0x001368000c1e9900 */
[----:B------:R1:W5:Y:S01]  /*0130*/  LDG.E.64.CONSTANT R2, desc[UR10][R6.64+0x8] ;  /* 0x0000080a06027981 */ /* 0x000362000c1e9b00 */
[----:B------:R-:W-:-:S07]  /*0140*/  VIADD R4, R0, 0x100 ;  /* 0x0000010000047836 */ /* 0x000fce0000000000 */
.L_x_415:
[----:B0-----:R-:W-:Y:S05]  /*0150*/  BSYNC.RECONVERGENT B1 ;  /* 0x0000000000017941 */ /* 0x001fea0003800200 */
.L_x_414:
[----:B------:R-:W-:Y:S01]  /*0160*/  ISETP.GE.AND P0, PT, R4, UR8, PT ;  /* 0x0000000804007c0c */ /* 0x000fe2000bf06270 */
[----:B------:R-:W-:-:S12]  /*0170*/  BSSY.RECONVERGENT B1, `(.L_x_416) ;  /* 0x0000082000017945 */ /* 0x000fd80003800200 */
[----:B------:R-:W-:Y:S05]  /*0180*/  @P0 BRA `(.L_x_417) ;  /* 0x0000000800000947 */ /* 0x000fea0003800000 */
[----:B-1----:R-:W-:Y:S01]  /*0190*/  LOP3.LUT R6, RZ, R4, RZ, 0x33, !PT ;  /* 0x00000004ff067212 */ /* 0x002fe200078e33ff */
[----:B------:R-:W-:Y:S04]  /*01a0*/  BSSY.RECONVERGENT B2, `(.L_x_418) ;  /* 0x0000027000027945 */ /* 0x000fe80003800200 */
[----:B------:R-:W-:-:S05]  /*01b0*/  VIADD R14, R6, UR8 ;  /* 0x00000008060e7c36 */ /* 0x000fca0008000000 */
[----:B------:R-:W-:-:S04]  /*01c0*/  LOP3.LUT R6, R14, 0x300, RZ, 0xc0, !PT ;  /* 0x000003000e067812 */ /* 0x000fc800078ec0ff */
[----:B------:R-:W-:-:S13]  /*01d0*/  ISETP.NE.AND P0, PT, R6, 0x300, PT ;  /* 0x000003000600780c */ /* 0x000fda0003f05270 */
[----:B------:R-:W-:Y:S05]  /*01e0*/  @!P0 BRA `(.L_x_419) ;  /* 0x0000000000888947 */ /* 0x000fea0003800000 */
[----:B------:R-:W0:Y:S01]  /*01f0*/  LDC.64 R6, c[0x0][0x380] ;  /* 0x0000e000ff067b82 */ /* 0x000e220000000a00 */
[----:B------:R-:W-:-:S04]  /*0200*/  LEA.HI R8, R14, 0x1, RZ, 0x18 ;  /* 0x000000010e087811 */ /* 0x000fc800078fc0ff */
[----:B------:R-:W-:-:S05]  /*0210*/  LOP3.LUT R8, R8, 0x3, RZ, 0xc0, !PT ;  /* 0x0000000308087812 */ /* 0x000fca00078ec0ff */
[----:B------:R-:W-:Y:S02]  /*0220*/  IMAD.MOV R10, RZ, RZ, -R8 ;  /* 0x000000ffff0a7224 */ /* 0x000fe400078e0a08 */
[----:B0-----:R-:W-:-:S04]  /*0230*/  IMAD.WIDE.U32 R6, R4, 0x10, R6 ;  /* 0x0000001004067825 */ /* 0x001fc800078e0006 */
[----:B------:R-:W-:-:S07]  /*0240*/  IMAD.MOV.U32 R13, RZ, RZ, R6 ;  /* 0x000000ffff0d7224 */ /* 0x000fce00078e0006 */
.L_x_422:
[----:B------:R-:W-:-:S05]  /*0250*/  IMAD.MOV.U32 R6, RZ, RZ, R13 ;  /* 0x000000ffff067224 */ /* 0x000fca00078e000d */
[----:B------:R-:W2:Y:S01]  /*0260*/  LDG.E.CONSTANT R12, desc[UR10][R6.64] ;  /* 0x0000000a060c7981 */ /* 0x000ea2000c1e9900 */
[----:B------:R-:W-:Y:S01]  /*0270*/  VIADD R10, R10, 0x1 ;  /* 0x000000010a0a7836 */ /* 0x000fe20000000000 */
[----:B------:R-:W-:Y:S01]  /*0280*/  BSSY.RECONVERGENT B3, `(.L_x_420) ;  /* 0x0000015000037945 */ /* 0x000fe20003800200 */
[----:B------:R-:W-:-:S03]  /*0290*/  IADD3 R13, P3, PT, R6, 0x1000, RZ ;  /* 0x00001000060d7810 */ /* 0x000fc60007f7e0ff */
[----:B------:R-:W-:Y:S02]  /*02a0*/  ISETP.NE.AND P2, PT, R10, RZ, PT ;  /* 0x000000ff0a00720c */ /* 0x000fe40003f45270 */
[----:B--2--5:R-:W-:-:S13]  /*02b0*/  FSETP.GEU.AND P0, PT, R5, R12, PT ;  /* 0x0000000c0500720b */ /* 0x024fda0003f0e000 */
[----:B------:R-:W-:Y:S05]  /*02c0*/  @!P0 BRA `(.L_x_421) ;  /* 0x0000000000408947 */ /* 0x000fea0003800000 */
[----:B------:R-:W2:Y:S01]  /*02d0*/  LDG.E.64.CONSTANT R8, desc[UR10][R6.64+0x8] ;  /* 0x0000080a06087981 */ /* 0x000ea2000c1e9b00 */
[----:B------:R-:W-:Y:S01]  /*02e0*/  FSETP.GEU.AND P4, PT, R12, R5, PT ;  /* 0x000000050c00720b */ /* 0x000fe20003f8e000 */
[----:B------:R-:W-:Y:S02]  /*02f0*/  IMAD.MOV.U32 R11, RZ, RZ, R2 ;  /* 0x000000ffff0b7224 */ /* 0x000fe400078e0002 */
[----:B------:R-:W-:Y:S02]  /*0300*/  IMAD.MOV.U32 R2, RZ, RZ, R5 ;  /* 0x000000ffff027224 */ /* 0x000fe400078e0005 */
[----:B------:R-:W-:-:S08]  /*0310*/  IMAD.MOV.U32 R5, RZ, RZ, R12 ;  /* 0x000000ffff057224 */ /* 0x000fd000078e000c */
[CC--:B--2---:R-:W-:Y:S02]  /*0320*/  @P4 ISETP.GE.U32.AND P1, PT, R11.reuse, R8.reuse, PT ;  /* 0x000000080b00420c */ /* 0x0c4fe40003f26070 */
[----:B------:R-:W-:Y:S02]  /*0330*/  @P4 ISETP.LT.U32.AND P0, PT, R11, R8, PT ;  /* 0x000000080b00420c */ /* 0x000fe40003f01070 */
[CC--:B------:R-:W-:Y:S02]  /*0340*/  @P4 ISETP.GE.AND.EX P1, PT, R3.reuse, R9.reuse, PT, P1 ;  /* 0x000000090300420c */ /* 0x0c0fe40003f26310 */
[----:B------:R-:W-:Y:S02]  /*0350*/  @P4 ISETP.LT.AND.EX P0, PT, R3, R9, PT, P0 ;  /* 0x000000090300420c */ /* 0x000fe40003f01300 */
[----:B------:R-:W-:Y:S01]  /*0360*/  @P4 FSEL R5, R2, R12, !P1 ;  /* 0x0000000c02054208 */ /* 0x000fe20004800000 */
[----:B------:R-:W-:Y:S01]  /*0370*/  IMAD.MOV.U32 R2, RZ, RZ, R8 ;  /* 0x000000ffff027224 */ /* 0x000fe200078e0008 */
[----:B------:R-:W-:-:S02]  /*0380*/  @P4 SEL R11, R11, R8, P0 ;  /* 0x000000080b0b4207 */ /* 0x000fc40000000000 */
[----:B------:R-:W-:Y:S01]  /*0390*/  @P4 SEL R12, R3, R9, P0 ;  /* 0x00000009030c4207 */ /* 0x000fe20000000000 */
[----:B------:R-:W-:Y:S02]  /*03a0*/  IMAD.MOV.U32 R3, RZ, RZ, R9 ;  /* 0x000000ffff037224 */ /* 0x000fe400078e0009 */
[----:B------:R-:W-:Y:S02]  /*03b0*/  @P4 IMAD.MOV.U32 R2, RZ, RZ, R11 ;  /* 0x000000ffff024224 */ /* 0x000fe400078e000b */
[----:B------:R-:W-:-:S07]  /*03c0*/  @P4 IMAD.MOV.U32 R3, RZ, RZ, R12 ;  /* 0x000000ffff034224 */ /* 0x000fce00078e000c */
.L_x_421:
[----:B------:R-:W-:Y:S05]  /*03d0*/  BSYNC.RECONVERGENT B3 ;  /* 0x0000000000037941 */ /* 0x000fea0003800200 */
.L_x_420:
[----:B------:R-:W-:Y:S02]  /*03e0*/  IMAD.X R7, RZ, RZ, R7, P3 ;  /* 0x000000ffff077224 */ /* 0x000fe400018e0607 */
[----:B------:R-:W-:Y:S01]  /*03f0*/  VIADD R4, R4, 0x100 ;  /* 0x0000010004047836 */ /* 0x000fe20000000000 */
[----:B------:R-:W-:Y:S06]  /*0400*/  @P2 BRA `(.L_x_422) ;  /* 0xfffffffc00902947 */ /* 0x000fec000383ffff */
.L_x_419:
[----:B------:R-:W-:Y:S05]  /*0410*/  BSYNC.RECONVERGENT B2 ;  /* 0x0000000000027941 */ /* 0x000fea0003800200 */
.L_x_418:
[----:B------:R-:W0:Y:S01]  /*0420*/  LDC.64 R6, c[0x0][0x380] ;  /* 0x0000e000ff067b82 */ /* 0x000e220000000a00 */
[----:B------:R-:W-:-:S13]  /*0430*/  ISETP.GE.U32.AND P0, PT, R14, 0x300, PT ;  /* 0x000003000e00780c */ /* 0x000fda0003f06070 */
[----:B------:R-:W-:Y:S05]  /*0440*/  @!P0 BRA `(.L_x_417) ;  /* 0x0000000400508947 */ /* 0x000fea0003800000 */
.L_x_431:
[----:B0-----:R-:W-:-:S05]  /*0450*/  IMAD.WIDE R8, R4, 0x10, R6 ;  /* 0x0000001004087825 */ /* 0x001fca00078e0206 */
[----:B------:R-:W2:Y:S04]  /*0460*/  LDG.E.CONSTANT R14, desc[UR10][R8.64] ;  /* 0x0000000a080e7981 */ /* 0x000ea8000c1e9900 */
[----:B-----5:R0:W5:Y:S04]  /*0470*/  LDG.E.CONSTANT R16, desc[UR10][R8.64+0x1000] ;  /* 0x0010000a08107981 */ /* 0x020168000c1e9900 */
[----:B------:R0:W5:Y:S04]  /*0480*/  LDG.E.CONSTANT R18, desc[UR10][R8.64+0x2000] ;  /* 0x0020000a08127981 */ /* 0x000168000c1e9900 */
[----:B------:R0:W5:Y:S01]  /*0490*/  LDG.E.CONSTANT R10, desc[UR10][R8.64+0x3000] ;  /* 0x0030000a080a7981 */ /* 0x000162000c1e9900 */
[----:B------:R-:W-:Y:S01]  /*04a0*/  BSSY.RECONVERGENT B2, `(.L_x_423) ;  /* 0x0000012000027945 */ /* 0x000fe20003800200 */
[----:B------:R-:W-:-:S02]  /*04b0*/  IMAD.MOV.U32 R15, RZ, RZ, R2 ;  /* 0x000000ffff0f7224 */ /* 0x000fc400078e0002 */
[----:B------:R-:W-:Y:S02]  /*04c0*/  IMAD.MOV.U32 R21, RZ, RZ, R3 ;  /* 0x000000ffff157224 */ /* 0x000fe400078e0003 */
[----:B------:R-:W-:Y:S01]  /*04d0*/  IMAD.MOV.U32 R11, RZ, RZ, R5 ;  /* 0x000000ffff0b7224 */ /* 0x000fe200078e0005 */
[----:B--2---:R-:W-:-:S13]  /*04e0*/  FSETP.GEU.AND P0, PT, R5, R14, PT ;  /* 0x0000000e0500720b */ /* 0x004fda0003f0e000 */
[----:B0-----:R-:W-:Y:S05]  /*04f0*/  @!P0 BRA `(.L_x_424) ;  /* 0x0000000000308947 */ /* 0x001fea0003800000 */
[----:B------:R-:W2:Y:S01]  /*0500*/  LDG.E.64.CONSTANT R12, desc[UR10][R8.64+0x8] ;  /* 0x0000080a080c7981 */ /* 0x000ea2000c1e9b00 */
[----:B------:R-:W-:Y:S01]  /*0510*/  FSETP.GEU.AND P2, PT, R14, R5, PT ;  /* 0x000000050e00720b */ /* 0x000fe20003f4e000 */
[----:B------:R-:W-:-:S12]  /*0520*/  IMAD.MOV.U32 R11, RZ, RZ, R14 ;  /* 0x000000ffff0b7224 */ /* 0x000fd800078e000e */
[CC--:B--2---:R-:W-:Y:S01]  /*0530*/  @P2 ISETP.GE.U32.AND P0, PT, R2.reuse, R12.reuse, PT ;  /* 0x0000000c0200220c */ /* 0x0c4fe20003f06070 */
[----:B------:R-:W-:Y:S01]  /*0540*/  IMAD.MOV.U32 R15, RZ, RZ, R12 ;  /* 0x000000ffff0f7224 */ /* 0x000fe200078e000c */
[C---:B------:R-:W-:Y:S01]  /*0550*/  @P2 ISETP.LT.U32.AND P1, PT, R2.reuse, R12, PT ;  /* 0x0000000c0200220c */ /* 0x040fe20003f21070 */
[----:B------:R-:W-:Y:S01]  /*0560*/  IMAD.MOV.U32 R21, RZ, RZ, R13 ;  /* 0x000000ffff157224 */ /* 0x000fe200078e000d */
[CC--:B------:R-:W-:Y:S02]  /*0570*/  @P2 ISETP.GE.AND.EX P0, PT, R3.reuse, R13.reuse, PT, P0 ;  /* 0x0000000d0300220c */ /* 0x0c0fe40003f06300 */
[----:B------:R-:W-:Y:S02]  /*0580*/  @P2 ISETP.LT.AND.EX P1, PT, R3, R13, PT, P1 ;  /* 0x0000000d0300220c */ /* 0x000fe40003f21310 */
[----:B------:R-:W-:Y:S02]  /*0590*/  @P2 FSEL R11, R5, R14, !P0 ;  /* 0x0000000e050b2208 */ /* 0x000fe40004000000 */
[----:B------:R-:W-:-:S02]  /*05a0*/  @P2 SEL R15, R2, R12, P1 ;  /* 0x0000000c020f2207 */ /* 0x000fc40000800000 */
[----:B------:R-:W-:-:S07]  /*05b0*/  @P2 SEL R21, R3, R13, P1 ;  /* 0x0000000d03152207 */ /* 0x000fce0000800000 */
.L_x_424:
[----:B------:R-:W-:Y:S05]  /*05c0*/  BSYNC.RECONVERGENT B2 ;  /* 0x0000000000027941 */ /* 0x000fea0003800200 */
.L_x_423:
[----:B-----5:R-:W-:Y:S01]  /*05d0*/  FSETP.GEU.AND P0, PT, R11, R16, PT ;  /* 0x000000100b00720b */ /* 0x020fe20003f0e000 */
[----:B------:R-:W-:Y:S01]  /*05e0*/  BSSY.RECONVERGENT B2, `(.L_x_425) ;  /* 0x0000011000027945 */ /* 0x000fe20003800200 */
[----:B------:R-:W-:Y:S02]  /*05f0*/  IMAD.MOV.U32 R17, RZ, RZ, R15 ;  /* 0x000000ffff117224 */ /* 0x000fe400078e000f */
[----:B------:R-:W-:Y:S02]  /*0600*/  IMAD.MOV.U32 R19, RZ, RZ, R21 ;  /* 0x000000ffff137224 */ /* 0x000fe400078e0015 */
[----:B------:R-:W-:-:S07]  /*0610*/  IMAD.MOV.U32 R5, RZ, RZ, R11 ;  /* 0x000000ffff057224 */ /* 0x000fce00078e000b */
[----:B------:R-:W-:Y:S05]  /*0620*/  @!P0 BRA `(.L_x_426) ;  /* 0x0000000000308947 */ /* 0x000fea0003800000 */
[----:B------:R-:W2:Y:S01]  /*0630*/  LDG.E.64.CONSTANT R2, desc[UR10][R8.64+0x1008] ;  /* 0x0010080a08027981 */ /* 0x000ea2000c1e9b00 */
[----:B------:R-:W-:Y:S01]  /*0640*/  FSETP.GEU.AND P2, PT, R16, R11, PT ;  /* 0x0000000b1000720b */ /* 0x000fe20003f4e000 */
[----:B------:R-:W-:-:S12]  /*0650*/  IMAD.MOV.U32 R5, RZ, RZ, R16 ;  /* 0x000000ffff057224 */ /* 0x000fd800078e0010 */
[CC--:B--2---:R-:W-:Y:S01]  /*0660*/  @P2 ISETP.GE.U32.AND P0, PT, R15.reuse, R2.reuse, PT ;  /* 0x000000020f00220c */ /* 0x0c4fe20003f06070 */
[----:B------:R-:W-:Y:S01]  /*0670*/  IMAD.MOV.U32 R17, RZ, RZ, R2 ;  /* 0x000000ffff117224 */ /* 0x000fe200078e0002 */
[----:B------:R-:W-:Y:S01]  /*0680*/  @P2 ISETP.LT.U32.AND P1, PT, R15, R2, PT ;  /* 0x000000020f00220c */ /* 0x000fe20003f21070 */
[----:B------:R-:W-:Y:S01]  /*0690*/  IMAD.MOV.U32 R19, RZ, RZ, R3 ;  /* 0x000000ffff137224 */ /* 0x000fe200078e0003 */
[CC--:B------:R-:W-:Y:S02]  /*06a0*/  @P2 ISETP.GE.AND.EX P0, PT, R21.reuse, R3.reuse, PT, P0 ;  /* 0x000000031500220c */ /* 0x0c0fe40003f06300 */
[----:B------:R-:W-:Y:S02]  /*06b0*/  @P2 ISETP.LT.AND.EX P1, PT, R21, R3, PT, P1 ;  /* 0x000000031500220c */ /* 0x000fe40003f21310 */
[----:B------:R-:W-:Y:S02]  /*06c0*/  @P2 FSEL R5, R11, R16, !P0 ;  /* 0x000000100b052208 */ /* 0x000fe40004000000 */
[----:B------:R-:W-:-:S02]  /*06d0*/  @P2 SEL R17, R15, R2, P1 ;  /* 0x000000020f112207 */ /* 0x000fc40000800000 */
[----:B------:R-:W-:-:S07]  /*06e0*/  @P2 SEL R19, R21, R3, P1 ;  /* 0x0000000315132207 */ /* 0x000fce0000800000 */
.L_x_426:
[----:B------:R-:W-:Y:S05]  /*06f0*/  BSYNC.RECONVERGENT B2 ;  /* 0x0000000000027941 */ /* 0x000fea0003800200 */
.L_x_425:
[----:B------:R-:W-:Y:S01]  /*0700*/  FSETP.GEU.AND P0, PT, R5, R18, PT ;  /* 0x000000120500720b */ /* 0x000fe20003f0e000 */
        /* <DEDUP_REMOVED lines=17> */
.L_x_428:
[----:B------:R-:W-:Y:S05]  /*0820*/  BSYNC.RECONVERGENT B2 ;  /* 0x0000000000027941 */ /* 0x000fea0003800200 */
.L_x_427:
        /* <DEDUP_REMOVED lines=9> */
[CC--:B--2---:R-:W-:Y:S02]  /*08c0*/  @P2 ISETP.GE.U32.AND P0, PT, R13.reuse, R2.reuse, PT ;  /* 0x000000020d00220c */ /* 0x0c4fe40003f06070 */
[----:B------:R-:W-:Y:S02]  /*08d0*/  @P2 ISETP.LT.U32.AND P1, PT, R13, R2, PT ;  /* 0x000000020d00220c */ /* 0x000fe40003f21070 */
[CC--:B------:R-:W-:Y:S02]  /*08e0*/  @P2 ISETP.GE.AND.EX P0, PT, R15.reuse, R3.reuse, PT, P0 ;  /* 0x000000030f00220c */ /* 0x0c0fe40003f06300 */
[----:B------:R-:W-:Y:S02]  /*08f0*/  @P2 ISETP.LT.AND.EX P1, PT, R15, R3, PT, P1 ;  /* 0x000000030f00220c */ /* 0x000fe40003f21310 */
[----:B------:R-:W-:Y:S02]  /*0900*/  @P2 FSEL R5, R11, R10, !P0 ;  /* 0x0000000a0b052208 */ /* 0x000fe40004000000 */
[----:B------:R-:W-:-:S02]  /*0910*/  @P2 SEL R10, R13, R2, P1 ;  /* 0x000000020d0a2207 */ /* 0x000fc40000800000 */
[----:B------:R-:W-:-:S03]  /*0920*/  @P2 SEL R11, R15, R3, P1 ;  /* 0x000000030f0b2207 */ /* 0x000fc60000800000 */
[----:B------:R-:W-:Y:S02]  /*0930*/  @P2 IMAD.MOV.U32 R2, RZ, RZ, R10 ;  /* 0x000000ffff022224 */ /* 0x000fe400078e000a */
[----:B------:R-:W-:-:S07]  /*0940*/  @P2 IMAD.MOV.U32 R3, RZ, RZ, R11 ;  /* 0x000000ffff032224 */ /* 0x000fce00078e000b */
.L_x_430:
[----:B------:R-:W-:Y:S05]  /*0950*/  BSYNC.RECONVERGENT B2 ;  /* 0x0000000000027941 */ /* 0x000fea0003800200 */
.L_x_429:
[----:B------:R-:W-:-:S05]  /*0960*/  VIADD R4, R4, 0x400 ;  /* 0x0000040004047836 */ /* 0x000fca0000000000 */
[----:B------:R-:W-:-:S13]  /*0970*/  ISETP.GE.AND P0, PT, R4, UR4, PT ;  /* 0x0000000404007c0c */ /* 0x000fda000bf06270 */
[----:B------:R-:W-:Y:S05]  /*0980*/  @!P0 BRA `(.L_x_431) ;  /* 0xfffffff800b08947 */ /* 0x000fea000383ffff */
.L_x_417:
[----:B------:R-:W-:Y:S05]  /*0990*/  BSYNC.RECONVERGENT B1 ;  /* 0x0000000000017941 */ /* 0x000fea0003800200 */
.L_x_416:
[----:B------:R-:W2:Y:S02]  /*09a0*/  LDCU UR4, c[0x0][0x390] ;  /* 0x00007200ff0477ac */ /* 0x000ea40008000800 */
[----:B--2---:R-:W-:-:S09]  /*09b0*/  UISETP.GE.AND UP0, UPT, UR4, 0x100, UPT ;  /* 0x000001000400788c */ /* 0x004fd2000bf06270 */
[----:B------:R-:W-:Y:S05]  /*09c0*/  BRA.U !UP0, `(.L_x_432) ;  /* 0x00000011083c7547 */ /* 0x000fea000b800000 */
[----:B------:R-:W2:Y:S01]  /*09d0*/  S2R R12, SR_LANEID ;  /* 0x00000000000c7919 */ /* 0x000ea20000000000 */
[----:B------:R-:W-:Y:S01]  /*09e0*/  BSSY.RECONVERGENT B1, `(.L_x_433) ;  /* 0x0000015000017945 */ /* 0x000fe20003800200 */
[----:B01---5:R-:W-:Y:S01]  /*09f0*/  IMAD.MOV.U32 R7, RZ, RZ, R2 ;  /* 0x000000ffff077224 */ /* 0x023fe200078e0002 */
[----:B------:R-:W0:Y:S01]  /*0a00*/  SHFL.DOWN PT, R6, R5, 0x1, 0x1f ;  /* 0x08201f0005067f89 */ /* 0x000e2200000e0000 */
[----:B------:R-:W-:Y:S02]  /*0a10*/  IMAD.MOV.U32 R8, RZ, RZ, R3 ;  /* 0x000000ffff087224 */ /* 0x000fe400078e0003 */
[----:B------:R-:W-:Y:S01]  /*0a20*/  IMAD.MOV.U32 R4, RZ, RZ, R5 ;  /* 0x000000ffff047224 */ /* 0x000fe200078e0005 */
[----:B------:R1:W3:Y:S04]  /*0a30*/  SHFL.DOWN PT, R9, R2, 0x1, 0x1f ;  /* 0x08201f0002097f89 */ /* 0x0002e800000e0000 */
[----:B------:R1:W4:Y:S01]  /*0a40*/  SHFL.DOWN PT, R11, R3, 0x1, 0x1f ;  /* 0x08201f00030b7f89 */ /* 0x00032200000e0000 */
[----:B0-----:R-:W-:-:S04]  /*0a50*/  FSETP.GEU.AND P0, PT, R5, R6, PT ;  /* 0x000000060500720b */ /* 0x001fc80003f0e000 */
[----:B--2---:R-:W-:-:S13]  /*0a60*/  ISETP.GT.OR P0, PT, R12, 0x1e, !P0 ;  /* 0x0000001e0c00780c */ /* 0x004fda0004704670 */
[----:B-1-34-:R-:W-:Y:S05]  /*0a70*/  @P0 BRA `(.L_x_434) ;  /* 0x00000000002c0947 */ /* 0x01afea0003800000 */
[----:B------:R-:W-:Y:S01]  /*0a80*/  FSETP.GT.AND P2, PT, R5, R6, PT ;  /* 0x000000060500720b */ /* 0x000fe20003f44000 */
[----:B------:R-:W-:Y:S02]  /*0a90*/  IMAD.MOV.U32 R7, RZ, RZ, R9 ;  /* 0x000000ffff077224 */ /* 0x000fe400078e0009 */
[----:B------:R-:W-:Y:S02]  /*0aa0*/  IMAD.MOV.U32 R8, RZ, RZ, R11 ;  /* 0x000000ffff087224 */ /* 0x000fe400078e000b */
[----:B------:R-:W-:-:S08]  /*0ab0*/  IMAD.MOV.U32 R4, RZ, RZ, R6 ;  /* 0x000000ffff047224 */ /* 0x000fd000078e0006 */
[CC--:B------:R-:W-:Y:S02]  /*0ac0*/  @!P2 ISETP.GE.U32.AND P0, PT, R2.reuse, R9.reuse, PT ;  /* 0x000000090200a20c */ /* 0x0c0fe40003f06070 */
[C---:B------:R-:W-:Y:S02]  /*0ad0*/  @!P2 ISETP.LT.U32.AND P1, PT, R2.reuse, R9, PT ;  /* 0x000000090200a20c */ /* 0x040fe40003f21070 */
[CC--:B------:R-:W-:Y:S02]  /*0ae0*/  @!P2 ISETP.GE.AND.EX P0, PT, R3.reuse, R11.reuse, PT, P0 ;  /* 0x0000000b0300a20c */ /* 0x0c0fe40003f06300 */
[----:B------:R-:W-:Y:S02]  /*0af0*/  @!P2 ISETP.LT.AND.EX P1, PT, R3, R11, PT, P1 ;  /* 0x0000000b0300a20c */ /* 0x000fe40003f21310 */
[----:B------:R-:W-:Y:S02]  /*0b00*/  @!P2 FSEL R4, R5, R6, !P0 ;  /* 0x000000060504a208 */ /* 0x000fe40004000000 */
[----:B------:R-:W-:-:S02]  /*0b10*/  @!P2 SEL R7, R2, R9, P1 ;  /* 0x000000090207a207 */ /* 0x000fc40000800000 */
[----:B------:R-:W-:-:S07]  /*0b20*/  @!P2 SEL R8, R3, R11, P1 ;  /* 0x0000000b0308a207 */ /* 0x000fce0000800000 */
.L_x_434:
[----:B------:R-:W-:Y:S05]  /*0b30*/  BSYNC.RECONVERGENT B1 ;  /* 0x0000000000017941 */ /* 0x000fea0003800200 */
.L_x_433:
[----:B------:R-:W0:Y:S01]  /*0b40*/  SHFL.DOWN PT, R3, R4, 0x2, 0x1f ;  /* 0x08401f0004037f89 */ /* 0x000e2200000e0000 */
[----:B------:R-:W-:Y:S01]  /*0b50*/  BSSY.RECONVERGENT B1, `(.L_x_435) ;  /* 0x0000014000017945 */ /* 0x000fe20003800200 */
[----:B------:R-:W-:Y:S02]  /*0b60*/  IMAD.MOV.U32 R5, RZ, RZ, R7 ;  /* 0x000000ffff057224 */ /* 0x000fe400078e0007 */
[----:B------:R1:W2:Y:S01]  /*0b70*/  SHFL.DOWN PT, R10, R7, 0x2, 0x1f ;  /* 0x08401f00070a7f89 */ /* 0x0002a200000e0000 */
[----:B------:R-:W-:Y:S02]  /*0b80*/  IMAD.MOV.U32 R6, RZ, RZ, R8 ;  /* 0x000000ffff067224 */ /* 0x000fe400078e0008 */
[----:B------:R-:W-:Y:S01]  /*0b90*/  IMAD.MOV.U32 R2, RZ, RZ, R4 ;  /* 0x000000ffff027224 */ /* 0x000fe200078e0004 */
[----:B------:R1:W3:Y:S01]  /*0ba0*/  SHFL.DOWN PT, R9, R8, 0x2, 0x1f ;  /* 0x08401f0008097f89 */ /* 0x0002e200000e0000 */
[----:B0-----:R-:W-:-:S04]  /*0bb0*/  FSETP.GEU.AND P0, PT, R4, R3, PT ;  /* 0x000000030400720b */ /* 0x001fc80003f0e000 */
[----:B------:R-:W-:-:S13]  /*0bc0*/  ISETP.GT.OR P0, PT, R12, 0x1d, !P0 ;  /* 0x0000001d0c00780c */ /* 0x000fda0004704670 */
[----:B-123--:R-:W-:Y:S05]  /*0bd0*/  @P0 BRA `(.L_x_436) ;  /* 0x00000000002c0947 */ /* 0x00efea0003800000 */
[----:B------:R-:W-:Y:S01]  /*0be0*/  FSETP.GT.AND P2, PT, R4, R3, PT ;  /* 0x000000030400720b */ /* 0x000fe20003f44000 */
[----:B------:R-:W-:Y:S02]  /*0bf0*/  IMAD.MOV.U32 R5, RZ, RZ, R10 ;  /* 0x000000ffff057224 */ /* 0x000fe400078e000a */
[----:B------:R-:W-:Y:S02]  /*0c00*/  IMAD.MOV.U32 R6, RZ, RZ, R9 ;  /* 0x000000ffff067224 */ /* 0x000fe400078e0009 */
[----:B------:R-:W-:-:S08]  /*0c10*/  IMAD.MOV.U32 R2, RZ, RZ, R3 ;  /* 0x000000ffff027224 */ /* 0x000fd000078e0003 */
[CC--:B------:R-:W-:Y:S02]  /*0c20*/  @!P2 ISETP.GE.U32.AND P0, PT, R7.reuse, R10.reuse, PT ;  /* 0x0000000a0700a20c */ /* 0x0c0fe40003f06070 */
[CC--:B------:R-:W-:Y:S02]  /*0c30*/  @!P2 ISETP.LT.U32.AND P1, PT, R7.reuse, R10.reuse, PT ;  /* 0x0000000a0700a20c */ /* 0x0c0fe40003f21070 */
[CC--:B------:R-:W-:Y:S02]  /*0c40*/  @!P2 ISETP.GE.AND.EX P0, PT, R8.reuse, R9.reuse, PT, P0 ;  /* 0x000000090800a20c */ /* 0x0c0fe40003f06300 */
[----:B------:R-:W-:Y:S02]  /*0c50*/  @!P2 ISETP.LT.AND.EX P1, PT, R8, R9, PT, P1 ;  /* 0x000000090800a20c */ /* 0x000fe40003f21310 */
[----:B------:R-:W-:Y:S02]  /*0c60*/  @!P2 FSEL R2, R4, R3, !P0 ;  /* 0x000000030402a208 */ /* 0x000fe40004000000 */
[----:B------:R-:W-:-:S02]  /*0c70*/  @!P2 SEL R5, R7, R10, P1 ;  /* 0x0000000a0705a207 */ /* 0x000fc40000800000 */
[----:B------:R-:W-:-:S07]  /*0c80*/  @!P2 SEL R6, R8, R9, P1 ;  /* 0x000000090806a207 */ /* 0x000fce0000800000 */
.L_x_436:
[----:B------:R-:W-:Y:S05]  /*0c90*/  BSYNC.RECONVERGENT B1 ;  /* 0x0000000000017941 */ /* 0x000fea0003800200 */
.L_x_435:
        /* <DEDUP_REMOVED lines=21> */
.L_x_438:
[----:B------:R-:W-:Y:S05]  /*0df0*/  BSYNC.RECONVERGENT B1 ;  /* 0x0000000000017941 */ /* 0x000fea0003800200 */
.L_x_437:
        /* <DEDUP_REMOVED lines=15> */
[----:B------:R-:W-:Y:S02]  /*0ef0*/  @!P2 ISETP.LT.U32.AND P1, PT, R4, R9, PT ;  /* 0x000000090400a20c */ /* 0x000fe40003f21070 */
[CC--:B------:R-:W-:Y:S02]  /*0f00*/  @!P2 ISETP.GE.AND.EX P0, PT, R8.reuse, R11.reuse, PT, P0 ;  /* 0x0000000b0800a20c */ /* 0x0c0fe40003f06300 */
[----:B------:R-:W-:Y:S02]  /*0f10*/  @!P2 ISETP.LT.AND.EX P1, PT, R8, R11, PT, P1 ;  /* 0x0000000b0800a20c */ /* 0x000fe40003f21310 */
[----:B------:R-:W-:Y:S02]  /*0f20*/  @!P2 FSEL R5, R3, R2, !P0 ;  /* 0x000000020305a208 */ /* 0x000fe40004000000 */
[----:B------:R-:W-:-:S02]  /*0f30*/  @!P2 SEL R6, R4, R9, P1 ;  /* 0x000000090406a207 */ /* 0x000fc40000800000 */
[----:B------:R-:W-:-:S07]  /*0f40*/  @!P2 SEL R7, R8, R11, P1 ;  /* 0x0000000b0807a207 */ /* 0x000fce0000800000 */
.L_x_440:
[----:B------:R-:W-:Y:S05]  /*0f50*/  BSYNC.RECONVERGENT B1 ;  /* 0x0000000000017941 */ /* 0x000fea0003800200 */
.L_x_439:
[----:B------:R-:W0:Y:S01]  /*0f60*/  SHFL.DOWN PT, R8, R5, 0x10, 0x1f ;  /* 0x0a001f0005087f89 */ /* 0x000e2200000e0000 */
[----:B------:R-:W-:Y:S01]  /*0f70*/  BSSY.RECONVERGENT B1, `(.L_x_441) ;  /* 0x0000015000017945 */ /* 0x000fe20003800200 */
[----:B------:R-:W-:Y:S01]  /*0f80*/  ISETP.NE.AND P2, PT, R12, RZ, PT ;  /* 0x000000ff0c00720c */ /* 0x000fe20003f45270 */
[----:B------:R-:W-:Y:S01]  /*0f90*/  IMAD.MOV.U32 R3, RZ, RZ, R6 ;  /* 0x000000ffff037224 */ /* 0x000fe200078e0006 */
        /* <DEDUP_REMOVED lines=18> */
.L_x_442:
[----:B------:R-:W-:Y:S05]  /*10c0*/  BSYNC.RECONVERGENT B1 ;  /* 0x0000000000017941 */ /* 0x000fea0003800200 */
.L_x_441:
[----:B------:R-:W-:Y:S04]  /*10d0*/  BSSY.RECONVERGENT B1, `(.L_x_443) ;  /* 0x000000c000017945 */ /* 0x000fe80003800200 */
[----:B------:R-:W-:Y:S05]  /*10e0*/  @P2 BRA `(.L_x_444) ;  /* 0x0000000000282947 */ /* 0x000fea0003800000 */
[----:B------:R-:W0:Y:S01]  /*10f0*/  S2R R7, SR_CgaCtaId ;  /* 0x0000000000077919 */ /* 0x000e220000008800 */
[----:B------:R-:W-:Y:S02]  /*1100*/  MOV R6, 0x400 ;  /* 0x0000040000067802 */ /* 0x000fe40000000f00 */
[----:B------:R-:W-:-:S04]  /*1110*/  SHF.R.U32.HI R5, RZ, 0x1, R0 ;  /* 0x00000001ff057819 */ /* 0x000fc80000011600 */
[----:B------:R-:W-:Y:S02]  /*1120*/  LOP3.LUT R5, R5, 0x1f0, RZ, 0xc0, !PT ;  /* 0x000001f005057812 */ /* 0x000fe400078ec0ff */
[----:B0-----:R-:W-:Y:S01]  /*1130*/  LEA R6, R7, R6, 0x18 ;  /* 0x0000000607067211 */ /* 0x001fe200078ec0ff */
[----:B------:R-:W-:-:S04]  /*1140*/  IMAD.MOV.U32 R7, RZ, RZ, R4 ;  /* 0x000000ffff077224 */ /* 0x000fc800078e0004 */
[----:B------:R-:W-:Y:S02]  /*1150*/  IMAD.IADD R5, R5, 0x1, R6 ;  /* 0x0000000105057824 */ /* 0x000fe400078e0206 */
[----:B------:R-:W-:-:S03]  /*1160*/  IMAD.MOV.U32 R6, RZ, RZ, R3 ;  /* 0x000000ffff067224 */ /* 0x000fc600078e0003 */
[----:B------:R0:W-:Y:S04]  /*1170*/  STS [R5+0x8], R2 ;  /* 0x0000080205007388 */ /* 0x0001e80000000800 */
[----:B------:R0:W-:Y:S02]  /*1180*/  STS.64 [R5+0x10], R6 ;  /* 0x0000100605007388 */ /* 0x0001e40000000a00 */
.L_x_444:
[----:B------:R-:W-:Y:S05]  /*1190*/  BSYNC.RECONVERGENT B1 ;  /* 0x0000000000017941 */ /* 0x000fea0003800200 */
.L_x_443:
[----:B------:R-:W-:Y:S01]  /*11a0*/  BAR.SYNC.DEFER_BLOCKING 0x0 ;  /* 0x0000000000007b1d */ /* 0x000fe20000010000 */
[----:B------:R-:W-:-:S13]  /*11b0*/  ISETP.NE.AND P1, PT, R0, RZ, PT ;  /* 0x000000ff0000720c */ /* 0x000fda0003f25270 */
[----:B------:R-:W-:Y:S05]  /*11c0*/  @P1 BRA `(.L_x_445) ;  /* 0x0000005000c01947 */ /* 0x000fea0003800000 */
[----:B0-----:R-:W0:Y:S01]  /*11d0*/  S2R R5, SR_CgaCtaId ;  /* 0x0000000000057919 */ /* 0x001e220000008800 */
[----:B------:R-:W-:Y:S01]  /*11e0*/  MOV R8, 0x400 ;  /* 0x0000040000087802 */ /* 0x000fe20000000f00 */
[----:B------:R-:W-:Y:S01]  /*11f0*/  BSSY.RECONVERGENT B1, `(.L_x_446) ;  /* 0x000001a000017945 */ /* 0x000fe20003800200 */
[----:B------:R-:W-:Y:S02]  /*1200*/  IMAD.MOV.U32 R12, RZ, RZ, R2 ;  /* 0x000000ffff0c7224 */ /* 0x000fe400078e0002 */
[----:B------:R-:W-:Y:S02]  /*1210*/  IMAD.MOV.U32 R6, RZ, RZ, R3 ;  /* 0x000000ffff067224 */ /* 0x000fe400078e0003 */
[----:B------:R-:W-:Y:S01]  /*1220*/  IMAD.MOV.U32 R7, RZ, RZ, R4 ;  /* 0x000000ffff077224 */ /* 0x000fe200078e0004 */
[----:B0-----:R-:W-:-:S05]  /*1230*/  LEA R8, R5, R8, 0x18 ;  /* 0x0000000805087211 */ /* 0x001fca00078ec0ff */
[----:B------:R-:W0:Y:S04]  /*1240*/  LDS R11, [R8+0x18] ;  /* 0x00001800080b7984 */ /* 0x000e280000000800 */
[----:B------:R1:W2:Y:S04]  /*1250*/  LDS R13, [R8+0x28] ;  /* 0x00002800080d7984 */ /* 0x0002a80000000800 */
[----:B------:R1:W3:Y:S04]  /*1260*/  LDS R15, [R8+0x38] ;  /* 0x00003800080f7984 */ /* 0x0002e80000000800 */
[----:B------:R1:W4:Y:S04]  /*1270*/  LDS R10, [R8+0x48] ;  /* 0x00004800080a7984 */ /* 0x0003280000000800 */
[----:B------:R1:W1:Y:S04]  /*1280*/  LDS R9, [R8+0x58] ;  /* 0x0000580008097984 */ /* 0x0002680000000800 */
[----:B------:R0:W1:Y:S04]  /*1290*/  LDS R5, [R8+0x68] ;  /* 0x0000680008057984 */ /* 0x0000680000000800 */
[----:B------:R0:W1:Y:S02]  /*12a0*/  LDS R0, [R8+0x78] ;  /* 0x0000780008007984 */ /* 0x0000640000000800 */
[----:B0-----:R-:W-:-:S13]  /*12b0*/  FSETP.GEU.AND P0, PT, R2, R11, PT ;  /* 0x0000000b0200720b */ /* 0x001fda0003f0e000 */
[----:B--234-:R-:W-:Y:S05]  /*12c0*/  @!P0 BRA `(.L_x_447) ;  /* 0x0000000000308947 */ /* 0x01cfea0003800000 */
[----:B------:R-:W0:Y:S01]  /*12d0*/  LDS.64 R6, [R8+0x20] ;  /* 0x0000200008067984 */ /* 0x000e220000000a00 */
[----:B------:R-:W-:Y:S01]  /*12e0*/  FSETP.GEU.AND P3, PT, R11, R2, PT ;  /* 0x000000020b00720b */ /* 0x000fe20003f6e000 */
[----:B------:R-:W-:-:S12]  /*12f0*/  IMAD.MOV.U32 R12, RZ, RZ, R11 ;  /* 0x000000ffff0c7224 */ /* 0x000fd800078e000b */
[CC--:B0-----:R-:W-:Y:S02]  /*1300*/  @P3 ISETP.LT.U32.AND P2, PT, R3.reuse, R6.reuse, PT ;  /* 0x000000060300320c */ /* 0x0c1fe40003f41070 */
[CC--:B------:R-:W-:Y:S02]  /*1310*/  @P3 ISETP.GE.U32.AND P0, PT, R3.reuse, R6.reuse, PT ;  /* 0x000000060300320c */ /* 0x0c0fe40003f06070 */
[CC--:B------:R-:W-:Y:S02]  /*1320*/  @P3 ISETP.LT.AND.EX P2, PT, R4.reuse, R7.reuse, PT, P2 ;  /* 0x000000070400320c */ /* 0x0c0fe40003f41320 */
[CC--:B------:R-:W-:Y:S02]  /*1330*/  @P3 ISETP.GE.AND.EX P0, PT, R4.reuse, R7.reuse, PT, P0 ;  /* 0x000000070400320c */ /* 0x0c0fe40003f06300 */
[----:B------:R-:W-:Y:S02]  /*1340*/  @P3 SEL R3, R3, R6, P2 ;  /* 0x0000000603033207 */ /* 0x000fe40001000000 */
[----:B------:R-:W-:-:S02]  /*1350*/  @P3 SEL R4, R4, R7, P2 ;  /* 0x0000000704043207 */ /* 0x000fc40001000000 */
[----:B------:R-:W-:Y:S01]  /*1360*/  @P3 FSEL R12, R2, R11, !P0 ;  /* 0x0000000b020c3208 */ /* 0x000fe20004000000 */
[----:B------:R-:W-:Y:S02]  /*1370*/  @P3 IMAD.MOV.U32 R6, RZ, RZ, R3 ;  /* 0x000000ffff063224 */ /* 0x000fe400078e0003 */
[----:B------:R-:W-:-:S07]  /*1380*/  @P3 IMAD.MOV.U32 R7, RZ, RZ, R4 ;  /* 0x000000ffff073224 */ /* 0x000fce00078e0004 */
.L_x_447:
[----:B------:R-:W-:Y:S05]  /*1390*/  BSYNC.RECONVERGENT B1 ;  /* 0x0000000000017941 */ /* 0x000fea0003800200 */
.L_x_446:
[----:B------:R-:W-:Y:S01]  /*13a0*/  FSETP.GEU.AND P0, PT, R12, R13, PT ;  /* 0x0000000d0c00720b */ /* 0x000fe20003f0e000 */
[----:B------:R-:W-:Y:S01]  /*13b0*/  BSSY.RECONVERGENT B1, `(.L_x_448) ;  /* 0x0000011000017945 */ /* 0x000fe20003800200 */
[----:B------:R-:W-:Y:S02]  /*13c0*/  IMAD.MOV.U32 R17, RZ, RZ, R6 ;  /* 0x000000ffff117224 */ /* 0x000fe400078e0006 */
[----:B------:R-:W-:Y:S02]  /*13d0*/  IMAD.MOV.U32 R14, RZ, RZ, R7 ;  /* 0x000000ffff0e7224 */ /* 0x000fe400078e0007 */
[----:B------:R-:W-:-:S07]  /*13e0*/  IMAD.MOV.U32 R2, RZ, RZ, R12 ;  /* 0x000000ffff027224 */ /* 0x000fce00078e000c */
[----:B------:R-:W-:Y:S05]  /*13f0*/  @!P0 BRA `(.L_x_449) ;  /* 0x0000000000308947 */ /* 0x000fea0003800000 */
[----:B------:R-:W0:Y:S01]  /*1400*/  LDS.64 R18, [R8+0x30] ;  /* 0x0000300008127984 */ /* 0x000e220000000a00 */
[----:B------:R-:W-:Y:S01]  /*1410*/  FSETP.GEU.AND P3, PT, R13, R12, PT ;  /* 0x0000000c0d00720b */ /* 0x000fe20003f6e000 */
[----:B------:R-:W-:-:S12]  /*1420*/  IMAD.MOV.U32 R2, RZ, RZ, R13 ;  /* 0x000000ffff027224 */ /* 0x000fd800078e000d */
[CC--:B0-----:R-:W-:Y:S01]  /*1430*/  @P3 ISETP.GE.U32.AND P0, PT, R6.reuse, R18.reuse, PT ;  /* 0x000000120600320c */ /* 0x0c1fe20003f06070 */
[----:B------:R-:W-:Y:S01]  /*1440*/  IMAD.MOV.U32 R17, RZ, RZ, R18 ;  /* 0x000000ffff117224 */ /* 0x000fe200078e0012 */
[-C--:B------:R-:W-:Y:S01]  /*1450*/  @P3 ISETP.LT.U32.AND P2, PT, R6, R18.reuse, PT ;  /* 0x000000120600320c */ /* 0x080fe20003f41070 */
[----:B------:R-:W-:Y:S01]  /*1460*/  IMAD.MOV.U32 R14, RZ, RZ, R19 ;  /* 0x000000ffff0e7224 */ /* 0x000fe200078e0013 */
[CC--:B------:R-:W-:Y:S02]  /*1470*/  @P3 ISETP.GE.AND.EX P0, PT, R7.reuse, R19.reuse, PT, P0 ;  /* 0x000000130700320c */ /* 0x0c0fe40003f06300 */
[----:B------:R-:W-:Y:S02]  /*1480*/  @P3 ISETP.LT.AND.EX P2, PT, R7, R19, PT, P2 ;  /* 0x000000130700320c */ /* 0x000fe40003f41320 */
[----:B------:R-:W-:Y:S02]  /*1490*/  @P3 FSEL R2, R12, R13, !P0 ;  /* 0x0000000d0c023208 */ /* 0x000fe40004000000 */
[----:B------:R-:W-:-:S02]  /*14a0*/  @P3 SEL R17, R6, R18, P2 ;  /* 0x0000001206113207 */ /* 0x000fc40001000000 */
[----:B------:R-:W-:-:S07]  /*14b0*/  @P3 SEL R14, R7, R19, P2 ;  /* 0x00000013070e3207 */ /* 0x000fce0001000000 */
.L_x_449:
[----:B------:R-:W-:Y:S05]  /*14c0*/  BSYNC.RECONVERGENT B1 ;  /* 0x0000000000017941 */ /* 0x000fea0003800200 */
.L_x_448:
        /* <DEDUP_REMOVED lines=11> */
[CC--:B------:R-:W-:Y:S01]  /*1580*/  @P3 ISETP.LT.U32.AND P2, PT, R17.reuse, R6.reuse, PT ;  /* 0x000000061100320c */ /* 0x0c0fe20003f41070 */
[----:B------:R-:W-:Y:S01]  /*1590*/  IMAD.MOV.U32 R4, RZ, RZ, R7 ;  /* 0x000000ffff047224 */ /* 0x000fe200078e0007 */
[CC--:B------:R-:W-:Y:S02]  /*15a0*/  @P3 ISETP.GE.AND.EX P0, PT, R14.reuse, R7.reuse, PT, P0 ;  /* 0x000000070e00320c */ /* 0x0c0fe40003f06300 */
[----:B------:R-:W-:Y:S02]  /*15b0*/  @P3 ISETP.LT.AND.EX P2, PT, R14, R7, PT, P2 ;  /* 0x000000070e00320c */ /* 0x000fe40003f41320 */
[----:B------:R-:W-:Y:S02]  /*15c0*/  @P3 FSEL R3, R2, R15, !P0 ;  /* 0x0000000f02033208 */ /* 0x000fe40004000000 */
[----:B------:R-:W-:-:S02]  /*15d0*/  @P3 SEL R11, R17, R6, P2 ;  /* 0x00000006110b3207 */ /* 0x000fc40001000000 */
[----:B------:R-:W-:-:S07]  /*15e0*/  @P3 SEL R4, R14, R7, P2 ;  /* 0x000000070e043207 */ /* 0x000fce0001000000 */
.L_x_451:
[----:B------:R-:W-:Y:S05]  /*15f0*/  BSYNC.RECONVERGENT B1 ;  /* 0x0000000000017941 */ /* 0x000fea0003800200 */
.L_x_450:
        /* <DEDUP_REMOVED lines=18> */
.L_x_453:
[----:B------:R-:W-:Y:S05]  /*1720*/  BSYNC.RECONVERGENT B1 ;  /* 0x0000000000017941 */ /* 0x000fea0003800200 */
.L_x_452:
[----:B-1----:R-:W-:Y:S01]  /*1730*/  FSETP.GEU.AND P0, PT, R2, R9, PT ;  /* 0x000000090200720b */ /* 0x002fe20003f0e000 */
        /* <DEDUP_REMOVED lines=17> */
.L_x_455:
[----:B------:R-:W-:Y:S05]  /*1850*/  BSYNC.RECONVERGENT B1 ;  /* 0x0000000000017941 */ /* 0x000fea0003800200 */
.L_x_454:
        /* <DEDUP_REMOVED lines=18> */
.L_x_457:
[----:B------:R-:W-:Y:S05]  /*1980*/  BSYNC.RECONVERGENT B1 ;  /* 0x0000000000017941 */ /* 0x000fea0003800200 */
.L_x_456:
[----:B------:R-:W-:Y:S01]  /*1990*/  FSETP.GEU.AND P0, PT, R7, R0, PT ;  /* 0x000000000700720b */ /* 0x000fe20003f0e000 */
[----:B------:R-:W-:Y:S02]  /*19a0*/  IMAD.MOV.U32 R2, RZ, RZ, R7 ;  /* 0x000000ffff027224 */ /* 0x000fe400078e0007 */
[----:B------:R-:W-:Y:S02]  /*19b0*/  IMAD.MOV.U32 R3, RZ, RZ, R9 ;  /* 0x000000ffff037224 */ /* 0x000fe400078e0009 */
[----:B------:R-:W-:-:S08]  /*19c0*/  IMAD.MOV.U32 R4, RZ, RZ, R6 ;  /* 0x000000ffff047224 */ /* 0x000fd000078e0006 */
[----:B------:R-:W-:Y:S05]  /*19d0*/  @!P0 BRA `(.L_x_445) ;  /* 0x0000004800bc8947 */ /* 0x000fea0003800000 */
[----:B------:R-:W0:Y:S01]  /*19e0*/  LDS.64 R10, [R8+0x80] ;  /* 0x00008000080a7984 */ /* 0x000e220000000a00 */
[----:B------:R-:W-:Y:S01]  /*19f0*/  FSETP.GEU.AND P0, PT, R0, R7, PT ;  /* 0x000000070000720b */ /* 0x000fe20003f0e000 */
[----:B------:R-:W-:Y:S02]  /*1a00*/  IMAD.MOV.U32 R2, RZ, RZ, R0 ;  /* 0x000000ffff027224 */ /* 0x000fe400078e0000 */
[----:B0-----:R-:W-:Y:S02]  /*1a10*/  IMAD.MOV.U32 R3, RZ, RZ, R10 ;  /* 0x000000ffff037224 */ /* 0x001fe400078e000a */
[----:B------:R-:W-:-:S08]  /*1a20*/  IMAD.MOV.U32 R4, RZ, RZ, R11 ;  /* 0x000000ffff047224 */ /* 0x000fd000078e000b */
[----:B------:R-:W-:Y:S05]  /*1a30*/  @!P0 BRA `(.L_x_445) ;  /* 0x0000004800a48947 */ /* 0x000fea0003800000 */
[CC--:B------:R-:W-:Y:S02]  /*1a40*/  ISETP.GE.U32.AND P0, PT, R9.reuse, R10.reuse, PT ;  /* 0x0000000a0900720c */ /* 0x0c0fe40003f06070 */
[----:B------:R-:W-:Y:S02]  /*1a50*/  ISETP.LT.U32.AND P2, PT, R9, R10, PT ;  /* 0x0000000a0900720c */ /* 0x000fe40003f41070 */
[CC--:B------:R-:W-:Y:S02]  /*1a60*/  ISETP.GE.AND.EX P0, PT, R6.reuse, R11.reuse, PT, P0 ;  /* 0x0000000b0600720c */ /* 0x0c0fe40003f06300 */
[----:B------:R-:W-:Y:S02]  /*1a70*/  ISETP.LT.AND.EX P2, PT, R6, R11, PT, P2 ;  /* 0x0000000b0600720c */ /* 0x000fe40003f41320 */
[----:B------:R-:W-:Y:S02]  /*1a80*/  FSEL R2, R7, R0, !P0 ;  /* 0x0000000007027208 */ /* 0x000fe40004000000 */
[----:B------:R-:W-:-:S02]  /*1a90*/  SEL R3, R9, R10, P2 ;  /* 0x0000000a09037207 */ /* 0x000fc40001000000 */
[----:B------:R-:W-:Y:S01]  /*1aa0*/  SEL R4, R6, R11, P2 ;  /* 0x0000000b06047207 */ /* 0x000fe20001000000 */
[----:B------:R-:W-:Y:S06]  /*1ab0*/  BRA `(.L_x_445) ;  /* 0x0000004800847947 */ /* 0x000fec0003800000 */
.L_x_432:
[----:B------:R-:W-:Y:S01]  /*1ac0*/  LOP3.LUT R4, R0, 0x3e0, RZ, 0xc0, !PT ;  /* 0x000003e000047812 */ /* 0x000fe200078ec0ff */
[----:B------:R-:W-:Y:S01]  /*1ad0*/  BSSY.RECONVERGENT B1, `(.L_x_458) ;  /* 0x000001b000017945 */ /* 0x000fe20003800200 */
[----:B-----5:R-:W-:Y:S02]  /*1ae0*/  IMAD.MOV.U32 R12, RZ, RZ, R2 ;  /* 0x000000ffff0c7224 */ /* 0x020fe400078e0002 */
[----:B------:R-:W-:Y:S02]  /*1af0*/  IMAD.MOV.U32 R14, RZ, RZ, R3 ;  /* 0x000000ffff0e7224 */ /* 0x000fe400078e0003 */
[----:B01----:R-:W-:Y:S01]  /*1b00*/  VIADD R6, R4, 0x20 ;  /* 0x0000002004067836 */ /* 0x003fe20000000000 */
[----:B------:R-:W-:-:S04]  /*1b10*/  LOP3.LUT R4, RZ, R4, RZ, 0x33, !PT ;  /* 0x00000004ff047212 */ /* 0x000fc800078e33ff */
[----:B------:R-:W-:Y:S01]  /*1b20*/  ISETP.GT.AND P0, PT, R6, UR4, PT ;  /* 0x0000000406007c0c */ /* 0x000fe2000bf04270 */
[----:B------:R-:W-:Y:S02]  /*1b30*/  VIADD R4, R4, UR4 ;  /* 0x0000000404047c36 */ /* 0x000fe40008000000 */
[----:B------:R-:W-:-:S03]  /*1b40*/  IMAD.MOV.U32 R6, RZ, RZ, R5 ;  /* 0x000000ffff067224 */ /* 0x000fc600078e0005 */
[----:B------:R-:W-:Y:S02]  /*1b50*/  SEL R7, R4, 0x1f, P0 ;  /* 0x0000001f04077807 */ /* 0x000fe40000000000 */
[----:B------:R-:W0:Y:S03]  /*1b60*/  S2R R4, SR_LANEID ;  /* 0x0000000000047919 */ /* 0x000e260000000000 */
[----:B------:R-:W1:Y:S04]  /*1b70*/  SHFL.DOWN PT, R8, R5, 0x1, R7 ;  /* 0x0820000005087989 */ /* 0x000e6800000e0007 */
[----:B------:R2:W3:Y:S04]  /*1b80*/  SHFL.DOWN PT, R9, R2, 0x1, R7 ;  /* 0x0820000002097989 */ /* 0x0004e800000e0007 */
[----:B------:R2:W4:Y:S01]  /*1b90*/  SHFL.DOWN PT, R11, R3, 0x1, R7 ;  /* 0x08200000030b7989 */ /* 0x00052200000e0007 */
[----:B-1----:R-:W-:-:S04]  /*1ba0*/  FSETP.GEU.AND P0, PT, R5, R8, PT ;  /* 0x000000080500720b */ /* 0x002fc80003f0e000 */
[----:B0-----:R-:W-:-:S13]  /*1bb0*/  ISETP.GE.OR P0, PT, R4, R7, !P0 ;  /* 0x000000070400720c */ /* 0x001fda0004706670 */
[----:B--234-:R-:W-:Y:S05]  /*1bc0*/  @P0 BRA `(.L_x_459) ;  /* 0x00000000002c0947 */ /* 0x01cfea0003800000 */
        /* <DEDUP_REMOVED lines=11> */
.L_x_459:
[----:B------:R-:W-:Y:S05]  /*1c80*/  BSYNC.RECONVERGENT B1 ;  /* 0x0000000000017941 */ /* 0x000fea0003800200 */
.L_x_458:
[----:B------:R-:W0:Y:S01]  /*1c90*/  SHFL.DOWN PT, R3, R6, 0x2, R7 ;  /* 0x0840000006037989 */ /* 0x000e2200000e0007 */
[----:B------:R-:W-:Y:S01]  /*1ca0*/  VIADD R2, R4, 0x2 ;  /* 0x0000000204027836 */ /* 0x000fe20000000000 */
[----:B------:R-:W-:Y:S01]  /*1cb0*/  BSSY.RECONVERGENT B1, `(.L_x_460) ;  /* 0x0000014000017945 */ /* 0x000fe20003800200 */
[----:B------:R-:W-:Y:S01]  /*1cc0*/  IMAD.MOV.U32 R8, RZ, RZ, R12 ;  /* 0x000000ffff087224 */ /* 0x000fe200078e000c */
[----:B------:R1:W2:Y:S01]  /*1cd0*/  SHFL.DOWN PT, R5, R12, 0x2, R7 ;  /* 0x084000000c057989 */ /* 0x0002a200000e0007 */
[----:B------:R-:W-:-:S03]  /*1ce0*/  IMAD.MOV.U32 R10, RZ, RZ, R14 ;  /* 0x000000ffff0a7224 */ /* 0x000fc600078e000e */
[----:B------:R1:W3:Y:S01]  /*1cf0*/  SHFL.DOWN PT, R9, R14, 0x2, R7 ;  /* 0x084000000e097989 */ /* 0x0002e200000e0007 */
[----:B0-----:R-:W-:-:S04]  /*1d00*/  FSETP.GEU.AND P0, PT, R6, R3, PT ;  /* 0x000000030600720b */ /* 0x001fc80003f0e000 */
[----:B------:R-:W-:Y:S01]  /*1d10*/  ISETP.GT.OR P0, PT, R2, R7, !P0 ;  /* 0x000000070200720c */ /* 0x000fe20004704670 */
[----:B------:R-:W-:-:S12]  /*1d20*/  IMAD.MOV.U32 R2, RZ, RZ, R6 ;  /* 0x000000ffff027224 */ /* 0x000fd800078e0006 */
        /* <DEDUP_REMOVED lines=12> */
.L_x_461:
[----:B------:R-:W-:Y:S05]  /*1df0*/  BSYNC.RECONVERGENT B1 ;  /* 0x0000000000017941 */ /* 0x000fea0003800200 */
.L_x_460:
        /* <DEDUP_REMOVED lines=22> */
.L_x_463:
[----:B------:R-:W-:Y:S05]  /*1f60*/  BSYNC.RECONVERGENT B1 ;  /* 0x0000000000017941 */ /* 0x000fea0003800200 */
.L_x_462:
[----:B------:R-:W0:Y:S01]  /*1f70*/  SHFL.DOWN PT, R3, R6, 0x8, R7 ;  /* 0x0900000006037989 */ /* 0x000e2200000e0007 */
[----:B------:R-:W-:Y:S01]  /*1f80*/  VIADD R2, R4, 0x8 ;  /* 0x0000000804027836 */ /* 0x000fe20000000000 */
[----:B------:R-:W-:Y:S01]  /*1f90*/  BSSY.RECONVERGENT B1, `(.L_x_464) ;  /* 0x0000014000017945 */ /* 0x000fe20003800200 */
[----:B------:R-:W-:Y:S01]  /*1fa0*/  IMAD.MOV.U32 R8, RZ, RZ, R6 ;  /* 0x000000ffff087224 */ /* 0x000fe200078e0006 */
[----:B------:R1:W2:Y:S01]  /*1fb0*/  SHFL.DOWN PT, R5, R14, 0x8, R7 ;  /* 0x090000000e057989 */ /* 0x0002a200000e0007 */
[----:B------:R-:W-:Y:S02]  /*1fc0*/  IMAD.MOV.U32 R10, RZ, RZ, R14 ;  /* 0x000000ffff0a7224 */ /* 0x000fe400078e000e */
[----:B------:R-:W-:Y:S01]  /*1fd0*/  IMAD.MOV.U32 R12, RZ, RZ, R16 ;  /* 0x000000ffff0c7224 */ /* 0x000fe200078e0010 */
[----:B------:R1:W3:Y:S01]  /*1fe0*/  SHFL.DOWN PT, R9, R16, 0x8, R7 ;  /* 0x0900000010097989 */ /* 0x0002e200000e0007 */
[----:B0-----:R-:W-:-:S04]  /*1ff0*/  FSETP.GEU.AND P0, PT, R6, R3, PT ;  /* 0x000000030600720b */ /* 0x001fc80003f0e000 */
[----:B------:R-:W-:-:S13]  /*2000*/  ISETP.GT.OR P0, PT, R2, R7, !P0 ;  /* 0x000000070200720c */ /* 0x000fda0004704670 */
        /* <DEDUP_REMOVED lines=12> */
.L_x_465:
[----:B------:R-:W-:Y:S05]  /*20d0*/  BSYNC.RECONVERGENT B1 ;  /* 0x0000000000017941 */ /* 0x000fea0003800200 */
.L_x_464:
[----:B------:R-:W0:Y:S01]  /*20e0*/  SHFL.DOWN PT, R5, R8, 0x10, R7 ;  /* 0x0a00000008057989 */ /* 0x000e2200000e0007 */
[C---:B------:R-:W-:Y:S01]  /*20f0*/  VIADD R2, R4.reuse, 0x10 ;  /* 0x0000001004027836 */ /* 0x040fe20000000000 */
[----:B------:R-:W-:Y:S01]  /*2100*/  BSSY.RECONVERGENT B1, `(.L_x_466) ;  /* 0x0000015000017945 */ /* 0x000fe20003800200 */
[----:B------:R-:W-:Y:S01]  /*2110*/  ISETP.NE.AND P2, PT, R4, RZ, PT ;  /* 0x000000ff0400720c */ /* 0x000fe20003f45270 */
[----:B------:R1:W2:Y:S01]  /*2120*/  SHFL.DOWN PT, R9, R10, 0x10, R7 ;  /* 0x0a0000000a097989 */ /* 0x0002a200000e0007 */
[----:B------:R-:W-:Y:S02]  /*2130*/  IMAD.MOV.U32 R3, RZ, RZ, R10 ;  /* 0x000000ffff037224 */ /* 0x000fe400078e000a */
[----:B------:R-:W-:Y:S01]  /*2140*/  IMAD.MOV.U32 R4, RZ, RZ, R12 ;  /* 0x000000ffff047224 */ /* 0x000fe200078e000c */
        /* <DEDUP_REMOVED lines=16> */
.L_x_467:
[----:B------:R-:W-:Y:S05]  /*2250*/  BSYNC.RECONVERGENT B1 ;  /* 0x0000000000017941 */ /* 0x000fea0003800200 */
.L_x_466:
        /* <DEDUP_REMOVED lines=12> */
.L_x_469:
[----:B------:R-:W-:Y:S05]  /*2320*/  BSYNC.RECONVERGENT B1 ;  /* 0x0000000000017941 */ /* 0x000fea0003800200 */
.L_x_468:
[----:B------:R-:W-:Y:S01]  /*2330*/  BAR.SYNC.DEFER_BLOCKING 0x0 ;  /* 0x0000000000007b1d */ /* 0x000fe20000010000 */
[----:B------:R-:W-:-:S13]  /*2340*/  ISETP.NE.AND P1, PT, R0, RZ, PT ;  /* 0x000000ff0000720c */ /* 0x000fda0003f25270 */
[----:B------:R-:W-:Y:S05]  /*2350*/  @P1 BRA `(.L_x_445) ;  /* 0x00000040005c1947 */ /* 0x000fea0003800000 */
[----:B------:R-:W-:Y:S01]  /*2360*/  UISETP.GE.AND UP0, UPT, UR4, 0x21, UPT ;  /* 0x000000210400788c */ /* 0x000fe2000bf06270 */
[----:B------:R-:W-:Y:S02]  /*2370*/  IMAD.MOV.U32 R0, RZ, RZ, R2 ;  /* 0x000000ffff007224 */ /* 0x000fe400078e0002 */
[----:B0-----:R-:W-:Y:S02]  /*2380*/  IMAD.MOV.U32 R7, RZ, RZ, R3 ;  /* 0x000000ffff077224 */ /* 0x001fe400078e0003 */
[----:B------:R-:W-:-:S04]  /*2390*/  IMAD.MOV.U32 R8, RZ, RZ, R4 ;  /* 0x000000ffff087224 */ /* 0x000fc800078e0004 */
[----:B------:R-:W-:Y:S05]  /*23a0*/  BRA.U !UP0, `(.L_x_470) ;  /* 0x00000001085c7547 */ /* 0x000fea000b800000 */
[----:B------:R-:W0:Y:S01]  /*23b0*/  S2R R5, SR_CgaCtaId ;  /* 0x0000000000057919 */ /* 0x000e220000008800 */
[----:B------:R-:W-:Y:S01]  /*23c0*/  MOV R0, 0x400 ;  /* 0x0000040000007802 */ /* 0x000fe20000000f00 */
[----:B------:R-:W-:Y:S01]  /*23d0*/  BSSY.RECONVERGENT B1, `(.L_x_470) ;  /* 0x0000014000017945 */ /* 0x000fe20003800200 */
[----:B------:R-:W-:Y:S02]  /*23e0*/  IMAD.MOV.U32 R7, RZ, RZ, R3 ;  /* 0x000000ffff077224 */ /* 0x000fe400078e0003 */
[----:B------:R-:W-:Y:S01]  /*23f0*/  IMAD.MOV.U32 R8, RZ, RZ, R4 ;  /* 0x000000ffff087224 */ /* 0x000fe200078e0004 */
[----:B0-----:R-:W-:Y:S01]  /*2400*/  LEA R6, R5, R0, 0x18 ;  /* 0x0000000005067211 */ /* 0x001fe200078ec0ff */
[----:B------:R-:W-:-:S04]  /*2410*/  IMAD.MOV.U32 R0, RZ, RZ, R2 ;  /* 0x000000ffff007224 */ /* 0x000fc800078e0002 */
[----:B------:R-:W0:Y:S02]  /*2420*/  LDS R5, [R6+0x18] ;  /* 0x0000180006057984 */ /* 0x000e240000000800 */
[----:B0-----:R-:W-:-:S13]  /*2430*/  FSETP.GEU.AND P0, PT, R2, R5, PT ;  /* 0x000000050200720b */ /* 0x001fda0003f0e000 */
        /* <DEDUP_REMOVED lines=13> */
.L_x_471:
[----:B------:R-:W-:Y:S05]  /*2510*/  BSYNC.RECONVERGENT B1 ;  /* 0x0000000000017941 */ /* 0x000fea0003800200 */
.L_x_470:
[----:B------:R-:W-:Y:S01]  /*2520*/  UISETP.GE.AND UP0, UPT, UR4, 0x41, UPT ;  /* 0x000000410400788c */ /* 0x000fe2000bf06270 */
[----:B------:R-:W-:Y:S02]  /*2530*/  IMAD.MOV.U32 R2, RZ, RZ, R0 ;  /* 0x000000ffff027224 */ /* 0x000fe400078e0000 */
[----:B------:R-:W-:Y:S02]  /*2540*/  IMAD.MOV.U32 R5, RZ, RZ, R7 ;  /* 0x000000ffff057224 */ /* 0x000fe400078e0007 */
        /* <DEDUP_REMOVED lines=24> */
.L_x_473:
[----:B------:R-:W-:Y:S05]  /*26d0*/  BSYNC.RECONVERGENT B1 ;  /* 0x0000000000017941 */ /* 0x000fea0003800200 */
.L_x_472:
        /* <DEDUP_REMOVED lines=27> */
.L_x_475:
[----:B------:R-:W-:Y:S05]  /*2890*/  BSYNC.RECONVERGENT B1 ;  /* 0x0000000000017941 */ /* 0x000fea0003800200 */
.L_x_474:
        /* <DEDUP_REMOVED lines=27> */
.L_x_477:
[----:B------:R-:W-:Y:S05]  /*2a50*/  BSYNC.RECONVERGENT B1 ;  /* 0x0000000000017941 */ /* 0x000fea0003800200 */
.L_x_476:
        /* <DEDUP_REMOVED lines=27> */
.L_x_479:
[----:B------:R-:W-:Y:S05]  /*2c10*/  BSYNC.RECONVERGENT B1 ;  /* 0x0000000000017941 */ /* 0x000fea0003800200 */
.L_x_478:
        /* <DEDUP_REMOVED lines=9> */
[----:B------:R-:W-:Y:S02]  /*2cb0*/  IMAD.MOV.U32 R7, RZ, RZ, R9 ;  /* 0x000000ffff077224 */ /* 0x000fe400078e0009 */
[----:B------:R-:W-:Y:S01]  /*2cc0*/  IMAD.MOV.U32 R6, RZ, RZ, R4 ;  /* 0x000000ffff067224 */ /* 0x000fe200078e0004 */
[----:B0-----:R-:W-:-:S05]  /*2cd0*/  LEA R2, R3, R2, 0x18 ;  /* 0x0000000203027211 */ /* 0x001fca00078ec0ff */
        /* <DEDUP_REMOVED lines=15> */
.L_x_481:
[----:B------:R-:W-:Y:S05]  /*2dd0*/  BSYNC.RECONVERGENT B1 ;  /* 0x0000000000017941 */ /* 0x000fea0003800200 */
.L_x_480:
[----:B------:R-:W-:Y:S01]  /*2de0*/  UISETP.GE.AND UP0, UPT, UR4, 0xe1, UPT ;  /* 0x000000e10400788c */ /* 0x000fe2000bf06270 */
[----:B------:R-:W-:Y:S02]  /*2df0*/  IMAD.MOV.U32 R2, RZ, RZ, R5 ;  /* 0x000000ffff027224 */ /* 0x000fe400078e0005 */
[----:B------:R-:W-:Y:S02]  /*2e00*/  IMAD.MOV.U32 R3, RZ, RZ, R7 ;  /* 0x000000ffff037224 */ /* 0x000fe400078e0007 */
[----:B------:R-:W-:-:S04]  /*2e10*/  IMAD.MOV.U32 R4, RZ, RZ, R6 ;  /* 0x000000ffff047224 */ /* 0x000fc800078e0006 */
[----:B------:R-:W-:Y:S05]  /*2e20*/  BRA.U !UP0, `(.L_x_445) ;  /* 0x0000003508a87547 */ /* 0x000fea000b800000 */
[----:B------:R-:W0:Y:S01]  /*2e30*/  S2R R3, SR_CgaCtaId ;  /* 0x0000000000037919 */ /* 0x000e220000008800 */
[----:B------:R-:W-:Y:S01]  /*2e40*/  MOV R0, 0x400 ;  /* 0x0000040000007802 */ /* 0x000fe20000000f00 */
        /* <DEDUP_REMOVED lines=21> */
.L_x_413:
[----:B------:R-:W1:Y:S01]  /*2fa0*/  S2R R0, SR_TID.X ;  /* 0x0000000000007919 */ /* 0x000e620000002100 */
[----:B------:R-:W1:Y:S02]  /*2fb0*/  LDC.64 R2, c[0x0][0x380] ;  /* 0x0000e000ff027b82 */ /* 0x000e640000000a00 */
[----:B-1----:R-:W-:-:S05]  /*2fc0*/  IMAD.WIDE.U32 R12, R0, 0x10, R2 ;  /* 0x00000010000c7825 */ /* 0x002fca00078e0002 */
[----:B0-----:R-:W2:Y:S04]  /*2fd0*/  LDG.E.CONSTANT R21, desc[UR10][R12.64] ;  /* 0x0000000a0c157981 */ /* 0x001ea8000c1e9900 */
[----:B------:R-:W3:Y:S04]  /*2fe0*/  LDG.E.CONSTANT R10, desc[UR10][R12.64+0x1000] ;  /* 0x0010000a0c0a7981 */ /* 0x000ee8000c1e9900 */
[----:B------:R-:W4:Y:S04]  /*2ff0*/  LDG.E.64.CONSTANT R14, desc[UR10][R12.64+0x8] ;  /* 0x0000080a0c0e7981 */ /* 0x000f28000c1e9b00 */
[----:B------:R0:W5:Y:S04]  /*3000*/  LDG.E.CONSTANT R16, desc[UR10][R12.64+0x2000] ;  /* 0x0020000a0c107981 */ /* 0x000168000c1e9900 */
[----:B------:R0:W5:Y:S04]  /*3010*/  LDG.E.CONSTANT R17, desc[UR10][R12.64+0x3000] ;  /* 0x0030000a0c117981 */ /* 0x000168000c1e9900 */
[----:B------:R0:W5:Y:S04]  /*3020*/  LDG.E.CONSTANT R11, desc[UR10][R12.64+0x4000] ;  /* 0x0040000a0c0b7981 */ /* 0x000168000c1e9900 */
[----:B------:R0:W5:Y:S04]  /*3030*/  LDG.E.64.CONSTANT R6, desc[UR10][R12.64+0x2008] ;  /* 0x0020080a0c067981 */ /* 0x000168000c1e9b00 */
[----:B------:R0:W5:Y:S04]  /*3040*/  LDG.E.64.CONSTANT R4, desc[UR10][R12.64+0x3008] ;  /* 0x0030080a0c047981 */ /* 0x000168000c1e9b00 */
[----:B------:R0:W5:Y:S01]  /*3050*/  LDG.E.64.CONSTANT R2, desc[UR10][R12.64+0x4008] ;  /* 0x0040080a0c027981 */ /* 0x000162000c1e9b00 */
[----:B------:R-:W-:Y:S01]  /*3060*/  BSSY.RECONVERGENT B1, `(.L_x_482) ;  /* 0x0000012000017945 */ /* 0x000fe20003800200 */
[----:B--2---:R-:W-:Y:S01]  /*3070*/  IMAD.MOV.U32 R19, RZ, RZ, R21 ;  /* 0x000000ffff137224 */ /* 0x004fe200078e0015 */
[----:B---3--:R-:W-:Y:S01]  /*3080*/  FSETP.GEU.AND P0, PT, R21, R10, PT ;  /* 0x0000000a1500720b */ /* 0x008fe20003f0e000 */
[----:B----4-:R-:W-:-:S02]  /*3090*/  IMAD.MOV.U32 R8, RZ, RZ, R14 ;  /* 0x000000ffff087224 */ /* 0x010fc400078e000e */
[----:B------:R-:W-:-:S10]  /*30a0*/  IMAD.MOV.U32 R9, RZ, RZ, R15 ;  /* 0x000000ffff097224 */ /* 0x000fd400078e000f */
[----:B0-----:R-:W-:Y:S05]  /*30b0*/  @!P0 BRA `(.L_x_483) ;  /* 0x0000000000308947 */ /* 0x001fea0003800000 */
[----:B------:R-:W2:Y:S01]  /*30c0*/  LDG.E.64.CONSTANT R8, desc[UR10][R12.64+0x1008] ;  /* 0x0010080a0c087981 */ /* 0x000ea2000c1e9b00 */
[----:B------:R-:W-:Y:S01]  /*30d0*/  FSETP.GEU.AND P2, PT, R10, R21, PT ;  /* 0x000000150a00720b */ /* 0x000fe20003f4e000 */
[----:B------:R-:W-:-:S12]  /*30e0*/  IMAD.MOV.U32 R19, RZ, RZ, R10 ;  /* 0x000000ffff137224 */ /* 0x000fd800078e000a */
[CC--:B--2---:R-:W-:Y:S02]  /*30f0*/  @P2 ISETP.GE.U32.AND P0, PT, R14.reuse, R8.reuse, PT ;  /* 0x000000080e00220c */ /* 0x0c4fe40003f06070 */
[C---:B------:R-:W-:Y:S02]  /*3100*/  @P2 ISETP.LT.U32.AND P1, PT, R14.reuse, R8, PT ;  /* 0x000000080e00220c */ /* 0x040fe40003f21070 */
[CC--:B------:R-:W-:Y:S02]  /*3110*/  @P2 ISETP.GE.AND.EX P0, PT, R15.reuse, R9.reuse, PT, P0 ;  /* 0x000000090f00220c */ /* 0x0c0fe40003f06300 */
[----:B------:R-:W-:Y:S02]  /*3120*/  @P2 ISETP.LT.AND.EX P1, PT, R15, R9, PT, P1 ;  /* 0x000000090f00220c */ /* 0x000fe40003f21310 */
[----:B------:R-:W-:Y:S02]  /*3130*/  @P2 FSEL R19, R21, R10, !P0 ;  /* 0x0000000a15132208 */ /* 0x000fe40004000000 */
[----:B------:R-:W-:-:S02]  /*3140*/  @P2 SEL R10, R14, R8, P1 ;  /* 0x000000080e0a2207 */ /* 0x000fc40000800000 */
[----:B------:R-:W-:-:S03]  /*3150*/  @P2 SEL R15, R15, R9, P1 ;  /* 0x000000090f0f2207 */ /* 0x000fc60000800000 */
[----:B------:R-:W-:Y:S02]  /*3160*/  @P2 IMAD.MOV.U32 R8, RZ, RZ, R10 ;  /* 0x000000ffff082224 */ /* 0x000fe400078e000a */
[----:B------:R-:W-:-:S07]  /*3170*/  @P2 IMAD.MOV.U32 R9, RZ, RZ, R15 ;  /* 0x000000ffff092224 */ /* 0x000fce00078e000f */
.L_x_483:
[----:B------:R-:W-:Y:S05]  /*3180*/  BSYNC.RECONVERGENT B1 ;  /* 0x0000000000017941 */ /* 0x000fea0003800200 */
.L_x_482:
[----:B-----5:R-:W-:Y:S01]  /*3190*/  FSETP.GEU.AND P0, PT, R19, R16, PT ;  /* 0x000000101300720b */ /* 0x020fe20003f0e000 */
[----:B------:R-:W-:Y:S01]  /*31a0*/  BSSY.RECONVERGENT B1, `(.L_x_484) ;  /* 0x0000010000017945 */ /* 0x000fe20003800200 */
[----:B------:R-:W-:Y:S02]  /*31b0*/  IMAD.MOV.U32 R10, RZ, RZ, R19 ;  /* 0x000000ffff0a7224 */ /* 0x000fe400078e0013 */
[----:B------:R-:W-:Y:S02]  /*31c0*/  IMAD.MOV.U32 R13, RZ, RZ, R8 ;  /* 0x000000ffff0d7224 */ /* 0x000fe400078e0008 */
[----:B------:R-:W-:-:S07]  /*31d0*/  IMAD.MOV.U32 R14, RZ, RZ, R9 ;  /* 0x000000ffff0e7224 */ /* 0x000fce00078e0009 */
[----:B------:R-:W-:Y:S05]  /*31e0*/  @!P0 BRA `(.L_x_485) ;  /* 0x00000000002c8947 */ /* 0x000fea0003800000 */
[----:B------:R-:W-:Y:S01]  /*31f0*/  FSETP.GEU.AND P2, PT, R16, R19, PT ;  /* 0x000000131000720b */ /* 0x000fe20003f4e000 */
[----:B------:R-:W-:Y:S02]  /*3200*/  IMAD.MOV.U32 R13, RZ, RZ, R6 ;  /* 0x000000ffff0d7224 */ /* 0x000fe400078e0006 */
[----:B------:R-:W-:Y:S02]  /*3210*/  IMAD.MOV.U32 R14, RZ, RZ, R7 ;  /* 0x000000ffff0e7224 */ /* 0x000fe400078e0007 */
[----:B------:R-:W-:-:S08]  /*3220*/  IMAD.MOV.U32 R10, RZ, RZ, R16 ;  /* 0x000000ffff0a7224 */ /* 0x000fd000078e0010 */
[CC--:B------:R-:W-:Y:S02]  /*3230*/  @P2 ISETP.GE.U32.AND P0, PT, R8.reuse, R6.reuse, PT ;  /* 0x000000060800220c */ /* 0x0c0fe40003f06070 */
[C---:B------:R-:W-:Y:S02]  /*3240*/  @P2 ISETP.LT.U32.AND P1, PT, R8.reuse, R6, PT ;  /* 0x000000060800220c */ /* 0x040fe40003f21070 */
[CC--:B------:R-:W-:Y:S02]  /*3250*/  @P2 ISETP.GE.AND.EX P0, PT, R9.reuse, R7.reuse, PT, P0 ;  /* 0x000000070900220c */ /* 0x0c0fe40003f06300 */
[----:B------:R-:W-:Y:S02]  /*3260*/  @P2 ISETP.LT.AND.EX P1, PT, R9, R7, PT, P1 ;  /* 0x000000070900220c */ /* 0x000fe40003f21310 */
[----:B------:R-:W-:Y:S02]  /*3270*/  @P2 FSEL R10, R19, R16, !P0 ;  /* 0x00000010130a2208 */ /* 0x000fe40004000000 */
[----:B------:R-:W-:-:S02]  /*3280*/  @P2 SEL R13, R8, R6, P1 ;  /* 0x00000006080d2207 */ /* 0x000fc40000800000 */
[----:B------:R-:W-:-:S07]  /*3290*/  @P2 SEL R14, R9, R7, P1 ;  /* 0x00000007090e2207 */ /* 0x000fce0000800000 */
.L_x_485:
[----:B------:R-:W-:Y:S05]  /*32a0*/  BSYNC.RECONVERGENT B1 ;  /* 0x0000000000017941 */ /* 0x000fea0003800200 */
.L_x_484:
[----:B------:R-:W-:Y:S01]  /*32b0*/  FSETP.GEU.AND P0, PT, R10, R17, PT ;  /* 0x000000110a00720b */ /* 0x000fe20003f0e000 */
        /* <DEDUP_REMOVED lines=10> */
[CC--:B------:R-:W-:Y:S02]  /*3360*/  @P2 ISETP.LT.U32.AND P1, PT, R13.reuse, R4.reuse, PT ;  /* 0x000000040d00220c */ /* 0x0c0fe40003f21070 */
[CC--:B------:R-:W-:Y:S02]  /*3370*/  @P2 ISETP.GE.AND.EX P0, PT, R14.reuse, R5.reuse, PT, P0 ;  /* 0x000000050e00220c */ /* 0x0c0fe40003f06300 */
[----:B------:R-:W-:Y:S02]  /*3380*/  @P2 ISETP.LT.AND.EX P1, PT, R14, R5, PT, P1 ;  /* 0x000000050e00220c */ /* 0x000fe40003f21310 */
[----:B------:R-:W-:Y:S02]  /*3390*/  @P2 FSEL R6, R10, R17, !P0 ;  /* 0x000000110a062208 */ /* 0x000fe40004000000 */
[----:B------:R-:W-:-:S02]  /*33a0*/  @P2 SEL R7, R13, R4, P1 ;  /* 0x000000040d072207 */ /* 0x000fc40000800000 */
[----:B------:R-:W-:-:S07]  /*33b0*/  @P2 SEL R12, R14, R5, P1 ;  /* 0x000000050e0c2207 */ /* 0x000fce0000800000 */
.L_x_487:
[----:B------:R-:W-:Y:S05]  /*33c0*/  BSYNC.RECONVERGENT B1 ;  /* 0x0000000000017941 */ /* 0x000fea0003800200 */
.L_x_486:
        /* <DEDUP_REMOVED lines=17> */
.L_x_489:
[----:B------:R-:W-:Y:S05]  /*34e0*/  BSYNC.RECONVERGENT B1 ;  /* 0x0000000000017941 */ /* 0x000fea0003800200 */
.L_x_488:
[----:B------:R-:W-:Y:S01]  /*34f0*/  UISETP.GE.U32.AND UP0, UPT, UR8, 0xa00, UPT ;  /* 0x00000a000800788c */ /* 0x000fe2000bf06070 */
[----:B------:R-:W-:Y:S02]  /*3500*/  IMAD.MOV.U32 R5, RZ, RZ, 0x500 ;  /* 0x00000500ff057424 */ /* 0x000fe400078e00ff */
[----:B------:R-:W-:-:S06]  /*3510*/  IMAD.MOV.U32 R4, RZ, RZ, RZ ;  /* 0x000000ffff047224 */ /* 0x000fcc00078e00ff */
[----:B------:R-:W-:Y:S05]  /*3520*/  BRA.U !UP0, `(.L_x_490) ;  /* 0x0000001508647547 */ /* 0x000fea000b800000 */
[----:B------:R-:W-:Y:S01]  /*3530*/  UIADD3 UR9, UP0, UPT, UR8, -0xa00, URZ ;  /* 0xfffff60008097890 */ /* 0x000fe2000ff1e0ff */
[----:B------:R-:W-:Y:S02]  /*3540*/  IMAD.MOV.U32 R5, RZ, RZ, 0x500 ;  /* 0x00000500ff057424 */ /* 0x000fe400078e00ff */
[----:B------:R-:W-:Y:S01]  /*3550*/  IMAD.MOV.U32 R4, RZ, RZ, RZ ;  /* 0x000000ffff047224 */ /* 0x000fe200078e00ff */
[----:B------:R-:W-:Y:S02]  /*3560*/  ULEA.HI.X.SX32 UR8, UR8, 0xffffffff, 0x1, UP0 ;  /* 0xffffffff08087891 */ /* 0x000fe400080f0eff */
[----:B------:R-:W-:Y:S02]  /*3570*/  UIMAD.WIDE.U32 UR12, UR9, -0x33333333, URZ ;  /* 0xcccccccd090c78a5 */ /* 0x000fe4000f8e00ff */
[----:B------:R-:W-:-:S04]  /*3580*/  UIMAD.WIDE.U32 UR4, UR8, -0x33333333, URZ ;  /* 0xcccccccd080478a5 */ /* 0x000fc8000f8e00ff */
[----:B------:R-:W-:-:S04]  /*3590*/  UIMAD.WIDE.U32 UR4, UP0, UR9, -0x33333334, UR4 ;  /* 0xcccccccc090478a5 */ /* 0x000fc8000f800004 */
[----:B------:R-:W-:Y:S02]  /*35a0*/  UIADD3.X UR7, UPT, UPT, URZ, URZ, URZ, UP0, !UPT ;  /* 0x000000ffff077290 */ /* 0x000fe400087fe4ff */
[----:B------:R-:W-:Y:S01]  /*35b0*/  UIADD3 URZ, UP0, UPT, UR13, UR4, URZ ;  /* 0x000000040dff7290 */ /* 0x000fe2000ff1e0ff */
[----:B------:R-:W-:-:S03]  /*35c0*/  UMOV UR6, UR5 ;  /* 0x0000000500067c82 */ /* 0x000fc60008000000 */
[----:B------:R-:W-:Y:S02]  /*35d0*/  UIMAD.WIDE.U32.X UR4, UR8, -0x33333334, UR6, UP0 ;  /* 0xcccccccc080478a5 */ /* 0x000fe400080e0406 */
[----:B------:R-:W-:Y:S02]  /*35e0*/  UISETP.GE.U32.AND UP0, UPT, UR9, 0x500, UPT ;  /* 0x000005000900788c */ /* 0x000fe4000bf06070 */
[----:B------:R-:W-:Y:S02]  /*35f0*/  USHF.R.U64 UR6, UR4, 0xa, UR5 ;  /* 0x0000000a04067899 */ /* 0x000fe40008001205 */
[----:B------:R-:W-:-:S09]  /*3600*/  UISETP.GE.U32.AND.EX UP0, UPT, UR8, URZ, UPT, UP0 ;  /* 0x000000ff0800728c */ /* 0x000fd2000bf06100 */
[----:B------:R-:W-:Y:S05]  /*3610*/  BRA.U !UP0, `(.L_x_491) ;  /* 0x0000000d08707547 */ /* 0x000fea000b800000 */
[----:B------:R-:W0:Y:S01]  /*3620*/  LDCU.64 UR8, c[0x0][0x380] ;  /* 0x00007000ff0877ac */ /* 0x000e220008000a00 */
[----:B------:R-:W-:Y:S02]  /*3630*/  IMAD.MOV.U32 R5, RZ, RZ, 0x500 ;  /* 0x00000500ff057424 */ /* 0x000fe400078e00ff */
[----:B------:R-:W-:Y:S01]  /*3640*/  IMAD.MOV.U32 R4, RZ, RZ, RZ ;  /* 0x000000ffff047224 */ /* 0x000fe200078e00ff */
[----:B------:R-:W-:-:S04]  /*3650*/  UIADD3 UR4, UP0, UPT, UR6, 0x1, URZ ;  /* 0x0000000106047890 */ /* 0x000fc8000ff1e0ff */
[----:B------:R-:W-:Y:S02]  /*3660*/  ULEA.HI.X UR5, UR5, URZ, URZ, 0x16, UP0 ;  /* 0x000000ff05057291 */ /* 0x000fe400080fb4ff */
[----:B------:R-:W-:Y:S02]  /*3670*/  ULOP3.LUT UR4, UR4, 0xfffffffe, URZ, 0xc0, !UPT ;  /* 0xfffffffe04047892 */ /* 0x000fe4000f8ec0ff */
[----:B------:R-:W-:Y:S01]  /*3680*/  ULOP3.LUT UR5, UR5, 0x7fffff, URZ, 0xc0, !UPT ;  /* 0x007fffff05057892 */ /* 0x000fe2000f8ec0ff */
[----:B0-----:R-:W-:-:S04]  /*3690*/  LEA R2, P0, R0, UR8, 0x4 ;  /* 0x0000000800027c11 */ /* 0x001fc8000f8020ff */
[----:B------:R-:W-:Y:S02]  /*36a0*/  IADD3 R2, P1, PT, R2, 0xe008, RZ ;  /* 0x0000e00802027810 */ /* 0x000fe40007f3e0ff */
[----:B------:R-:W-:-:S05]  /*36b0*/  LEA.HI.X R3, R0, UR9, RZ, 0x4, P0 ;  /* 0x0000000900037c11 */ /* 0x000fca00080f24ff */
[----:B------:R-:W-:-:S07]  /*36c0*/  IMAD.X R3, RZ, RZ, R3, P1 ;  /* 0x000000ffff037224 */ /* 0x000fce00008e0603 */
.L_x_512:
[----:B------:R-:W2:Y:S04]  /*36d0*/  LDG.E.CONSTANT R15, desc[UR10][R2.64+-0x9008] ;  /* 0xff6ff80a020f7981 */ /* 0x000ea8000c1e9900 */
[----:B------:R0:W5:Y:S04]  /*36e0*/  LDG.E.CONSTANT R23, desc[UR10][R2.64+-0x8008] ;  /* 0xff7ff80a02177981 */ /* 0x000168000c1e9900 */
[----:B------:R0:W5:Y:S04]  /*36f0*/  LDG.E.CONSTANT R11, desc[UR10][R2.64+-0x7008] ;  /* 0xff8ff80a020b7981 */ /* 0x000168000c1e9900 */
[----:B------:R0:W5:Y:S04]  /*3700*/  LDG.E.CONSTANT R7, desc[UR10][R2.64+-0x6008] ;  /* 0xff9ff80a02077981 */ /* 0x000168000c1e9900 */
[----:B------:R0:W5:Y:S04]  /*3710*/  LDG.E.CONSTANT R6, desc[UR10][R2.64+-0x5008] ;  /* 0xffaff80a02067981 */ /* 0x000168000c1e9900 */
[----:B------:R0:W5:Y:S04]  /*3720*/  LDG.E.CONSTANT R16, desc[UR10][R2.64+-0x4008] ;  /* 0xffbff80a02107981 */ /* 0x000168000c1e9900 */
[----:B------:R0:W5:Y:S01]  /*3730*/  LDG.E.CONSTANT R17, desc[UR10][R2.64+-0x3008] ;  /* 0xffcff80a02117981 */ /* 0x000162000c1e9900 */
[----:B------:R-:W-:Y:S01]  /*3740*/  UIADD3 UR4, UP0, UPT, UR4, -0x2, URZ ;  /* 0xfffffffe04047890 */ /* 0x000fe2000ff1e0ff */
[----:B------:R-:W-:Y:S01]  /*3750*/  BSSY.RECONVERGENT B1, `(.L_x_492) ;  /* 0x0000015000017945 */ /* 0x000fe20003800200 */
[----:B------:R-:W-:-:S02]  /*3760*/  IMAD.MOV.U32 R14, RZ, RZ, R10 ;  /* 0x000000ffff0e7224 */ /* 0x000fc400078e000a */
[----:B------:R-:W-:Y:S01]  /*3770*/  UIADD3.X UR5, UPT, UPT, UR5, -0x1, URZ, UP0, !UPT ;  /* 0xffffffff05057890 */ /* 0x000fe200087fe4ff */
[----:B------:R-:W-:Y:S01]  /*3780*/  IMAD.MOV.U32 R19, RZ, RZ, R8 ;  /* 0x000000ffff137224 */ /* 0x000fe200078e0008 */
[----:B------:R-:W-:Y:S01]  /*3790*/  UISETP.NE.U32.AND UP0, UPT, UR4, URZ, UPT ;  /* 0x000000ff0400728c */ /* 0x000fe2000bf05070 */
[----:B------:R-:W-:-:S03]  /*37a0*/  IMAD.MOV.U32 R21, RZ, RZ, R9 ;  /* 0x000000ffff157224 */ /* 0x000fc600078e0009 */
[----:B------:R-:W-:Y:S01]  /*37b0*/  UISETP.NE.AND.EX UP0, UPT, UR5, URZ, UPT, UP0 ;  /* 0x000000ff0500728c */ /* 0x000fe2000bf05300 */
[----:B--2---:R-:W-:-:S13]  /*37c0*/  FSETP.GEU.AND P0, PT, R10, R15, PT ;  /* 0x0000000f0a00720b */ /* 0x004fda0003f0e000 */
[----:B0-----:R-:W-:Y:S05]  /*37d0*/  @!P0 BRA `(.L_x_493) ;  /* 0x0000000000308947 */ /* 0x001fea0003800000 */
[----:B------:R-:W2:Y:S01]  /*37e0*/  LDG.E.64.CONSTANT R12, desc[UR10][R2.64+-0x9000] ;  /* 0xff70000a020c7981 */ /* 0x000ea2000c1e9b00 */
[----:B------:R-:W-:Y:S01]  /*37f0*/  FSETP.GEU.AND P2, PT, R15, R10, PT ;  /* 0x0000000a0f00720b */ /* 0x000fe20003f4e000 */
[----:B------:R-:W-:-:S12]  /*3800*/  IMAD.MOV.U32 R14, RZ, RZ, R15 ;  /* 0x000000ffff0e7224 */ /* 0x000fd800078e000f */
[CC--:B--2---:R-:W-:Y:S01]  /*3810*/  @P2 ISETP.GE.U32.AND P0, PT, R8.reuse, R12.reuse, PT ;  /* 0x0000000c0800220c */ /* 0x0c4fe20003f06070 */
        /* <DEDUP_REMOVED lines=8> */
.L_x_493:
[----:B------:R-:W-:Y:S05]  /*38a0*/  BSYNC.RECONVERGENT B1 ;  /* 0x0000000000017941 */ /* 0x000fea0003800200 */
.L_x_492:
[----:B------:R0:W5:Y:S02]  /*38b0*/  LDG.E.64.CONSTANT R8, desc[UR10][R2.64+-0x8000] ;  /* 0xff80000a02087981 */ /* 0x000164000c1e9b00 */
[----:B-----5:R-:W-:Y:S01]  /*38c0*/  FSETP.GEU.AND P0, PT, R14, R23, PT ;  /* 0x000000170e00720b */ /* 0x020fe20003f0e000 */
[----:B------:R-:W-:Y:S01]  /*38d0*/  BSSY.RECONVERGENT B1, `(.L_x_494) ;  /* 0x0000010000017945 */ /* 0x000fe20003800200 */
[----:B------:R-:W-:Y:S02]  /*38e0*/  IMAD.MOV.U32 R10, RZ, RZ, R14 ;  /* 0x000000ffff0a7224 */ /* 0x000fe400078e000e */
[----:B------:R-:W-:Y:S02]  /*38f0*/  IMAD.MOV.U32 R13, RZ, RZ, R19 ;  /* 0x000000ffff0d7224 */ /* 0x000fe400078e0013 */
[----:B------:R-:W-:-:S07]  /*3900*/  IMAD.MOV.U32 R15, RZ, RZ, R21 ;  /* 0x000000ffff0f7224 */ /* 0x000fce00078e0015 */
[----:B0-----:R-:W-:Y:S05]  /*3910*/  @!P0 BRA `(.L_x_495) ;  /* 0x00000000002c8947 */ /* 0x001fea0003800000 */
[----:B------:R-:W-:Y:S01]  /*3920*/  FSETP.GEU.AND P2, PT, R23, R14, PT ;  /* 0x0000000e1700720b */ /* 0x000fe20003f4e000 */
[----:B------:R-:W-:Y:S02]  /*3930*/  IMAD.MOV.U32 R13, RZ, RZ, R8 ;  /* 0x000000ffff0d7224 */ /* 0x000fe400078e0008 */
[----:B------:R-:W-:Y:S02]  /*3940*/  IMAD.MOV.U32 R15, RZ, RZ, R9 ;  /* 0x000000ffff0f7224 */ /* 0x000fe400078e0009 */
[----:B------:R-:W-:-:S08]  /*3950*/  IMAD.MOV.U32 R10, RZ, RZ, R23 ;  /* 0x000000ffff0a7224 */ /* 0x000fd000078e0017 */
[CC--:B------:R-:W-:Y:S02]  /*3960*/  @P2 ISETP.GE.U32.AND P0, PT, R19.reuse, R8.reuse, PT ;  /* 0x000000081300220c */ /* 0x0c0fe40003f06070 */
[-C--:B------:R-:W-:Y:S02]  /*3970*/  @P2 ISETP.LT.U32.AND P1, PT, R19, R8.reuse, PT ;  /* 0x000000081300220c */ /* 0x080fe40003f21070 */
[CC--:B------:R-:W-:Y:S02]  /*3980*/  @P2 ISETP.GE.AND.EX P0, PT, R21.reuse, R9.reuse, PT, P0 ;  /* 0x000000091500220c */ /* 0x0c0fe40003f06300 */
[----:B------:R-:W-:Y:S02]  /*3990*/  @P2 ISETP.LT.AND.EX P1, PT, R21, R9, PT, P1 ;  /* 0x000000091500220c */ /* 0x000fe40003f21310 */
[----:B------:R-:W-:Y:S02]  /*39a0*/  @P2 FSEL R10, R14, R23, !P0 ;  /* 0x000000170e0a2208 */ /* 0x000fe40004000000 */
[----:B------:R-:W-:-:S02]  /*39b0*/  @P2 SEL R13, R19, R8, P1 ;  /* 0x00000008130d2207 */ /* 0x000fc40000800000 */
[----:B------:R-:W-:-:S07]  /*39c0*/  @P2 SEL R15, R21, R9, P1 ;  /* 0x00000009150f2207 */ /* 0x000fce0000800000 */
.L_x_495:
[----:B------:R-:W-:Y:S05]  /*39d0*/  BSYNC.RECONVERGENT B1 ;  /* 0x0000000000017941 */ /* 0x000fea0003800200 */
.L_x_494:
[----:B------:R0:W5:Y:S01]  /*39e0*/  LDG.E.64.CONSTANT R8, desc[UR10][R2.64+-0x7000] ;  /* 0xff90000a02087981 */ /* 0x000162000c1e9b00 */
[----:B------:R-:W-:Y:S01]  /*39f0*/  FSETP.GEU.AND P0, PT, R10, R11, PT ;  /* 0x0000000b0a00720b */ /* 0x000fe20003f0e000 */
[----:B------:R-:W-:Y:S01]  /*3a00*/  BSSY.RECONVERGENT B1, `(.L_x_496) ;  /* 0x0000010000017945 */ /* 0x000fe20003800200 */
[----:B------:R-:W-:Y:S02]  /*3a10*/  IMAD.MOV.U32 R12, RZ, RZ, R10 ;  /* 0x000000ffff0c7224 */ /* 0x000fe400078e000a */
[----:B------:R-:W-:Y:S02]  /*3a20*/  IMAD.MOV.U32 R19, RZ, RZ, R13 ;  /* 0x000000ffff137224 */ /* 0x000fe400078e000d */
[----:B------:R-:W-:-:S07]  /*3a30*/  IMAD.MOV.U32 R21, RZ, RZ, R15 ;  /* 0x000000ffff157224 */ /* 0x000fce00078e000f */
[----:B0-----:R-:W-:Y:S05]  /*3a40*/  @!P0 BRA `(.L_x_497) ;  /* 0x00000000002c8947 */ /* 0x001fea0003800000 */
[----:B------:R-:W-:Y:S01]  /*3a50*/  FSETP.GEU.AND P2, PT, R11, R10, PT ;  /* 0x0000000a0b00720b */ /* 0x000fe20003f4e000 */
[----:B-----5:R-:W-:Y:S02]  /*3a60*/  IMAD.MOV.U32 R19, RZ, RZ, R8 ;  /* 0x000000ffff137224 */ /* 0x020fe400078e0008 */
        /* <DEDUP_REMOVED lines=9> */
.L_x_497:
[----:B------:R-:W-:Y:S05]  /*3b00*/  BSYNC.RECONVERGENT B1 ;  /* 0x0000000000017941 */ /* 0x000fea0003800200 */
.L_x_496:
[----:B-----5:R0:W5:Y:S01]  /*3b10*/  LDG.E.64.CONSTANT R8, desc[UR10][R2.64+-0x6000] ;  /* 0xffa0000a02087981 */ /* 0x020162000c1e9b00 */
        /* <DEDUP_REMOVED lines=17> */
.L_x_499:
[----:B------:R-:W-:Y:S05]  /*3c30*/  BSYNC.RECONVERGENT B1 ;  /* 0x0000000000017941 */ /* 0x000fea0003800200 */
.L_x_498:
        /* <DEDUP_REMOVED lines=12> */
[----:B------:R-:W-:Y:S02]  /*3d00*/  @P2 ISETP.LT.U32.AND P1, PT, R13, R8, PT ;  /* 0x000000080d00220c */ /* 0x000fe40003f21070 */
[CC--:B------:R-:W-:Y:S02]  /*3d10*/  @P2 ISETP.GE.AND.EX P0, PT, R15.reuse, R9.reuse, PT, P0 ;  /* 0x000000090f00220c */ /* 0x0c0fe40003f06300 */
[----:B------:R-:W-:Y:S02]  /*3d20*/  @P2 ISETP.LT.AND.EX P1, PT, R15, R9, PT, P1 ;  /* 0x000000090f00220c */ /* 0x000fe40003f21310 */
[----:B------:R-:W-:Y:S02]  /*3d30*/  @P2 FSEL R25, R11, R6, !P0 ;  /* 0x000000060b192208 */ /* 0x000fe40004000000 */
[----:B------:R-:W-:-:S02]  /*3d40*/  @P2 SEL R23, R13, R8, P1 ;  /* 0x000000080d172207 */ /* 0x000fc40000800000 */
[----:B------:R-:W-:-:S07]  /*3d50*/  @P2 SEL R21, R15, R9, P1 ;  /* 0x000000090f152207 */ /* 0x000fce0000800000 */
.L_x_501:
[----:B------:R-:W-:Y:S05]  /*3d60*/  BSYNC.RECONVERGENT B1 ;  /* 0x0000000000017941 */ /* 0x000fea0003800200 */
.L_x_500:
[----:B------:R0:W5:Y:S04]  /*3d70*/  LDG.E.CONSTANT R20, desc[UR10][R2.64+-0x2008] ;  /* 0xffdff80a02147981 */ /* 0x000168000c1e9900 */
[----:B------:R0:W5:Y:S04]  /*3d80*/  LDG.E.CONSTANT R19, desc[UR10][R2.64+-0x1008] ;  /* 0xffeff80a02137981 */ /* 0x000168000c1e9900 */
[----:B------:R0:W5:Y:S04]  /*3d90*/  LDG.E.CONSTANT R18, desc[UR10][R2.64+-0x8] ;  /* 0xfffff80a02127981 */ /* 0x000168000c1e9900 */
[----:B-----5:R0:W5:Y:S04]  /*3da0*/  LDG.E.64.CONSTANT R8, desc[UR10][R2.64+-0x3000] ;  /* 0xffd0000a02087981 */ /* 0x020168000c1e9b00 */
[----:B------:R0:W5:Y:S04]  /*3db0*/  LDG.E.64.CONSTANT R10, desc[UR10][R2.64+-0x2000] ;  /* 0xffe0000a020a7981 */ /* 0x000168000c1e9b00 */
[----:B------:R0:W5:Y:S04]  /*3dc0*/  LDG.E.64.CONSTANT R12, desc[UR10][R2.64+-0x1000] ;  /* 0xfff0000a020c7981 */ /* 0x000168000c1e9b00 */
[----:B------:R0:W5:Y:S01]  /*3dd0*/  LDG.E.64.CONSTANT R6, desc[UR10][R2.64] ;  /* 0x0000000a02067981 */ /* 0x000162000c1e9b00 */
[----:B------:R-:W-:Y:S01]  /*3de0*/  FSETP.GEU.AND P0, PT, R25, R16, PT ;  /* 0x000000101900720b */ /* 0x000fe20003f0e000 */
[----:B------:R-:W-:Y:S01]  /*3df0*/  BSSY.RECONVERGENT B1, `(.L_x_502) ;  /* 0x0000011000017945 */ /* 0x000fe20003800200 */
[----:B------:R-:W-:-:S02]  /*3e00*/  IMAD.MOV.U32 R14, RZ, RZ, R25 ;  /* 0x000000ffff0e7224 */ /* 0x000fc400078e0019 */
[----:B------:R-:W-:Y:S02]  /*3e10*/  IMAD.MOV.U32 R27, RZ, RZ, R23 ;  /* 0x000000ffff1b7224 */ /* 0x000fe400078e0017 */
[----:B------:R-:W-:-:S07]  /*3e20*/  IMAD.MOV.U32 R29, RZ, RZ, R21 ;  /* 0x000000ffff1d7224 */ /* 0x000fce00078e0015 */
[----:B0-----:R-:W-:Y:S05]  /*3e30*/  @!P0 BRA `(.L_x_503) ;  /* 0x0000000000308947 */ /* 0x001fea0003800000 */
[----:B------:R-:W2:Y:S01]  /*3e40*/  LDG.E.64.CONSTANT R14, desc[UR10][R2.64+-0x4000] ;  /* 0xffc0000a020e7981 */ /* 0x000ea2000c1e9b00 */
[----:B------:R-:W-:-:S13]  /*3e50*/  FSETP.GEU.AND P2, PT, R16, R25, PT ;  /* 0x000000191000720b */ /* 0x000fda0003f4e000 */
[CC--:B--2---:R-:W-:Y:S01]  /*3e60*/  @P2 ISETP.LT.U32.AND P1, PT, R23.reuse, R14.reuse, PT ;  /* 0x0000000e1700220c */ /* 0x0c4fe20003f21070 */
[----:B------:R-:W-:Y:S01]  /*3e70*/  IMAD.MOV.U32 R27, RZ, RZ, R14 ;  /* 0x000000ffff1b7224 */ /* 0x000fe200078e000e */
[-C--:B------:R-:W-:Y:S01]  /*3e80*/  @P2 ISETP.GE.U32.AND P0, PT, R23, R14.reuse, PT ;  /* 0x0000000e1700220c */ /* 0x080fe20003f06070 */
[----:B------:R-:W-:Y:S01]  /*3e90*/  IMAD.MOV.U32 R29, RZ, RZ, R15 ;  /* 0x000000ffff1d7224 */ /* 0x000fe200078e000f */
[CC--:B------:R-:W-:Y:S02]  /*3ea0*/  @P2 ISETP.LT.AND.EX P1, PT, R21.reuse, R15.reuse, PT, P1 ;  /* 0x0000000f1500220c */ /* 0x0c0fe40003f21310 */
[-C--:B------:R-:W-:Y:S02]  /*3eb0*/  @P2 ISETP.GE.AND.EX P0, PT, R21, R15.reuse, PT, P0 ;  /* 0x0000000f1500220c */ /* 0x080fe40003f06300 */
[----:B------:R-:W-:Y:S01]  /*3ec0*/  @P2 SEL R27, R23, R14, P1 ;  /* 0x0000000e171b2207 */ /* 0x000fe20000800000 */
[----:B------:R-:W-:Y:S01]  /*3ed0*/  IMAD.MOV.U32 R14, RZ, RZ, R16 ;  /* 0x000000ffff0e7224 */ /* 0x000fe200078e0010 */
[----:B------:R-:W-:-:S02]  /*3ee0*/  @P2 SEL R29, R21, R15, P1 ;  /* 0x0000000f151d2207 */ /* 0x000fc40000800000 */
[----:B------:R-:W-:-:S07]  /*3ef0*/  @P2 FSEL R14, R25, R16, !P0 ;  /* 0x00000010190e2208 */ /* 0x000fce0004000000 */
.L_x_503:
[----:B------:R-:W-:Y:S05]  /*3f00*/  BSYNC.RECONVERGENT B1 ;  /* 0x0000000000017941 */ /* 0x000fea0003800200 */
.L_x_502:
[----:B------:R-:W-:Y:S01]  /*3f10*/  FSETP.GEU.AND P0, PT, R14, R17, PT ;  /* 0x000000110e00720b */ /* 0x000fe20003f0e000 */
[----:B------:R-:W-:Y:S01]  /*3f20*/  BSSY.RECONVERGENT B1, `(.L_x_504) ;  /* 0x0000010000017945 */ /* 0x000fe20003800200 */
[----:B------:R-:W-:Y:S02]  /*3f30*/  IMAD.MOV.U32 R15, RZ, RZ, R14 ;  /* 0x000000ffff0f7224 */ /* 0x000fe400078e000e */
[----:B------:R-:W-:Y:S02]  /*3f40*/  IMAD.MOV.U32 R23, RZ, RZ, R27 ;  /* 0x000000ffff177224 */ /* 0x000fe400078e001b */
[----:B------:R-:W-:-:S07]  /*3f50*/  IMAD.MOV.U32 R25, RZ, RZ, R29 ;  /* 0x000000ffff197224 */ /* 0x000fce00078e001d */
[----:B------:R-:W-:Y:S05]  /*3f60*/  @!P0 BRA `(.L_x_505) ;  /* 0x00000000002c8947 */ /* 0x000fea0003800000 */
        /* <DEDUP_REMOVED lines=11> */
.L_x_505:
[----:B------:R-:W-:Y:S05]  /*4020*/  BSYNC.RECONVERGENT B1 ;  /* 0x0000000000017941 */ /* 0x000fea0003800200 */
.L_x_504:
[----:B------:R-:W-:Y:S01]  /*4030*/  FSETP.GEU.AND P0, PT, R15, R20, PT ;  /* 0x000000140f00720b */ /* 0x000fe20003f0e000 */
[----:B------:R-:W-:Y:S01]  /*4040*/  BSSY.RECONVERGENT B1, `(.L_x_506) ;  /* 0x0000010000017945 */ /* 0x000fe20003800200 */
[----:B-----5:R-:W-:Y:S02]  /*4050*/  IMAD.MOV.U32 R8, RZ, RZ, R15 ;  /* 0x000000ffff087224 */ /* 0x020fe400078e000f */
        /* <DEDUP_REMOVED lines=14> */
.L_x_507:
[----:B------:R-:W-:Y:S05]  /*4140*/  BSYNC.RECONVERGENT B1 ;  /* 0x0000000000017941 */ /* 0x000fea0003800200 */
.L_x_506:
        /* <DEDUP_REMOVED lines=17> */
.L_x_509:
[----:B------:R-:W-:Y:S05]  /*4260*/  BSYNC.RECONVERGENT B1 ;  /* 0x0000000000017941 */ /* 0x000fea0003800200 */
.L_x_508:
        /* <DEDUP_REMOVED lines=17> */
.L_x_511:
[----:B------:R-:W-:Y:S05]  /*4380*/  BSYNC.RECONVERGENT B1 ;  /* 0x0000000000017941 */ /* 0x000fea0003800200 */
.L_x_510:
[----:B------:R-:W-:Y:S02]  /*4390*/  IADD3 R5, P0, PT, R5, 0xa00, RZ ;  /* 0x00000a0005057810 */ /* 0x000fe40007f1e0ff */
[----:B------:R-:W-:-:S03]  /*43a0*/  IADD3 R2, P1, PT, R2, 0xa000, RZ ;  /* 0x0000a00002027810 */ /* 0x000fc60007f3e0ff */
[----:B------:R-:W-:Y:S02]  /*43b0*/  IMAD.X R4, RZ, RZ, R4, P0 ;  /* 0x000000ffff047224 */ /* 0x000fe400000e0604 */
[----:B------:R-:W-:Y:S01]  /*43c0*/  IMAD.X R3, RZ, RZ, R3, P1 ;  /* 0x000000ffff037224 */ /* 0x000fe200008e0603 */
[----:B------:R-:W-:Y:S07]  /*43d0*/  BRA.U UP0, `(.L_x_512) ;  /* 0xfffffff100bc7547 */ /* 0x000fee000b83ffff */
.L_x_491:
[----:B------:R-:W-:-:S04]  /*43e0*/  ULOP3.LUT UR4, UR6, 0x1, URZ, 0xc0, !UPT ;  /* 0x0000000106047892 */ /* 0x000fc8000f8ec0ff */
[----:B------:R-:W-:-:S04]  /*43f0*/  UISETP.NE.U32.AND UP0, UPT, UR4, 0x1, UPT ;  /* 0x000000010400788c */ /* 0x000fc8000bf05070 */
[----:B------:R-:W-:-:S09]  /*4400*/  UISETP.NE.U32.AND.EX UP0, UPT, URZ, URZ, UPT, UP0 ;  /* 0x000000ffff00728c */ /* 0x000fd2000bf05100 */
[----:B------:R-:W-:Y:S05]  /*4410*/  BRA.U !UP0, `(.L_x_490) ;  /* 0x0000000508a87547 */ /* 0x000fea000b800000 */
[----:B------:R-:W0:Y:S02]  /*4420*/  LDC.64 R2, c[0x0][0x380] ;  /* 0x0000e000ff027b82 */ /* 0x000e240000000a00 */
[----:B0-----:R-:W-:-:S03]  /*4430*/  IMAD.WIDE.U32 R2, R0, 0x10, R2 ;  /* 0x0000001000027825 */ /* 0x001fc600078e0002 */
[----:B------:R-:W-:-:S04]  /*4440*/  LEA R16, P0, R5, R2, 0x4 ;  /* 0x0000000205107211 */ /* 0x000fc800078020ff */
[----:B------:R-:W-:-:S05]  /*4450*/  LEA.HI.X R17, R5, R3, R4, 0x4, P0 ;  /* 0x0000000305117211 */ /* 0x000fca00000f2404 */
[----:B------:R-:W2:Y:S04]  /*4460*/  LDG.E.CONSTANT R23, desc[UR10][R16.64] ;  /* 0x0000000a10177981 */ /* 0x000ea8000c1e9900 */
[----:B------:R0:W5:Y:S04]  /*4470*/  LDG.E.CONSTANT R27, desc[UR10][R16.64+0x1000] ;  /* 0x0010000a101b7981 */ /* 0x000168000c1e9900 */
[----:B------:R0:W5:Y:S04]  /*4480*/  LDG.E.CONSTANT R19, desc[UR10][R16.64+0x2000] ;  /* 0x0020000a10137981 */ /* 0x000168000c1e9900 */
[----:B------:R0:W5:Y:S04]  /*4490*/  LDG.E.CONSTANT R18, desc[UR10][R16.64+0x3000] ;  /* 0x0030000a10127981 */ /* 0x000168000c1e9900 */
[----:B------:R0:W5:Y:S04]  /*44a0*/  LDG.E.CONSTANT R11, desc[UR10][R16.64+0x4000] ;  /* 0x0040000a100b7981 */ /* 0x000168000c1e9900 */
[----:B------:R0:W5:Y:S04]  /*44b0*/  LDG.E.64.CONSTANT R2, desc[UR10][R16.64+0x1008] ;  /* 0x0010080a10027981 */ /* 0x000168000c1e9b00 */
[----:B------:R0:W5:Y:S04]  /*44c0*/  LDG.E.64.CONSTANT R6, desc[UR10][R16.64+0x2008] ;  /* 0x0020080a10067981 */ /* 0x000168000c1e9b00 */
[----:B------:R0:W5:Y:S04]  /*44d0*/  LDG.E.64.CONSTANT R12, desc[UR10][R16.64+0x3008] ;  /* 0x0030080a100c7981 */ /* 0x000168000c1e9b00 */
[----:B------:R0:W5:Y:S01]  /*44e0*/  LDG.E.64.CONSTANT R14, desc[UR10][R16.64+0x4008] ;  /* 0x0040080a100e7981 */ /* 0x000162000c1e9b00 */
        /* <DEDUP_REMOVED lines=18> */
.L_x_514:
[----:B------:R-:W-:Y:S05]  /*4610*/  BSYNC.RECONVERGENT B1 ;  /* 0x0000000000017941 */ /* 0x000fea0003800200 */
.L_x_513:
        /* <DEDUP_REMOVED lines=17> */
.L_x_516:
[----:B------:R-:W-:Y:S05]  /*4730*/  BSYNC.RECONVERGENT B1 ;  /* 0x0000000000017941 */ /* 0x000fea0003800200 */
.L_x_515:
        /* <DEDUP_REMOVED lines=17> */
.L_x_518:
[----:B------:R-:W-:Y:S05]  /*4850*/  BSYNC.RECONVERGENT B1 ;  /* 0x0000000000017941 */ /* 0x000fea0003800200 */
.L_x_517:
        /* <DEDUP_REMOVED lines=17> */
.L_x_520:
[----:B------:R-:W-:Y:S05]  /*4970*/  BSYNC.RECONVERGENT B1 ;  /* 0x0000000000017941 */ /* 0x000fea0003800200 */
.L_x_519:
[----:B------:R-:W-:Y:S01]  /*4980*/  FSETP.GEU.AND P0, PT, R2, R11, PT ;  /* 0x0000000b0200720b */ /* 0x000fe20003f0e000 */
[----:B------:R-:W-:Y:S01]  /*4990*/  BSSY.RECONVERGENT B1, `(.L_x_521) ;  /* 0x0000011000017945 */ /* 0x000fe20003800200 */
[----:B------:R-:W-:Y:S01]  /*49a0*/  IADD3 R5, P2, PT, R5, 0x500, RZ ;  /* 0x0000050005057810 */ /* 0x000fe20007f5e0ff */
[----:B------:R-:W-:Y:S02]  /*49b0*/  IMAD.MOV.U32 R10, RZ, RZ, R2 ;  /* 0x000000ffff0a7224 */ /* 0x000fe400078e0002 */
[----:B------:R-:W-:Y:S02]  /*49c0*/  IMAD.MOV.U32 R8, RZ, RZ, R7 ;  /* 0x000000ffff087224 */ /* 0x000fe400078e0007 */
[----:B------:R-:W-:-:S06]  /*49d0*/  IMAD.MOV.U32 R9, RZ, RZ, R17 ;  /* 0x000000ffff097224 */ /* 0x000fcc00078e0011 */
        /* <DEDUP_REMOVED lines=12> */
.L_x_522:
[----:B------:R-:W-:Y:S05]  /*4aa0*/  BSYNC.RECONVERGENT B1 ;  /* 0x0000000000017941 */ /* 0x000fea0003800200 */
.L_x_521:
[----:B------:R-:W-:-:S07]  /*4ab0*/  IMAD.X R4, RZ, RZ, R4, P2 ;  /* 0x000000ffff047224 */ /* 0x000fce00010e0604 */
.L_x_490:
[----:B------:R-:W0:Y:S02]  /*4ac0*/  LDCU UR4, c[0x0][0x390] ;  /* 0x00007200ff0477ac */ /* 0x000e240008000800 */
[----:B0-----:R-:W-:Y:S02]  /*4ad0*/  USHF.R.S32.HI UR5, URZ, 0x1f, UR4 ;  /* 0x0000001fff057899 */ /* 0x001fe40008011404 */
[----:B------:R-:W-:-:S04]  /*4ae0*/  ISETP.GE.U32.AND P0, PT, R5, UR4, PT ;  /* 0x0000000405007c0c */ /* 0x000fc8000bf06070 */
[----:B------:R-:W-:-:S13]  /*4af0*/  ISETP.GE.AND.EX P0, PT, R4, UR5, PT, P0 ;  /* 0x0000000504007c0c */ /* 0x000fda000bf06300 */
[----:B------:R-:W-:Y:S05]  /*4b00*/  @P0 BRA `(.L_x_523) ;  /* 0x00000008003c0947 */ /* 0x000fea0003800000 */
[----:B------:R-:W-:Y:S01]  /*4b10*/  IADD3 R3, PT, PT, -R5, UR4, RZ ;  /* 0x0000000405037c10 */ /* 0x000fe2000fffe1ff */
[----:B------:R-:W-:Y:S03]  /*4b20*/  BSSY.RECONVERGENT B1, `(.L_x_523) ;  /* 0x000008d000017945 */ /* 0x000fe60003800200 */
[----:B------:R-:W-:-:S13]  /*4b30*/  ISETP.GE.AND P0, PT, R0, R3, PT ;  /* 0x000000030000720c */ /* 0x000fda0003f06270 */
[----:B------:R-:W-:Y:S05]  /*4b40*/  @P0 BRA `(.L_x_524) ;  /* 0x0000000800280947 */ /* 0x000fea0003800000 */
[----:B------:R-:W-:Y:S01]  /*4b50*/  LOP3.LUT R2, RZ, R0, RZ, 0x33, !PT ;  /* 0x00000000ff027212 */ /* 0x000fe200078e33ff */
[----:B------:R-:W-:Y:S03]  /*4b60*/  BSSY.RECONVERGENT B2, `(.L_x_525) ;  /* 0x000002a000027945 */ /* 0x000fe60003800200 */
[----:B------:R-:W-:-:S04]  /*4b70*/  IADD3 R18, PT, PT, -R5, UR4, R2 ;  /* 0x0000000405127c10 */ /* 0x000fc8000fffe102 */
[----:B------:R-:W-:-:S04]  /*4b80*/  LOP3.LUT R2, R18, 0x300, RZ, 0xc0, !PT ;  /* 0x0000030012027812 */ /* 0x000fc800078ec0ff */
[----:B------:R-:W-:Y:S01]  /*4b90*/  ISETP.NE.AND P0, PT, R2, 0x300, PT ;  /* 0x000003000200780c */ /* 0x000fe20003f05270 */
[----:B------:R-:W-:-:S12]  /*4ba0*/  IMAD.MOV.U32 R2, RZ, RZ, R0 ;  /* 0x000000ffff027224 */ /* 0x000fd800078e0000 */
[----:B------:R-:W-:Y:S05]  /*4bb0*/  @!P0 BRA `(.L_x_526) ;  /* 0x0000000000908947 */ /* 0x000fea0003800000 */
[----:B------:R-:W0:Y:S01]  /*4bc0*/  LDCU.64 UR6, c[0x0][0x380] ;  /* 0x00007000ff0677ac */ /* 0x000e220008000a00 */
[----:B------:R-:W-:Y:S02]  /*4bd0*/  IADD3 R7, P0, PT, R0, R5, RZ ;  /* 0x0000000500077210 */ /* 0x000fe40007f1e0ff */
[----:B------:R-:W-:-:S03]  /*4be0*/  LEA.HI R2, R18, 0x1, RZ, 0x18 ;  /* 0x0000000112027811 */ /* 0x000fc600078fc0ff */
[----:B------:R-:W-:Y:S01]  /*4bf0*/  IMAD.X R12, RZ, RZ, R4, P0 ;  /* 0x000000ffff0c7224 */ /* 0x000fe200000e0604 */
[----:B------:R-:W-:Y:S01]  /*4c00*/  LOP3.LUT R6, R2, 0x3, RZ, 0xc0, !PT ;  /* 0x0000000302067812 */ /* 0x000fe200078ec0ff */
[----:B------:R-:W-:-:S04]  /*4c10*/  IMAD.MOV.U32 R2, RZ, RZ, R0 ;  /* 0x000000ffff027224 */ /* 0x000fc800078e0000 */
[----:B------:R-:W-:Y:S01]  /*4c20*/  IMAD.MOV R11, RZ, RZ, -R6 ;  /* 0x000000ffff0b7224 */ /* 0x000fe200078e0a06 */
[----:B0-----:R-:W-:-:S04]  /*4c30*/  LEA R16, P1, R7, UR6, 0x4 ;  /* 0x0000000607107c11 */ /* 0x001fc8000f8220ff */
[----:B------:R-:W-:-:S09]  /*4c40*/  LEA.HI.X R7, R7, UR7, R12, 0x4, P1 ;  /* 0x0000000707077c11 */ /* 0x000fd200088f240c */
.L_x_529:
[----:B------:R-:W-:-:S05]  /*4c50*/  IMAD.MOV.U32 R6, RZ, RZ, R16 ;  /* 0x000000ffff067224 */ /* 0x000fca00078e0010 */
[----:B------:R-:W2:Y:S01]  /*4c60*/  LDG.E.CONSTANT R19, desc[UR10][R6.64] ;  /* 0x0000000a06137981 */ /* 0x000ea2000c1e9900 */
[----:B------:R-:W-:Y:S01]  /*4c70*/  VIADD R11, R11, 0x1 ;  /* 0x000000010b0b7836 */ /* 0x000fe20000000000 */
[----:B------:R-:W-:Y:S01]  /*4c80*/  BSSY.RECONVERGENT B3, `(.L_x_527) ;  /* 0x0000014000037945 */ /* 0x000fe20003800200 */
[----:B------:R-:W-:-:S03]  /*4c90*/  IADD3 R16, P3, PT, R6, 0x1000, RZ ;  /* 0x0000100006107810 */ /* 0x000fc60007f7e0ff */
[----:B------:R-:W-:Y:S02]  /*4ca0*/  ISETP.NE.AND P2, PT, R11, RZ, PT ;  /* 0x000000ff0b00720c */ /* 0x000fe40003f45270 */
[----:B--2---:R-:W-:-:S13]  /*4cb0*/  FSETP.GEU.AND P0, PT, R10, R19, PT ;  /* 0x000000130a00720b */ /* 0x004fda0003f0e000 */
[----:B------:R-:W-:Y:S05]  /*4cc0*/  @!P0 BRA `(.L_x_528) ;  /* 0x00000000003c8947 */ /* 0x000fea0003800000 */
[----:B------:R-:W2:Y:S01]  /*4cd0*/  LDG.E.64.CONSTANT R12, desc[UR10][R6.64+0x8] ;  /* 0x0000080a060c7981 */ /* 0x000ea2000c1e9b00 */
[----:B------:R-:W-:Y:S01]  /*4ce0*/  FSETP.GEU.AND P4, PT, R19, R10, PT ;  /* 0x0000000a1300720b */ /* 0x000fe20003f8e000 */
[----:B------:R-:W-:Y:S02]  /*4cf0*/  IMAD.MOV.U32 R15, RZ, RZ, R8 ;  /* 0x000000ffff0f7224 */ /* 0x000fe400078e0008 */
[----:B------:R-:W-:Y:S02]  /*4d00*/  IMAD.MOV.U32 R17, RZ, RZ, R9 ;  /* 0x000000ffff117224 */ /* 0x000fe400078e0009 */
[----:B------:R-:W-:Y:S02]  /*4d10*/  IMAD.MOV.U32 R14, RZ, RZ, R10 ;  /* 0x000000ffff0e7224 */ /* 0x000fe400078e000a */
[----:B------:R-:W-:-:S06]  /*4d20*/  IMAD.MOV.U32 R10, RZ, RZ, R19 ;  /* 0x000000ffff0a7224 */ /* 0x000fcc00078e0013 */
        /* <DEDUP_REMOVED lines=9> */
.L_x_528:
[----:B------:R-:W-:Y:S05]  /*4dc0*/  BSYNC.RECONVERGENT B3 ;  /* 0x0000000000037941 */ /* 0x000fea0003800200 */
.L_x_527:
[----:B------:R-:W-:Y:S02]  /*4dd0*/  IMAD.X R7, RZ, RZ, R7, P3 ;  /* 0x000000ffff077224 */ /* 0x000fe400018e0607 */
[----:B------:R-:W-:Y:S01]  /*4de0*/  VIADD R2, R2, 0x100 ;  /* 0x0000010002027836 */ /* 0x000fe20000000000 */
[----:B------:R-:W-:Y:S06]  /*4df0*/  @P2 BRA `(.L_x_529) ;  /* 0xfffffffc00942947 */ /* 0x000fec000383ffff */
.L_x_526:
[----:B------:R-:W-:Y:S05]  /*4e00*/  BSYNC.RECONVERGENT B2 ;  /* 0x0000000000027941 */ /* 0x000fea0003800200 */
.L_x_525:
[----:B------:R-:W-:-:S13]  /*4e10*/  ISETP.GE.U32.AND P0, PT, R18, 0x300, PT ;  /* 0x000003001200780c */ /* 0x000fda0003f06070 */
[----:B------:R-:W-:Y:S05]  /*4e20*/  @!P0 BRA `(.L_x_524) ;  /* 0x0000000400708947 */ /* 0x000fea0003800000 */
[----:B------:R-:W0:Y:S01]  /*4e30*/  LDCU.64 UR6, c[0x0][0x380] ;  /* 0x00007000ff0677ac */ /* 0x000e220008000a00 */
[----:B------:R-:W-:-:S05]  /*4e40*/  IADD3 R6, P0, PT, R2, R5, RZ ;  /* 0x0000000502067210 */ /* 0x000fca0007f1e0ff */
[----:B------:R-:W-:Y:S01]  /*4e50*/  IMAD.X R7, RZ, RZ, R4, P0 ;  /* 0x000000ffff077224 */ /* 0x000fe200000e0604 */
[----:B0-----:R-:W-:-:S04]  /*4e60*/  LEA R5, P1, R6, UR6, 0x4 ;  /* 0x0000000606057c11 */ /* 0x001fc8000f8220ff */
[----:B------:R-:W-:Y:S02]  /*4e70*/  IADD3 R4, P0, PT, R5, 0x3008, RZ ;  /* 0x0000300805047810 */ /* 0x000fe40007f1e0ff */
[----:B------:R-:W-:-:S05]  /*4e80*/  LEA.HI.X R5, R6, UR7, R7, 0x4, P1 ;  /* 0x0000000706057c11 */ /* 0x000fca00088f2407 */
[----:B------:R-:W-:-:S07]  /*4e90*/  IMAD.X R5, RZ, RZ, R5, P0 ;  /* 0x000000ffff057224 */ /* 0x000fce00000e0605 */
.L_x_538:
[----:B------:R-:W2:Y:S04]  /*4ea0*/  LDG.E.CONSTANT R17, desc[UR10][R4.64+-0x3008] ;  /* 0xffcff80a04117981 */ /* 0x000ea8000c1e9900 */
[----:B------:R0:W5:Y:S04]  /*4eb0*/  LDG.E.CONSTANT R12, desc[UR10][R4.64+-0x2008] ;  /* 0xffdff80a040c7981 */ /* 0x000168000c1e9900 */
        /* <DEDUP_REMOVED lines=20> */
.L_x_531:
[----:B------:R-:W-:Y:S05]  /*5000*/  BSYNC.RECONVERGENT B2 ;  /* 0x0000000000027941 */ /* 0x000fea0003800200 */
.L_x_530:
        /* <DEDUP_REMOVED lines=18> */
.L_x_533:
[----:B------:R-:W-:Y:S05]  /*5130*/  BSYNC.RECONVERGENT B2 ;  /* 0x0000000000027941 */ /* 0x000fea0003800200 */
.L_x_532:
        /* <DEDUP_REMOVED lines=18> */
.L_x_535:
[----:B------:R-:W-:Y:S05]  /*5260*/  BSYNC.RECONVERGENT B2 ;  /* 0x0000000000027941 */ /* 0x000fea0003800200 */
.L_x_534:
        /* <DEDUP_REMOVED lines=18> */
.L_x_537:
[----:B------:R-:W-:Y:S05]  /*5390*/  BSYNC.RECONVERGENT B2 ;  /* 0x0000000000027941 */ /* 0x000fea0003800200 */
.L_x_536:
[----:B------:R-:W-:Y:S01]  /*53a0*/  VIADD R2, R2, 0x400 ;  /* 0x0000040002027836 */ /* 0x000fe20000000000 */
[----:B------:R-:W-:-:S04]  /*53b0*/  IADD3 R4, P1, PT, R4, 0x4000, RZ ;  /* 0x0000400004047810 */ /* 0x000fc80007f3e0ff */
[----:B------:R-:W-:Y:S01]  /*53c0*/  ISETP.GE.AND P0, PT, R2, R3, PT ;  /* 0x000000030200720c */ /* 0x000fe20003f06270 */
[----:B------:R-:W-:-:S12]  /*53d0*/  IMAD.X R5, RZ, RZ, R5, P1 ;  /* 0x000000ffff057224 */ /* 0x000fd800008e0605 */
[----:B------:R-:W-:Y:S05]  /*53e0*/  @!P0 BRA `(.L_x_538) ;  /* 0xfffffff800ac8947 */ /* 0x000fea000383ffff */
.L_x_524:
[----:B------:R-:W-:Y:S05]  /*53f0*/  BSYNC.RECONVERGENT B1 ;  /* 0x0000000000017941 */ /* 0x000fea0003800200 */
.L_x_523:
[----:B------:R-:W0:Y:S01]  /*5400*/  S2R R13, SR_LANEID ;  /* 0x00000000000d7919 */ /* 0x000e220000000000 */
[----:B------:R-:W-:Y:S01]  /*5410*/  BSSY.RECONVERGENT B1, `(.L_x_539) ;  /* 0x0000015000017945 */ /* 0x000fe20003800200 */
[----:B------:R-:W-:Y:S01]  /*5420*/  IMAD.MOV.U32 R2, RZ, RZ, R10 ;  /* 0x000000ffff027224 */ /* 0x000fe200078e000a */
[----:B------:R-:W1:Y:S01]  /*5430*/  SHFL.DOWN PT, R3, R10, 0x1, 0x1f ;  /* 0x08201f000a037f89 */ /* 0x000e6200000e0000 */
[----:B------:R-:W-:Y:S02]  /*5440*/  IMAD.MOV.U32 R4, RZ, RZ, R8 ;  /* 0x000000ffff047224 */ /* 0x000fe400078e0008 */
[----:B------:R-:W-:Y:S01]  /*5450*/  IMAD.MOV.U32 R7, RZ, RZ, R9 ;  /* 0x000000ffff077224 */ /* 0x000fe200078e0009 */
[----:B------:R2:W3:Y:S04]  /*5460*/  SHFL.DOWN PT, R5, R8, 0x1, 0x1f ;  /* 0x08201f0008057f89 */ /* 0x0004e800000e0000 */
[----:B------:R2:W4:Y:S01]  /*5470*/  SHFL.DOWN PT, R6, R9, 0x1, 0x1f ;  /* 0x08201f0009067f89 */ /* 0x00052200000e0000 */
[----:B-1----:R-:W-:-:S04]  /*5480*/  FSETP.GEU.AND P0, PT, R10, R3, PT ;  /* 0x000000030a00720b */ /* 0x002fc80003f0e000 */
[----:B0-----:R-:W-:-:S13]  /*5490*/  ISETP.GT.OR P0, PT, R13, 0x1e, !P0 ;  /* 0x0000001e0d00780c */ /* 0x001fda0004704670 */
[----:B--234-:R-:W-:Y:S05]  /*54a0*/  @P0 BRA `(.L_x_540) ;  /* 0x00000000002c0947 */ /* 0x01cfea0003800000 */
        /* <DEDUP_REMOVED lines=11> */
.L_x_540:
[----:B------:R-:W-:Y:S05]  /*5560*/  BSYNC.RECONVERGENT B1 ;  /* 0x0000000000017941 */ /* 0x000fea0003800200 */
.L_x_539:
        /* <DEDUP_REMOVED lines=21> */
.L_x_542:
[----:B------:R-:W-:Y:S05]  /*56c0*/  BSYNC.RECONVERGENT B1 ;  /* 0x0000000000017941 */ /* 0x000fea0003800200 */
.L_x_541:
        /* <DEDUP_REMOVED lines=21> */
.L_x_544:
[----:B------:R-:W-:Y:S05]  /*5820*/  BSYNC.RECONVERGENT B1 ;  /* 0x0000000000017941 */ /* 0x000fea0003800200 */
.L_x_543:
        /* <DEDUP_REMOVED lines=21> */
.L_x_546:
[----:B------:R-:W-:Y:S05]  /*5980*/  BSYNC.RECONVERGENT B1 ;  /* 0x0000000000017941 */ /* 0x000fea0003800200 */
.L_x_545:
        /* <DEDUP_REMOVED lines=22> */
.L_x_548:
[----:B------:R-:W-:Y:S05]  /*5af0*/  BSYNC.RECONVERGENT B1 ;  /* 0x0000000000017941 */ /* 0x000fea0003800200 */
.L_x_547:
        /* <DEDUP_REMOVED lines=12> */
.L_x_550:
[----:B------:R-:W-:Y:S05]  /*5bc0*/  BSYNC.RECONVERGENT B1 ;  /* 0x0000000000017941 */ /* 0x000fea0003800200 */
.L_x_549:
        /* <DEDUP_REMOVED lines=31> */
.L_x_552:
[----:B------:R-:W-:Y:S05]  /*5dc0*/  BSYNC.RECONVERGENT B1 ;  /* 0x0000000000017941 */ /* 0x000fea0003800200 */
.L_x_551:
        /* <DEDUP_REMOVED lines=18> */
.L_x_554:
[----:B------:R-:W-:Y:S05]  /*5ef0*/  BSYNC.RECONVERGENT B1 ;  /* 0x0000000000017941 */ /* 0x000fea0003800200 */
.L_x_553:
        /* <DEDUP_REMOVED lines=18> */
.L_x_556:
[----:B------:R-:W-:Y:S05]  /*6020*/  BSYNC.RECONVERGENT B1 ;  /* 0x0000000000017941 */ /* 0x000fea0003800200 */
.L_x_555:
        /* <DEDUP_REMOVED lines=18> */
.L_x_558:
[----:B------:R-:W-:Y:S05]  /*6150*/  BSYNC.RECONVERGENT B1 ;  /* 0x0000000000017941 */ /* 0x000fea0003800200 */
.L_x_557:
        /* <DEDUP_REMOVED lines=18> */
.L_x_560:
[----:B------:R-:W-:Y:S05]  /*6280*/  BSYNC.RECONVERGENT B1 ;  /* 0x0000000000017941 */ /* 0x000fea0003800200 */
.L_x_559:
        /* <DEDUP_REMOVED lines=18> */
.L_x_562:
[----:B------:R-:W-:Y:S05]  /*63b0*/  BSYNC.RECONVERGENT B1 ;  /* 0x0000000000017941 */ /* 0x000fea0003800200 */
.L_x_561:
[----:B------:R-:W-:Y:S01]  /*63c0*/  FSETP.GEU.AND P0, PT, R7, R0, PT ;  /* 0x000000000700720b */ /* 0x000fe20003f0e000 */
[----:B------:R-:W-:Y:S02]  /*63d0*/  IMAD.MOV.U32 R2, RZ, RZ, R7 ;  /* 0x000000ffff027224 */ /* 0x000fe400078e0007 */
[----:B------:R-:W-:Y:S02]  /*63e0*/  IMAD.MOV.U32 R3, RZ, RZ, R9 ;  /* 0x000000ffff037224 */ /* 0x000fe400078e0009 */
[----:B------:R-:W-:-:S08]  /*63f0*/  IMAD.MOV.U32 R4, RZ, RZ, R8 ;  /* 0x000000ffff047224 */ /* 0x000fd000078e0008 */
        /* <DEDUP_REMOVED lines=13> */
.L_x_445:
[----:B------:R-:W-:Y:S05]  /*64d0*/  BSYNC.RECONVERGENT B0 ;  /* 0x0000000000007941 */ /* 0x000fea0003800200 */
.L_x_412:
[----:B------:R-:W-:Y:S05]  /*64e0*/  @P1 EXIT ;  /* 0x000000000000194d */ /* 0x000fea0003800000 */
[----:B0-----:R-:W0:Y:S01]  /*64f0*/  LDC.64 R6, c[0x0][0x388] ;  /* 0x0000e200ff067b82 */ /* 0x001e220000000a00 */
[----:B------:R-:W-:Y:S02]  /*6500*/  IMAD.MOV.U32 R5, RZ, RZ, R4 ;  /* 0x000000ffff057224 */ /* 0x000fe400078e0004 */
[----:B------:R-:W-:-:S05]  /*6510*/  IMAD.MOV.U32 R4, RZ, RZ, R3 ;  /* 0x000000ffff047224 */ /* 0x000fca00078e0003 */
[----:B0-----:R-:W-:Y:S04]  /*6520*/  STG.E.64 desc[UR10][R6.64+0x8], R4 ;  /* 0x0000080406007986 */ /* 0x001fe8000c101b0a */
[----:B------:R-:W-:Y:S01]  /*6530*/  STG.E desc[UR10][R6.64], R2 ;  /* 0x0000000206007986 */ /* 0x000fe2000c10190a */
[----:B------:R-:W-:Y:S05]  /*6540*/  EXIT ;  /* 0x000000000000794d */ /* 0x000fea0003800000 */
.L_x_563:
        /* <DEDUP_REMOVED lines=11> */
.L_x_1385:


//--------------------- .text._ZN6thrust24THRUST_300001_SM_1000_NS8cuda_cub4core6detail13_kernel_agentINS1_8__reduce10DrainAgentIlEEJN3cub18CUB_300001_SM_10009GridQueueIyEElEEEvDpT0_ --------------------------
	.section	.text._ZN6thrust24THRUST_300001_SM_1000_NS8cuda_cub4core6detail13_kernel_agentINS1_8__reduce10DrainAgentIlEEJN3cub18CUB_300001_SM_10009GridQueueIyEElEEEvDpT0_,"ax",@progbits
	.align	128
        .global         _ZN6thrust24THRUST_300001_SM_1000_NS8cuda_cub4core6detail13_kernel_agentINS1_8__reduce10DrainAgentIlEEJN3cub18CUB_300001_SM_10009GridQueueIyEElEEEvDpT0_
        .type           _ZN6thrust24THRUST_300001_SM_1000_NS8cuda_cub4core6detail13_kernel_agentINS1_8__reduce10DrainAgentIlEEJN3cub18CUB_300001_SM_10009GridQueueIyEElEEEvDpT0_,@function
        .size           _ZN6thrust24THRUST_300001_SM_1000_NS8cuda_cub4core6detail13_kernel_agentINS1_8__reduce10DrainAgentIlEEJN3cub18CUB_300001_SM_10009GridQueueIyEElEEEvDpT0_,(.L_x_1386 - _ZN6thrust24THRUST_300001_SM_1000_NS8cuda_cub4core6detail13_kernel_agentINS1_8__reduce10DrainAgentIlEEJN3cub18CUB_300001_SM_10009GridQueueIyEElEEEvDpT0_)
        .other          _ZN6thrust24THRUST_300001_SM_1000_NS8cuda_cub4core6detail13_kernel_agentINS1_8__reduce10DrainAgentIlEEJN3cub18CUB_300001_SM_10009GridQueueIyEElEEEvDpT0_,@"STO_CUDA_ENTRY STV_DEFAULT"
_ZN6thrust24THRUST_300001_SM_1000_NS8cuda_cub4core6detail13_kernel_agentINS1_8__reduce10DrainAgentIlEEJN3cub18CUB_300001_SM_10009GridQueueIyEElEEEvDpT0_:
.text._ZN6thrust24THRUST_300001_SM_1000_NS8cuda_cub4core6detail13_kernel_agentINS1_8__reduce10DrainAgentIlEEJN3cub18CUB_300001_SM_10009GridQueueIyEElEEEvDpT0_:
[----:B------:R-:W-:Y:S08]  /*0000*/  LDC R1, c[0x0][0x37c] ;  /* 0x0000df00ff017b82 */ /* 0x000ff00000000800 */
[----:B------:R-:W0:Y:S01]  /*0010*/  LDC.64 R2, c[0x0][0x380] ;  /* 0x0000e000ff027b82 */ /* 0x000e220000000a00 */
[----:B------:R-:W0:Y:S07]  /*0020*/  LDCU.64 UR4, c[0x0][0x358] ;  /* 0x00006b00ff0477ac */ /* 0x000e2e0008000a00 */
[----:B------:R-:W1:Y:S01]  /*0030*/  LDC.64 R4, c[0x0][0x388] ;  /* 0x0000e200ff047b82 */ /* 0x000e620000000a00 */
[----:B0-----:R-:W-:Y:S04]  /*0040*/  STG.E.64 desc[UR4][R2.64+0x8], RZ ;  /* 0x000008ff02007986 */ /* 0x001fe8000c101b04 */
[----:B-1----:R-:W-:Y:S01]  /*0050*/  STG.E.64 desc[UR4][R2.64], R4 ;  /* 0x0000000402007986 */ /* 0x002fe2000c101b04 */
[----:B------:R-:W-:Y:S05]  /*0060*/  EXIT ;  /* 0x000000000000794d */ /* 0x000fea0003800000 */
.L_x_564:
        /* <DEDUP_REMOVED lines=9> */
.L_x_1386:


//--------------------- .text._ZN6thrust24THRUST_300001_SM_1000_NS8cuda_cub4core6detail13_kernel_agentINS1_8__reduce11ReduceAgentINS0_12zip_iteratorIN4cuda3std3__45tupleIJNS0_10device_ptrIfEENS0_17counting_iteratorIlNS0_11use_defaultESF_SF_EEEEEEEPNSB_IJflEEESJ_lNS1_9__extrema9arg_min_fIflNSA_4lessIfEEEEEEJSI_SK_lN3cub18CUB_300001_SM_100013GridEvenShareIlEENSS_9GridQueueIyEESP_EEEvDpT0_ --------------------------
	.section	.text._ZN6thrust24THRUST_300001_SM_1000_NS8cuda_cub4core6detail13_kernel_agentINS1_8__reduce11ReduceAgentINS0_12zip_iteratorIN4cuda3std3__45tupleIJNS0_10device_ptrIfEENS0_17counting_iteratorIlNS0_11use_defaultESF_SF_EEEEEEEPNSB_IJflEEESJ_lNS1_9__extrema9arg_min_fIflNSA_4lessIfEEEEEEJSI_SK_lN3cub18CUB_300001_SM_100013GridEvenShareIlEENSS_9GridQueueIyEESP_EEEvDpT0_,"ax",@progbits
	.align	128
        .global         _ZN6thrust24THRUST_300001_SM_1000_NS8cuda_cub4core6detail13_kernel_agentINS1_8__reduce11ReduceAgentINS0_12zip_iteratorIN4cuda3std3__45tupleIJNS0_10device_ptrIfEENS0_17counting_iteratorIlNS0_11use_defaultESF_SF_EEEEEEEPNSB_IJflEEESJ_lNS1_9__extrema9arg_min_fIflNSA_4lessIfEEEEEEJSI_SK_lN3cub18CUB_300001_SM_100013GridEvenShareIlEENSS_9GridQueueIyEESP_EEEvDpT0_
        .type           _ZN6thrust24THRUST_300001_SM_1000_NS8cuda_cub4core6detail13_kernel_agentINS1_8__reduce11ReduceAgentINS0_12zip_iteratorIN4cuda3std3__45tupleIJNS0_10device_ptrIfEENS0_17counting_iteratorIlNS0_11use_defaultESF_SF_EEEEEEEPNSB_IJflEEESJ_lNS1_9__extrema9arg_min_fIflNSA_4lessIfEEEEEEJSI_SK_lN3cub18CUB_300001_SM_100013GridEvenShareIlEENSS_9GridQueueIyEESP_EEEvDpT0_,@function
        .size           _ZN6thrust24THRUST_300001_SM_1000_NS8cuda_cub4core6detail13_kernel_agentINS1_8__reduce11ReduceAgentINS0_12zip_iteratorIN4cuda3std3__45tupleIJNS0_10device_ptrIfEENS0_17counting_iteratorIlNS0_11use_defaultESF_SF_EEEEEEEPNSB_IJflEEESJ_lNS1_9__extrema9arg_min_fIflNSA_4lessIfEEEEEEJSI_SK_lN3cub18CUB_300001_SM_100013GridEvenShareIlEENSS_9GridQueueIyEESP_EEEvDpT0_,(.L_x_1387 - _ZN6thrust24THRUST_300001_SM_1000_NS8cuda_cub4core6detail13_kernel_agentINS1_8__reduce11ReduceAgentINS0_12zip_iteratorIN4cuda3std3__45tupleIJNS0_10device_ptrIfEENS0_17counting_iteratorIlNS0_11use_defaultESF_SF_EEEEEEEPNSB_IJflEEESJ_lNS1_9__extrema9arg_min_fIflNSA_4lessIfEEEEEEJSI_SK_lN3cub18CUB_300001_SM_100013GridEvenShareIlEENSS_9GridQueueIyEESP_EEEvDpT0_)
        .other          _ZN6thrust24THRUST_300001_SM_1000_NS8cuda_cub4core6detail13_kernel_agentINS1_8__reduce11ReduceAgentINS0_12zip_iteratorIN4cuda3std3__45tupleIJNS0_10device_ptrIfEENS0_17counting_iteratorIlNS0_11use_defaultESF_SF_EEEEEEEPNSB_IJflEEESJ_lNS1_9__extrema9arg_min_fIflNSA_4lessIfEEEEEEJSI_SK_lN3cub18CUB_300001_SM_100013GridEvenShareIlEENSS_9GridQueueIyEESP_EEEvDpT0_,@"STO_CUDA_ENTRY STV_DEFAULT"
_ZN6thrust24THRUST_300001_SM_1000_NS8cuda_cub4core6detail13_kernel_agentINS1_8__reduce11ReduceAgentINS0_12zip_iteratorIN4cuda3std3__45tupleIJNS0_10device_ptrIfEENS0_17counting_iteratorIlNS0_11use_defaultESF_SF_EEEEEEEPNSB_IJflEEESJ_lNS1_9__extrema9arg_min_fIflNSA_4lessIfEEEEEEJSI_SK_lN3cub18CUB_300001_SM_100013GridEvenShareIlEENSS_9GridQueueIyEESP_EEEvDpT0_:
.text._ZN6thrust24THRUST_300001_SM_1000_NS8cuda_cub4core6detail13_kernel_agentINS1_8__reduce11ReduceAgentINS0_12zip_iteratorIN4cuda3std3__45tupleIJNS0_10device_ptrIfEENS0_17counting_iteratorIlNS0_11use_defaultESF_SF_EEEEEEEPNSB_IJflEEESJ_lNS1_9__extrema9arg_min_fIflNSA_4lessIfEEEEEEJSI_SK_lN3cub18CUB_300001_SM_100013GridEvenShareIlEENSS_9GridQueueIyEESP_EEEvDpT0_:
[----:B------:R-:W-:Y:S01]  /*0000*/  LDC R1, c[0x0][0x37c] ;  /* 0x0000df00ff017b82 */ /* 0x000fe20000000800 */
[----:B------:R-:W0:Y:S01]  /*0010*/  S2R R0, SR_CTAID.X ;  /* 0x0000000000007919 */ /* 0x000e220000002500 */
[----:B------:R-:W1:Y:S01]  /*0020*/  LDCU.64 UR4, c[0x0][0x398] ;  /* 0x00007300ff0477ac */ /* 0x000e620008000a00 */
[----:B------:R-:W-:Y:S01]  /*0030*/  BSSY.RECONVERGENT B0, `(.L_x_565) ;  /* 0x00005a6000007945 */ /* 0x000fe20003800200 */
[----:B------:R-:W2:Y:S01]  /*0040*/  LDCU UR6, c[0x0][0x370] ;  /* 0x00006e00ff0677ac */ /* 0x000ea20008000800 */
[----:B------:R-:W3:Y:S01]  /*0050*/  LDCU.64 UR10, c[0x0][0x358] ;  /* 0x00006b00ff0a77ac */ /* 0x000ee20008000a00 */
[----:B-1----:R-:W-:Y:S02]  /*0060*/  IMAD.U32 R15, RZ, RZ, UR4 ;  /* 0x00000004ff0f7e24 */ /* 0x002fe4000f8e00ff */
[----:B------:R-:W-:Y:S01]  /*0070*/  IMAD.U32 R12, RZ, RZ, UR5 ;  /* 0x00000005ff0c7e24 */ /* 0x000fe2000f8e00ff */
[----:B--2---:R-:W-:Y:S01]  /*0080*/  UIMAD UR6, UR6, 0x500, URZ ;  /* 0x00000500060678a4 */ /* 0x004fe2000f8e02ff */
[----:B0-----:R-:W-:-:S05]  /*0090*/  IMAD R7, R0, 0x500, RZ ;  /* 0x0000050000077824 */ /* 0x001fca00078e02ff */
[----:B------:R-:W-:-:S04]  /*00a0*/  IADD3 R2, P1, PT, R7, 0x500, RZ ;  /* 0x0000050007027810 */ /* 0x000fc80007f3e0ff */
[----:B------:R-:W-:Y:S01]  /*00b0*/  ISETP.GT.U32.AND P0, PT, R2, R15, PT ;  /* 0x0000000f0200720c */ /* 0x000fe20003f04070 */
[----:B------:R-:W-:-:S05]  /*00c0*/  IMAD.X R3, RZ, RZ, RZ, P1 ;  /* 0x000000ffff037224 */ /* 0x000fca00008e06ff */
[----:B------:R-:W-:-:S13]  /*00d0*/  ISETP.GT.AND.EX P0, PT, R3, R12, PT, P0 ;  /* 0x0000000c0300720c */ /* 0x000fda0003f04300 */
[----:B---3--:R-:W-:Y:S05]  /*00e0*/  @!P0 BRA `(.L_x_566) ;  /* 0x0000003000288947 */ /* 0x008fea0003800000 */
[----:B------:R-:W0:Y:S01]  /*00f0*/  S2R R6, SR_TID.X ;  /* 0x0000000000067919 */ /* 0x000e220000002100 */
[----:B------:R-:W-:Y:S01]  /*0100*/  IMAD.IADD R9, R15, 0x1, -R7 ;  /* 0x000000010f097824 */ /* 0x000fe200078e0a07 */
[----:B------:R-:W-:Y:S01]  /*0110*/  BSSY.RECONVERGENT B1, `(.L_x_567) ;  /* 0x000000f000017945 */ /* 0x000fe20003800200 */
[----:B------:R-:W-:Y:S01]  /*0120*/  IMAD.MOV.U32 R8, RZ, RZ, RZ ;  /* 0x000000ffff087224 */ /* 0x000fe200078e00ff */
[----:B------:R-:W-:Y:S02]  /*0130*/  CS2R R10, SRZ ;  /* 0x00000000000a7805 */ /* 0x000fe4000001ff00 */
[----:B0-----:R-:W-:Y:S01]  /*0140*/  ISETP.GE.AND P0, PT, R6, R9, PT ;  /* 0x000000090600720c */ /* 0x001fe20003f06270 */
[----:B------:R-:W-:-:S12]  /*0150*/  IMAD.MOV.U32 R12, RZ, RZ, R6 ;  /* 0x000000ffff0c7224 */ /* 0x000fd800078e0006 */
[----:B------:R-:W-:Y:S05]  /*0160*/  @P0 BRA `(.L_x_568) ;  /* 0x0000000000240947 */ /* 0x000fea0003800000 */
[----:B------:R-:W0:Y:S01]  /*0170*/  LDCU.128 UR4, c[0x0][0x380] ;  /* 0x00007000ff0477ac */ /* 0x000e220008000c00 */
[----:B------:R-:W-:-:S05]  /*0180*/  IADD3 R10, P0, PT, R7, R6, RZ ;  /* 0x00000006070a7210 */ /* 0x000fca0007f1e0ff */
[----:B------:R-:W-:Y:S01]  /*0190*/  IMAD.X R11, RZ, RZ, RZ, P0 ;  /* 0x000000ffff0b7224 */ /* 0x000fe200000e06ff */
[----:B0-----:R-:W-:-:S04]  /*01a0*/  LEA R2, P1, R10, UR4, 0x2 ;  /* 0x000000040a027c11 */ /* 0x001fc8000f8210ff */
[----:B------:R-:W-:-:S05]  /*01b0*/  LEA.HI.X R3, R10, UR5, R11, 0x2, P1 ;  /* 0x000000050a037c11 */ /* 0x000fca00088f140b */
[----:B------:R0:W5:Y:S01]  /*01c0*/  LDG.E R8, desc[UR10][R2.64] ;  /* 0x0000000a02087981 */ /* 0x000162000c1e1900 */
[----:B------:R-:W-:Y:S01]  /*01d0*/  IADD3 R10, P0, PT, R10, UR6, RZ ;  /* 0x000000060a0a7c10 */ /* 0x000fe2000ff1e0ff */
[----:B------:R-:W-:-:S03]  /*01e0*/  VIADD R12, R6, 0x100 ;  /* 0x00000100060c7836 */ /* 0x000fc60000000000 */
[----:B------:R-:W-:-:S09]  /*01f0*/  IADD3.X R11, PT, PT, R11, UR7, RZ, P0, !PT ;  /* 0x000000070b0b7c10 */ /* 0x000fd200087fe4ff */
.L_x_568:
[----:B------:R-:W-:Y:S05]  /*0200*/  BSYNC.RECONVERGENT B1 ;  /* 0x0000000000017941 */ /* 0x000fea0003800200 */
.L_x_567:
[----:B------:R-:W-:Y:S01]  /*0210*/  ISETP.GE.AND P0, PT, R12, R9, PT ;  /* 0x000000090c00720c */ /* 0x000fe20003f06270 */
[----:B------:R-:W-:-:S12]  /*0220*/  BSSY.RECONVERGENT B1, `(.L_x_569) ;  /* 0x0000097000017945 */ /* 0x000fd80003800200 */
[----:B------:R-:W-:Y:S05]  /*0230*/  @P0 BRA `(.L_x_570) ;  /* 0x0000000800540947 */ /* 0x000fea0003800000 */
[----:B0-----:R-:W-:Y:S01]  /*0240*/  LOP3.LUT R2, RZ, R12, RZ, 0x33, !PT ;  /* 0x0000000cff027212 */ /* 0x001fe200078e33ff */
[----:B------:R-:W-:Y:S03]  /*0250*/  BSSY.RECONVERGENT B2, `(.L_x_571) ;  /* 0x000002c000027945 */ /* 0x000fe60003800200 */
[----:B------:R-:W-:-:S04]  /*0260*/  IADD3 R15, PT, PT, -R7, R15, R2 ;  /* 0x0000000f070f7210 */ /* 0x000fc80007ffe102 */
[----:B------:R-:W-:-:S04]  /*0270*/  LOP3.LUT R2, R15, 0x300, RZ, 0xc0, !PT ;  /* 0x000003000f027812 */ /* 0x000fc800078ec0ff */
[----:B------:R-:W-:-:S13]  /*0280*/  ISETP.NE.AND P0, PT, R2, 0x300, PT ;  /* 0x000003000200780c */ /* 0x000fda0003f05270 */
[----:B------:R-:W-:Y:S05]  /*0290*/  @!P0 BRA `(.L_x_572) ;  /* 0x00000000009c8947 */ /* 0x000fea0003800000 */
[----:B------:R-:W0:Y:S01]  /*02a0*/  LDCU.128 UR4, c[0x0][0x380] ;  /* 0x00007000ff0477ac */ /* 0x000e220008000c00 */
[----:B------:R-:W-:Y:S02]  /*02b0*/  IADD3 R14, P0, PT, R7, R12, RZ ;  /* 0x0000000c070e7210 */ /* 0x000fe40007f1e0ff */
[----:B------:R-:W-:-:S03]  /*02c0*/  LEA.HI R2, R15, 0x1, RZ, 0x18 ;  /* 0x000000010f027811 */ /* 0x000fc600078fc0ff */
[----:B------:R-:W-:Y:S01]  /*02d0*/  IMAD.X R3, RZ, RZ, RZ, P0 ;  /* 0x000000ffff037224 */ /* 0x000fe200000e06ff */
[----:B------:R-:W-:-:S05]  /*02e0*/  LOP3.LUT R2, R2, 0x3, RZ, 0xc0, !PT ;  /* 0x0000000302027812 */ /* 0x000fca00078ec0ff */
[----:B------:R-:W-:Y:S01]  /*02f0*/  IMAD.MOV R4, RZ, RZ, -R2 ;  /* 0x000000ffff047224 */ /* 0x000fe200078e0a02 */
[C---:B0-----:R-:W-:Y:S02]  /*0300*/  IADD3 R16, P1, PT, R14.reuse, UR6, RZ ;  /* 0x000000060e107c10 */ /* 0x041fe4000ff3e0ff */
[C---:B------:R-:W-:Y:S02]  /*0310*/  LEA R13, P2, R14.reuse, UR4, 0x2 ;  /* 0x000000040e0d7c11 */ /* 0x040fe4000f8410ff */
[----:B------:R-:W-:Y:S02]  /*0320*/  IADD3.X R18, PT, PT, R3, UR7, RZ, P1, !PT ;  /* 0x0000000703127c10 */ /* 0x000fe40008ffe4ff */
[----:B------:R-:W-:-:S09]  /*0330*/  LEA.HI.X R14, R14, UR5, R3, 0x2, P2 ;  /* 0x000000050e0e7c11 */ /* 0x000fd200090f1403 */
.L_x_575:
[----:B------:R-:W-:Y:S02]  /*0340*/  IMAD.MOV.U32 R2, RZ, RZ, R13 ;  /* 0x000000ffff027224 */ /* 0x000fe400078e000d */
[----:B------:R-:W-:-:S05]  /*0350*/  IMAD.MOV.U32 R3, RZ, RZ, R14 ;  /* 0x000000ffff037224 */ /* 0x000fca00078e000e */
[----:B------:R-:W2:Y:S01]  /*0360*/  LDG.E R17, desc[UR10][R2.64] ;  /* 0x0000000a02117981 */ /* 0x000ea2000c1e1900 */
[----:B------:R-:W-:Y:S01]  /*0370*/  VIADD R4, R4, 0x1 ;  /* 0x0000000104047836 */ /* 0x000fe20000000000 */
[----:B------:R-:W-:Y:S01]  /*0380*/  BSSY.RECONVERGENT B3, `(.L_x_573) ;  /* 0x0000013000037945 */ /* 0x000fe20003800200 */
[----:B------:R-:W-:-:S03]  /*0390*/  IADD3 R13, P3, PT, R13, 0x400, RZ ;  /* 0x000004000d0d7810 */ /* 0x000fc60007f7e0ff */
[----:B------:R-:W-:Y:S02]  /*03a0*/  ISETP.NE.AND P2, PT, R4, RZ, PT ;  /* 0x000000ff0400720c */ /* 0x000fe40003f45270 */
[----:B--2--5:R-:W-:-:S13]  /*03b0*/  FSETP.GEU.AND P0, PT, R8, R17, PT ;  /* 0x000000110800720b */ /* 0x024fda0003f0e000 */
[----:B------:R-:W-:Y:S05]  /*03c0*/  @!P0 BRA `(.L_x_574) ;  /* 0x0000000000388947 */ /* 0x000fea0003800000 */
[----:B------:R-:W-:Y:S01]  /*03d0*/  FSETP.GEU.AND P4, PT, R17, R8, PT ;  /* 0x000000081100720b */ /* 0x000fe20003f8e000 */
[----:B------:R-:W-:Y:S02]  /*03e0*/  IMAD.MOV.U32 R3, RZ, RZ, R10 ;  /* 0x000000ffff037224 */ /* 0x000fe400078e000a */
[----:B------:R-:W-:Y:S02]  /*03f0*/  IMAD.MOV.U32 R5, RZ, RZ, R11 ;  /* 0x000000ffff057224 */ /* 0x000fe400078e000b */
[----:B------:R-:W-:Y:S02]  /*0400*/  IMAD.MOV.U32 R2, RZ, RZ, R8 ;  /* 0x000000ffff027224 */ /* 0x000fe400078e0008 */
[----:B------:R-:W-:Y:S02]  /*0410*/  IMAD.MOV.U32 R8, RZ, RZ, R17 ;  /* 0x000000ffff087224 */ /* 0x000fe400078e0011 */
[----:B------:R-:W-:Y:S02]  /*0420*/  IMAD.MOV.U32 R10, RZ, RZ, R16 ;  /* 0x000000ffff0a7224 */ /* 0x000fe400078e0010 */
[----:B------:R-:W-:-:S02]  /*0430*/  IMAD.MOV.U32 R11, RZ, RZ, R18 ;  /* 0x000000ffff0b7224 */ /* 0x000fc400078e0012 */
[CC--:B------:R-:W-:Y:S02]  /*0440*/  @P4 ISETP.GE.U32.AND P0, PT, R3.reuse, R16.reuse, PT ;  /* 0x000000100300420c */ /* 0x0c0fe40003f06070 */
[----:B------:R-:W-:Y:S02]  /*0450*/  @P4 ISETP.LT.U32.AND P1, PT, R3, R16, PT ;  /* 0x000000100300420c */ /* 0x000fe40003f21070 */
[CC--:B------:R-:W-:Y:S02]  /*0460*/  @P4 ISETP.GE.AND.EX P0, PT, R5.reuse, R18.reuse, PT, P0 ;  /* 0x000000120500420c */ /* 0x0c0fe40003f06300 */
[----:B------:R-:W-:Y:S02]  /*0470*/  @P4 ISETP.LT.AND.EX P1, PT, R5, R18, PT, P1 ;  /* 0x000000120500420c */ /* 0x000fe40003f21310 */
[----:B------:R-:W-:Y:S02]  /*0480*/  @P4 FSEL R8, R2, R17, !P0 ;  /* 0x0000001102084208 */ /* 0x000fe40004000000 */
[----:B------:R-:W-:-:S02]  /*0490*/  @P4 SEL R10, R3, R16, P1 ;  /* 0x00000010030a4207 */ /* 0x000fc40000800000 */
[----:B------:R-:W-:-:S07]  /*04a0*/  @P4 SEL R11, R5, R18, P1 ;  /* 0x00000012050b4207 */ /* 0x000fce0000800000 */
.L_x_574:
[----:B------:R-:W-:Y:S05]  /*04b0*/  BSYNC.RECONVERGENT B3 ;  /* 0x0000000000037941 */ /* 0x000fea0003800200 */
.L_x_573:
[----:B------:R-:W-:Y:S01]  /*04c0*/  IADD3 R16, P0, PT, R16, 0x100, RZ ;  /* 0x0000010010107810 */ /* 0x000fe20007f1e0ff */
[----:B------:R-:W-:Y:S02]  /*04d0*/  VIADD R12, R12, 0x100 ;  /* 0x000001000c0c7836 */ /* 0x000fe40000000000 */
[----:B------:R-:W-:Y:S02]  /*04e0*/  IMAD.X R14, RZ, RZ, R14, P3 ;  /* 0x000000ffff0e7224 */ /* 0x000fe400018e060e */
[----:B------:R-:W-:Y:S01]  /*04f0*/  IMAD.X R18, RZ, RZ, R18, P0 ;  /* 0x000000ffff127224 */ /* 0x000fe200000e0612 */
[----:B------:R-:W-:Y:S07]  /*0500*/  @P2 BRA `(.L_x_575) ;  /* 0xfffffffc008c2947 */ /* 0x000fee000383ffff */
.L_x_572:
[----:B------:R-:W-:Y:S05]  /*0510*/  BSYNC.RECONVERGENT B2 ;  /* 0x0000000000027941 */ /* 0x000fea0003800200 */
.L_x_571:
[----:B------:R-:W-:-:S13]  /*0520*/  ISETP.GE.U32.AND P0, PT, R15, 0x300, PT ;  /* 0x000003000f00780c */ /* 0x000fda0003f06070 */
[----:B------:R-:W-:Y:S05]  /*0530*/  @!P0 BRA `(.L_x_570) ;  /* 0x0000000400948947 */ /* 0x000fea0003800000 */
[----:B------:R-:W0:Y:S01]  /*0540*/  LDC.64 R4, c[0x0][0x380] ;  /* 0x0000e000ff047b82 */ /* 0x000e220000000a00 */
[----:B------:R-:W-:-:S07]  /*0550*/  VIADD R12, R12, 0x200 ;  /* 0x000002000c0c7836 */ /* 0x000fce0000000000 */
[----:B------:R-:W1:Y:S02]  /*0560*/  LDC.64 R2, c[0x0][0x388] ;  /* 0x0000e200ff027b82 */ /* 0x000e640000000a00 */
.L_x_584:
[----:B------:R-:W-:-:S05]  /*0570*/  VIADD R14, R12, 0xfffffe00 ;  /* 0xfffffe000c0e7836 */ /* 0x000fca0000000000 */
[----:B------:R-:W-:-:S04]  /*0580*/  IADD3 R19, P0, PT, R7, R14, RZ ;  /* 0x0000000e07137210 */ /* 0x000fc80007f1e0ff */
[----:B------:R-:W-:Y:S02]  /*0590*/  LEA.HI.X.SX32 R22, R14, RZ, 0x1, P0 ;  /* 0x000000ff0e167211 */ /* 0x000fe400000f0eff */
[----:B0-----:R-:W-:-:S04]  /*05a0*/  LEA R16, P0, R19, R4, 0x2 ;  /* 0x0000000413107211 */ /* 0x001fc800078010ff */
[----:B------:R-:W-:-:S05]  /*05b0*/  LEA.HI.X R17, R19, R5, R22, 0x2, P0 ;  /* 0x0000000513117211 */ /* 0x000fca00000f1416 */
[----:B------:R-:W2:Y:S04]  /*05c0*/  LDG.E R25, desc[UR10][R16.64] ;  /* 0x0000000a10197981 */ /* 0x000ea8000c1e1900 */
[----:B-----5:R0:W5:Y:S04]  /*05d0*/  LDG.E R15, desc[UR10][R16.64+0x400] ;  /* 0x0004000a100f7981 */ /* 0x020168000c1e1900 */
[----:B------:R0:W5:Y:S04]  /*05e0*/  LDG.E R13, desc[UR10][R16.64+0x800] ;  /* 0x0008000a100d7981 */ /* 0x000168000c1e1900 */
[----:B------:R0:W5:Y:S01]  /*05f0*/  LDG.E R14, desc[UR10][R16.64+0xc00] ;  /* 0x000c000a100e7981 */ /* 0x000162000c1e1900 */
[----:B-1----:R-:W-:Y:S01]  /*0600*/  IADD3 R23, P1, PT, R19, R2, RZ ;  /* 0x0000000213177210 */ /* 0x002fe20007f3e0ff */
[----:B------:R-:W-:Y:S01]  /*0610*/  BSSY.RECONVERGENT B2, `(.L_x_576) ;  /* 0x0000013000027945 */ /* 0x000fe20003800200 */
[----:B------:R-:W-:-:S02]  /*0620*/  IMAD.MOV.U32 R18, RZ, RZ, R10 ;  /* 0x000000ffff127224 */ /* 0x000fc400078e000a */
[----:B------:R-:W-:Y:S02]  /*0630*/  IMAD.MOV.U32 R21, RZ, RZ, R11 ;  /* 0x000000ffff157224 */ /* 0x000fe400078e000b */
[----:B------:R-:W-:Y:S02]  /*0640*/  IMAD.MOV.U32 R20, RZ, RZ, R8 ;  /* 0x000000ffff147224 */ /* 0x000fe400078e0008 */
[----:B------:R-:W-:Y:S02]  /*0650*/  VIADD R19, R12, 0xffffff00 ;  /* 0xffffff000c137836 */ /* 0x000fe40000000000 */
[----:B------:R-:W-:Y:S01]  /*0660*/  IMAD.X R22, R22, 0x1, R3, P1 ;  /* 0x0000000116167824 */ /* 0x000fe200008e0603 */
[----:B--2---:R-:W-:-:S13]  /*0670*/  FSETP.GEU.AND P0, PT, R8, R25, PT ;  /* 0x000000190800720b */ /* 0x004fda0003f0e000 */
[----:B0-----:R-:W-:Y:S05]  /*0680*/  @!P0 BRA `(.L_x_577) ;  /* 0x00000000002c8947 */ /* 0x001fea0003800000 */
        /* <DEDUP_REMOVED lines=11> */
.L_x_577:
[----:B------:R-:W-:Y:S05]  /*0740*/  BSYNC.RECONVERGENT B2 ;  /* 0x0000000000027941 */ /* 0x000fea0003800200 */
.L_x_576:
[----:B-----5:R-:W-:Y:S01]  /*0750*/  FSETP.GEU.AND P0, PT, R20, R15, PT ;  /* 0x0000000f1400720b */ /* 0x020fe20003f0e000 */
[----:B------:R-:W-:Y:S01]  /*0760*/  BSSY.RECONVERGENT B2, `(.L_x_578) ;  /* 0x0000013000027945 */ /* 0x000fe20003800200 */
[----:B------:R-:W-:Y:S01]  /*0770*/  SHF.R.S32.HI R8, RZ, 0x1f, R19 ;  /* 0x0000001fff087819 */ /* 0x000fe20000011413 */
[----:B------:R-:W-:Y:S01]  /*0780*/  IMAD.MOV.U32 R11, RZ, RZ, R18 ;  /* 0x000000ffff0b7224 */ /* 0x000fe200078e0012 */
[----:B------:R-:W-:Y:S01]  /*0790*/  IADD3 R17, P1, P2, R19, R2, R7 ;  /* 0x0000000213117210 */ /* 0x000fe20007a3e007 */
[----:B------:R-:W-:-:S03]  /*07a0*/  IMAD.MOV.U32 R19, RZ, RZ, R21 ;  /* 0x000000ffff137224 */ /* 0x000fc600078e0015 */
[----:B------:R-:W-:Y:S01]  /*07b0*/  IADD3.X R10, PT, PT, R8, R3, RZ, P1, P2 ;  /* 0x00000003080a7210 */ /* 0x000fe20000fe44ff */
[----:B------:R-:W-:-:S04]  /*07c0*/  IMAD.MOV.U32 R8, RZ, RZ, R20 ;  /* 0x000000ffff087224 */ /* 0x000fc800078e0014 */
        /* <DEDUP_REMOVED lines=12> */
.L_x_579:
[----:B------:R-:W-:Y:S05]  /*0890*/  BSYNC.RECONVERGENT B2 ;  /* 0x0000000000027941 */ /* 0x000fea0003800200 */
.L_x_578:
[----:B------:R-:W-:Y:S01]  /*08a0*/  FSETP.GEU.AND P0, PT, R8, R13, PT ;  /* 0x0000000d0800720b */ /* 0x000fe20003f0e000 */
[C---:B------:R-:W-:Y:S01]  /*08b0*/  VIADD R10, R12.reuse, 0x100 ;  /* 0x000001000c0a7836 */ /* 0x040fe20000000000 */
[----:B------:R-:W-:Y:S01]  /*08c0*/  SHF.R.S32.HI R16, RZ, 0x1f, R12 ;  /* 0x0000001fff107819 */ /* 0x000fe2000001140c */
[----:B------:R-:W-:Y:S01]  /*08d0*/  BSSY.RECONVERGENT B2, `(.L_x_580) ;  /* 0x0000013000027945 */ /* 0x000fe20003800200 */
[----:B------:R-:W-:Y:S01]  /*08e0*/  IADD3 R20, P1, P2, R12, R2, R7 ;  /* 0x000000020c147210 */ /* 0x000fe20007a3e007 */
[----:B------:R-:W-:Y:S02]  /*08f0*/  IMAD.MOV.U32 R17, RZ, RZ, R11 ;  /* 0x000000ffff117224 */ /* 0x000fe400078e000b */
[----:B------:R-:W-:Y:S01]  /*0900*/  IMAD.MOV.U32 R18, RZ, RZ, R19 ;  /* 0x000000ffff127224 */ /* 0x000fe200078e0013 */
[----:B------:R-:W-:Y:S01]  /*0910*/  IADD3.X R22, PT, PT, R16, R3, RZ, P1, P2 ;  /* 0x0000000310167210 */ /* 0x000fe20000fe44ff */
[----:B------:R-:W-:Y:S01]  /*0920*/  IMAD.MOV.U32 R15, RZ, RZ, R8 ;  /* 0x000000ffff0f7224 */ /* 0x000fe200078e0008 */
[----:B------:R-:W-:-:S03]  /*0930*/  SHF.R.S32.HI R16, RZ, 0x1f, R10 ;  /* 0x0000001fff107819 */ /* 0x000fc6000001140a */
        /* <DEDUP_REMOVED lines=12> */
.L_x_581:
[----:B------:R-:W-:Y:S05]  /*0a00*/  BSYNC.RECONVERGENT B2 ;  /* 0x0000000000027941 */ /* 0x000fea0003800200 */
.L_x_580:
[----:B------:R-:W-:Y:S01]  /*0a10*/  FSETP.GEU.AND P0, PT, R15, R14, PT ;  /* 0x0000000e0f00720b */ /* 0x000fe20003f0e000 */
[----:B------:R-:W-:Y:S01]  /*0a20*/  BSSY.RECONVERGENT B2, `(.L_x_582) ;  /* 0x0000012000027945 */ /* 0x000fe20003800200 */
[----:B------:R-:W-:Y:S01]  /*0a30*/  IADD3 R20, P1, P2, R10, R2, R7 ;  /* 0x000000020a147210 */ /* 0x000fe20007a3e007 */
[----:B------:R-:W-:Y:S02]  /*0a40*/  IMAD.MOV.U32 R10, RZ, RZ, R17 ;  /* 0x000000ffff0a7224 */ /* 0x000fe400078e0011 */
[----:B------:R-:W-:Y:S01]  /*0a50*/  IMAD.MOV.U32 R11, RZ, RZ, R18 ;  /* 0x000000ffff0b7224 */ /* 0x000fe200078e0012 */
[----:B------:R-:W-:Y:S01]  /*0a60*/  IADD3.X R13, PT, PT, R16, R3, RZ, P1, P2 ;  /* 0x00000003100d7210 */ /* 0x000fe20000fe44ff */
[----:B------:R-:W-:-:S06]  /*0a70*/  IMAD.MOV.U32 R8, RZ, RZ, R15 ;  /* 0x000000ffff087224 */ /* 0x000fcc00078e000f */
        /* <DEDUP_REMOVED lines=12> */
.L_x_583:
[----:B------:R-:W-:Y:S05]  /*0b40*/  BSYNC.RECONVERGENT B2 ;  /* 0x0000000000027941 */ /* 0x000fea0003800200 */
.L_x_582:
[C---:B------:R-:W-:Y:S02]  /*0b50*/  VIADD R14, R12.reuse, 0x200 ;  /* 0x000002000c0e7836 */ /* 0x040fe40000000000 */
[----:B------:R-:W-:-:S03]  /*0b60*/  VIADD R12, R12, 0x400 ;  /* 0x000004000c0c7836 */ /* 0x000fc60000000000 */
[----:B------:R-:W-:-:S13]  /*0b70*/  ISETP.GE.AND P0, PT, R14, R9, PT ;  /* 0x000000090e00720c */ /* 0x000fda0003f06270 */
[----:B------:R-:W-:Y:S05]  /*0b80*/  @!P0 BRA `(.L_x_584) ;  /* 0xfffffff800788947 */ /* 0x000fea000383ffff */
.L_x_570:
[----:B------:R-:W-:Y:S05]  /*0b90*/  BSYNC.RECONVERGENT B1 ;  /* 0x0000000000017941 */ /* 0x000fea0003800200 */
.L_x_569:
[----:B------:R-:W-:-:S13]  /*0ba0*/  ISETP.GE.AND P0, PT, R9, 0x100, PT ;  /* 0x000001000900780c */ /* 0x000fda0003f06270 */
[----:B------:R-:W-:Y:S05]  /*0bb0*/  @!P0 BRA `(.L_x_585) ;  /* 0x00000010003c8947 */ /* 0x000fea0003800000 */
[----:B------:R-:W1:Y:S01]  /*0bc0*/  S2R R14, SR_LANEID ;  /* 0x00000000000e7919 */ /* 0x000e620000000000 */
[----:B------:R-:W-:Y:S01]  /*0bd0*/  BSSY.RECONVERGENT B1, `(.L_x_586) ;  /* 0x0000015000017945 */ /* 0x000fe20003800200 */
[----:B------:R-:W-:Y:S01]  /*0be0*/  IMAD.MOV.U32 R4, RZ, RZ, R10 ;  /* 0x000000ffff047224 */ /* 0x000fe200078e000a */
[----:B0----5:R-:W0:Y:S01]  /*0bf0*/  SHFL.DOWN PT, R3, R8, 0x1, 0x1f ;  /* 0x08201f0008037f89 */ /* 0x021e2200000e0000 */
[----:B------:R-:W-:Y:S02]  /*0c00*/  IMAD.MOV.U32 R9, RZ, RZ, R11 ;  /* 0x000000ffff097224 */ /* 0x000fe400078e000b */
[----:B------:R-:W-:Y:S01]  /*0c10*/  IMAD.MOV.U32 R2, RZ, RZ, R8 ;  /* 0x000000ffff027224 */ /* 0x000fe200078e0008 */
[----:B------:R2:W3:Y:S04]  /*0c20*/  SHFL.DOWN PT, R5, R10, 0x1, 0x1f ;  /* 0x08201f000a057f89 */ /* 0x0004e800000e0000 */
[----:B------:R2:W4:Y:S01]  /*0c30*/  SHFL.DOWN PT, R12, R11, 0x1, 0x1f ;  /* 0x08201f000b0c7f89 */ /* 0x00052200000e0000 */
[----:B0-----:R-:W-:-:S04]  /*0c40*/  FSETP.GEU.AND P0, PT, R8, R3, PT ;  /* 0x000000030800720b */ /* 0x001fc80003f0e000 */
[----:B-1----:R-:W-:-:S13]  /*0c50*/  ISETP.GT.OR P0, PT, R14, 0x1e, !P0 ;  /* 0x0000001e0e00780c */ /* 0x002fda0004704670 */
        /* <DEDUP_REMOVED lines=12> */
.L_x_587:
[----:B------:R-:W-:Y:S05]  /*0d20*/  BSYNC.RECONVERGENT B1 ;  /* 0x0000000000017941 */ /* 0x000fea0003800200 */
.L_x_586:
        /* <DEDUP_REMOVED lines=21> */
.L_x_589:
[----:B------:R-:W-:Y:S05]  /*0e80*/  BSYNC.RECONVERGENT B1 ;  /* 0x0000000000017941 */ /* 0x000fea0003800200 */
.L_x_588:
        /* <DEDUP_REMOVED lines=21> */
.L_x_591:
[----:B------:R-:W-:Y:S05]  /*0fe0*/  BSYNC.RECONVERGENT B1 ;  /* 0x0000000000017941 */ /* 0x000fea0003800200 */
.L_x_590:
        /* <DEDUP_REMOVED lines=21> */
.L_x_593:
[----:B------:R-:W-:Y:S05]  /*1140*/  BSYNC.RECONVERGENT B1 ;  /* 0x0000000000017941 */ /* 0x000fea0003800200 */
.L_x_592:
        /* <DEDUP_REMOVED lines=22> */
.L_x_595:
[----:B------:R-:W-:Y:S05]  /*12b0*/  BSYNC.RECONVERGENT B1 ;  /* 0x0000000000017941 */ /* 0x000fea0003800200 */
.L_x_594:
[----:B------:R-:W-:Y:S04]  /*12c0*/  BSSY.RECONVERGENT B1, `(.L_x_596) ;  /* 0x000000c000017945 */ /* 0x000fe80003800200 */
[----:B------:R-:W-:Y:S05]  /*12d0*/  @P3 BRA `(.L_x_597) ;  /* 0x0000000000283947 */ /* 0x000fea0003800000 */
[----:B------:R-:W0:Y:S01]  /*12e0*/  S2R R8, SR_CgaCtaId ;  /* 0x0000000000087919 */ /* 0x000e220000008800 */
[----:B------:R-:W-:Y:S01]  /*12f0*/  MOV R7, 0x400 ;  /* 0x0000040000077802 */ /* 0x000fe20000000f00 */
[----:B------:R-:W-:Y:S01]  /*1300*/  IMAD.MOV.U32 R9, RZ, RZ, R2 ;  /* 0x000000ffff097224 */ /* 0x000fe200078e0002 */
[----:B------:R-:W-:-:S04]  /*1310*/  SHF.R.U32.HI R5, RZ, 0x1, R6 ;  /* 0x00000001ff057819 */ /* 0x000fc80000011606 */
[----:B------:R-:W-:Y:S02]  /*1320*/  LOP3.LUT R5, R5, 0x1f0, RZ, 0xc0, !PT ;  /* 0x000001f005057812 */ /* 0x000fe400078ec0ff */
[----:B0-----:R-:W-:-:S05]  /*1330*/  LEA R8, R8, R7, 0x18 ;  /* 0x0000000708087211 */ /* 0x001fca00078ec0ff */
[----:B------:R-:W-:Y:S02]  /*1340*/  IMAD.IADD R5, R5, 0x1, R8 ;  /* 0x0000000105057824 */ /* 0x000fe400078e0208 */
[----:B------:R-:W-:-:S03]  /*1350*/  IMAD.MOV.U32 R8, RZ, RZ, R3 ;  /* 0x000000ffff087224 */ /* 0x000fc600078e0003 */
[----:B------:R0:W-:Y:S04]  /*1360*/  STS [R5+0x8], R4 ;  /* 0x0000080405007388 */ /* 0x0001e80000000800 */
[----:B------:R0:W-:Y:S02]  /*1370*/  STS.64 [R5+0x10], R8 ;  /* 0x0000100805007388 */ /* 0x0001e40000000a00 */
.L_x_597:
[----:B------:R-:W-:Y:S05]  /*1380*/  BSYNC.RECONVERGENT B1 ;  /* 0x0000000000017941 */ /* 0x000fea0003800200 */
.L_x_596:
[----:B------:R-:W-:Y:S01]  /*1390*/  BAR.SYNC.DEFER_BLOCKING 0x0 ;  /* 0x0000000000007b1d */ /* 0x000fe20000010000 */
[----:B------:R-:W-:-:S13]  /*13a0*/  ISETP.NE.AND P2, PT, R6, RZ, PT ;  /* 0x000000ff0600720c */ /* 0x000fda0003f45270 */
[----:B------:R-:W-:Y:S05]  /*13b0*/  @P2 BRA `(.L_x_598) ;  /* 0x0000004400b42947 */ /* 0x000fea0003800000 */
[----:B------:R-:W1:Y:S01]  /*13c0*/  S2R R6, SR_CgaCtaId ;  /* 0x0000000000067919 */ /* 0x000e620000008800 */
[----:B0-----:R-:W-:Y:S01]  /*13d0*/  MOV R9, 0x400 ;  /* 0x0000040000097802 */ /* 0x001fe20000000f00 */
[----:B------:R-:W-:Y:S01]  /*13e0*/  BSSY.RECONVERGENT B1, `(.L_x_599) ;  /* 0x000001a000017945 */ /* 0x000fe20003800200 */
[----:B------:R-:W-:Y:S02]  /*13f0*/  IMAD.MOV.U32 R12, RZ, RZ, R4 ;  /* 0x000000ffff0c7224 */ /* 0x000fe400078e0004 */
[----:B------:R-:W-:Y:S01]  /*1400*/  IMAD.MOV.U32 R7, RZ, RZ, R2 ;  /* 0x000000ffff077224 */ /* 0x000fe200078e0002 */
[----:B-1----:R-:W-:Y:S01]  /*1410*/  LEA R9, R6, R9, 0x18 ;  /* 0x0000000906097211 */ /* 0x002fe200078ec0ff */
[----:B------:R-:W-:-:S04]  /*1420*/  IMAD.MOV.U32 R6, RZ, RZ, R3 ;  /* 0x000000ffff067224 */ /* 0x000fc800078e0003 */
        /* <DEDUP_REMOVED lines=21> */
.L_x_600:
[----:B------:R-:W-:Y:S05]  /*1580*/  BSYNC.RECONVERGENT B1 ;  /* 0x0000000000017941 */ /* 0x000fea0003800200 */
.L_x_599:
        /* <DEDUP_REMOVED lines=18> */
.L_x_602:
[----:B------:R-:W-:Y:S05]  /*16b0*/  BSYNC.RECONVERGENT B1 ;  /* 0x0000000000017941 */ /* 0x000fea0003800200 */
.L_x_601:
        /* <DEDUP_REMOVED lines=18> */
.L_x_604:
[----:B------:R-:W-:Y:S05]  /*17e0*/  BSYNC.RECONVERGENT B1 ;  /* 0x0000000000017941 */ /* 0x000fea0003800200 */
.L_x_603:
        /* <DEDUP_REMOVED lines=18> */
.L_x_606:
[----:B------:R-:W-:Y:S05]  /*1910*/  BSYNC.RECONVERGENT B1 ;  /* 0x0000000000017941 */ /* 0x000fea0003800200 */
.L_x_605:
        /* <DEDUP_REMOVED lines=18> */
.L_x_608:
[----:B------:R-:W-:Y:S05]  /*1a40*/  BSYNC.RECONVERGENT B1 ;  /* 0x0000000000017941 */ /* 0x000fea0003800200 */
.L_x_607:
        /* <DEDUP_REMOVED lines=18> */
.L_x_610:
[----:B------:R-:W-:Y:S05]  /*1b70*/  BSYNC.RECONVERGENT B1 ;  /* 0x0000000000017941 */ /* 0x000fea0003800200 */
.L_x_609:
        /* <DEDUP_REMOVED lines=12> */
[CC--:B------:R-:W-:Y:S02]  /*1c40*/  ISETP.LT.U32.AND P1, PT, R11.reuse, R8.reuse, PT ;  /* 0x000000080b00720c */ /* 0x0c0fe40003f21070 */
[CC--:B------:R-:W-:Y:S02]  /*1c50*/  ISETP.GE.AND.EX P0, PT, R10.reuse, R9.reuse, PT, P0 ;  /* 0x000000090a00720c */ /* 0x0c0fe40003f06300 */
[----:B------:R-:W-:Y:S02]  /*1c60*/  ISETP.LT.AND.EX P1, PT, R10, R9, PT, P1 ;  /* 0x000000090a00720c */ /* 0x000fe40003f21310 */
[----:B------:R-:W-:Y:S02]  /*1c70*/  FSEL R4, R6, R5, !P0 ;  /* 0x0000000506047208 */ /* 0x000fe40004000000 */
[----:B------:R-:W-:-:S02]  /*1c80*/  SEL R3, R11, R8, P1 ;  /* 0x000000080b037207 */ /* 0x000fc40000800000 */
[----:B------:R-:W-:Y:S01]  /*1c90*/  SEL R2, R10, R9, P1 ;  /* 0x000000090a027207 */ /* 0x000fe20000800000 */
[----:B------:R-:W-:Y:S06]  /*1ca0*/  BRA `(.L_x_598) ;  /* 0x0000003c00787947 */ /* 0x000fec0003800000 */
.L_x_585:
[----:B0-----:R-:W-:Y:S01]  /*1cb0*/  LOP3.LUT R2, R6, 0x3e0, RZ, 0xc0, !PT ;  /* 0x000003e006027812 */ /* 0x001fe200078ec0ff */
[----:B------:R-:W-:Y:S01]  /*1cc0*/  BSSY.RECONVERGENT B1, `(.L_x_611) ;  /* 0x000001b000017945 */ /* 0x000fe20003800200 */
[----:B------:R-:W-:Y:S02]  /*1cd0*/  IMAD.MOV.U32 R14, RZ, RZ, R10 ;  /* 0x000000ffff0e7224 */ /* 0x000fe400078e000a */
[----:B------:R-:W-:Y:S02]  /*1ce0*/  IMAD.MOV.U32 R16, RZ, RZ, R11 ;  /* 0x000000ffff107224 */ /* 0x000fe400078e000b */
[----:B------:R-:W-:Y:S01]  /*1cf0*/  VIADD R4, R2, 0x20 ;  /* 0x0000002002047836 */ /* 0x000fe20000000000 */
[----:B------:R-:W-:-:S04]  /*1d00*/  LOP3.LUT R2, RZ, R2, RZ, 0x33, !PT ;  /* 0x00000002ff027212 */ /* 0x000fc800078e33ff */
[----:B------:R-:W-:Y:S01]  /*1d10*/  ISETP.GT.AND P0, PT, R4, R9, PT ;  /* 0x000000090400720c */ /* 0x000fe20003f04270 */
[----:B------:R-:W-:Y:S02]  /*1d20*/  IMAD.IADD R2, R9, 0x1, R2 ;  /* 0x0000000109027824 */ /* 0x000fe400078e0202 */
[----:B-----5:R-:W-:-:S03]  /*1d30*/  IMAD.MOV.U32 R4, RZ, RZ, R8 ;  /* 0x000000ffff047224 */ /* 0x020fc600078e0008 */
        /* <DEDUP_REMOVED lines=19> */
.L_x_612:
[----:B------:R-:W-:Y:S05]  /*1e70*/  BSYNC.RECONVERGENT B1 ;  /* 0x0000000000017941 */ /* 0x000fea0003800200 */
.L_x_611:
        /* <DEDUP_REMOVED lines=22> */
.L_x_614:
[----:B------:R-:W-:Y:S05]  /*1fe0*/  BSYNC.RECONVERGENT B1 ;  /* 0x0000000000017941 */ /* 0x000fea0003800200 */
.L_x_613:
        /* <DEDUP_REMOVED lines=22> */
.L_x_616:
[----:B------:R-:W-:Y:S05]  /*2150*/  BSYNC.RECONVERGENT B1 ;  /* 0x0000000000017941 */ /* 0x000fea0003800200 */
.L_x_615:
        /* <DEDUP_REMOVED lines=22> */
.L_x_618:
[----:B------:R-:W-:Y:S05]  /*22c0*/  BSYNC.RECONVERGENT B1 ;  /* 0x0000000000017941 */ /* 0x000fea0003800200 */
.L_x_617:
        /* <DEDUP_REMOVED lines=23> */
.L_x_620:
[----:B------:R-:W-:Y:S05]  /*2440*/  BSYNC.RECONVERGENT B1 ;  /* 0x0000000000017941 */ /* 0x000fea0003800200 */
.L_x_619:
[----:B------:R-:W-:Y:S04]  /*2450*/  BSSY.RECONVERGENT B1, `(.L_x_621) ;  /* 0x000000c000017945 */ /* 0x000fe80003800200 */
[----:B------:R-:W-:Y:S05]  /*2460*/  @P3 BRA `(.L_x_622) ;  /* 0x0000000000283947 */ /* 0x000fea0003800000 */
[----:B------:R-:W0:Y:S01]  /*2470*/  S2R R8, SR_CgaCtaId ;  /* 0x0000000000087919 */ /* 0x000e220000008800 */
[----:B------:R-:W-:Y:S01]  /*2480*/  MOV R7, 0x400 ;  /* 0x0000040000077802 */ /* 0x000fe20000000f00 */
[----:B------:R-:W-:Y:S01]  /*2490*/  IMAD.MOV.U32 R10, RZ, RZ, R3 ;  /* 0x000000ffff0a7224 */ /* 0x000fe200078e0003 */
[----:B------:R-:W-:Y:S01]  /*24a0*/  SHF.R.U32.HI R5, RZ, 0x1, R6 ;  /* 0x00000001ff057819 */ /* 0x000fe20000011606 */
[----:B------:R-:W-:-:S03]  /*24b0*/  IMAD.MOV.U32 R11, RZ, RZ, R2 ;  /* 0x000000ffff0b7224 */ /* 0x000fc600078e0002 */
[----:B------:R-:W-:Y:S02]  /*24c0*/  LOP3.LUT R5, R5, 0x1f0, RZ, 0xc0, !PT ;  /* 0x000001f005057812 */ /* 0x000fe400078ec0ff */
[----:B0-----:R-:W-:-:S05]  /*24d0*/  LEA R8, R8, R7, 0x18 ;  /* 0x0000000708087211 */ /* 0x001fca00078ec0ff */
[----:B------:R-:W-:-:S05]  /*24e0*/  IMAD.IADD R5, R5, 0x1, R8 ;  /* 0x0000000105057824 */ /* 0x000fca00078e0208 */
[----:B------:R0:W-:Y:S04]  /*24f0*/  STS.64 [R5+0x10], R10 ;  /* 0x0000100a05007388 */ /* 0x0001e80000000a00 */
[----:B------:R0:W-:Y:S02]  /*2500*/  STS [R5+0x8], R4 ;  /* 0x0000080405007388 */ /* 0x0001e40000000800 */
.L_x_622:
[----:B------:R-:W-:Y:S05]  /*2510*/  BSYNC.RECONVERGENT B1 ;  /* 0x0000000000017941 */ /* 0x000fea0003800200 */
.L_x_621:
[----:B------:R-:W-:Y:S01]  /*2520*/  BAR.SYNC.DEFER_BLOCKING 0x0 ;  /* 0x0000000000007b1d */ /* 0x000fe20000010000 */
[----:B------:R-:W-:-:S13]  /*2530*/  ISETP.NE.AND P2, PT, R6, RZ, PT ;  /* 0x000000ff0600720c */ /* 0x000fda0003f45270 */
[----:B------:R-:W-:Y:S05]  /*2540*/  @P2 BRA `(.L_x_598) ;  /* 0x0000003400502947 */ /* 0x000fea0003800000 */
[C---:B------:R-:W-:Y:S01]  /*2550*/  ISETP.GE.AND P0, PT, R9.reuse, 0x21, PT ;  /* 0x000000210900780c */ /* 0x040fe20003f06270 */
[----:B0-----:R-:W-:Y:S01]  /*2560*/  IMAD.MOV.U32 R5, RZ, RZ, R4 ;  /* 0x000000ffff057224 */ /* 0x001fe200078e0004 */
[C---:B------:R-:W-:Y:S01]  /*2570*/  ISETP.GE.AND P5, PT, R9.reuse, 0x41, PT ;  /* 0x000000410900780c */ /* 0x040fe20003fa6270 */
[----:B------:R-:W-:Y:S01]  /*2580*/  IMAD.MOV.U32 R11, RZ, RZ, R3 ;  /* 0x000000ffff0b7224 */ /* 0x000fe200078e0003 */
[C---:B------:R-:W-:Y:S01]  /*2590*/  ISETP.GE.AND P4, PT, R9.reuse, 0x61, PT ;  /* 0x000000610900780c */ /* 0x040fe20003f86270 */
[----:B------:R-:W-:Y:S01]  /*25a0*/  IMAD.MOV.U32 R8, RZ, RZ, R2 ;  /* 0x000000ffff087224 */ /* 0x000fe200078e0002 */
[----:B------:R-:W-:-:S07]  /*25b0*/  ISETP.GE.AND P3, PT, R9, 0x81, PT ;  /* 0x000000810900780c */ /* 0x000fce0003f66270 */
[----:B------:R-:W-:Y:S06]  /*25c0*/  @!P0 BRA `(.L_x_623) ;  /* 0x00000000005c8947 */ /* 0x000fec0003800000 */
        /* <DEDUP_REMOVED lines=22> */
.L_x_624:
[----:B------:R-:W-:Y:S05]  /*2730*/  BSYNC.RECONVERGENT B1 ;  /* 0x0000000000017941 */ /* 0x000fea0003800200 */
.L_x_623:
[----:B------:R-:W-:Y:S02]  /*2740*/  IMAD.MOV.U32 R2, RZ, RZ, R5 ;  /* 0x000000ffff027224 */ /* 0x000fe400078e0005 */
[----:B------:R-:W-:Y:S02]  /*2750*/  IMAD.MOV.U32 R7, RZ, RZ, R11 ;  /* 0x000000ffff077224 */ /* 0x000fe400078e000b */
[----:B------:R-:W-:Y:S01]  /*2760*/  IMAD.MOV.U32 R6, RZ, RZ, R8 ;  /* 0x000000ffff067224 */ /* 0x000fe200078e0008 */
        /* <DEDUP_REMOVED lines=23> */
.L_x_626:
[----:B------:R-:W-:Y:S05]  /*28e0*/  BSYNC.RECONVERGENT B1 ;  /* 0x0000000000017941 */ /* 0x000fea0003800200 */
.L_x_625:
[C---:B------:R-:W-:Y:S01]  /*28f0*/  ISETP.GE.AND P1, PT, R9.reuse, 0xa1, PT ;  /* 0x000000a10900780c */ /* 0x040fe20003f26270 */
[----:B------:R-:W-:Y:S01]  /*2900*/  IMAD.MOV.U32 R3, RZ, RZ, R2 ;  /* 0x000000ffff037224 */ /* 0x000fe200078e0002 */
[C---:B------:R-:W-:Y:S01]  /*2910*/  ISETP.GE.AND P5, PT, R9.reuse, 0xc1, PT ;  /* 0x000000c10900780c */ /* 0x040fe20003fa6270 */
[----:B------:R-:W-:Y:S01]  /*2920*/  IMAD.MOV.U32 R8, RZ, RZ, R6 ;  /* 0x000000ffff087224 */ /* 0x000fe200078e0006 */
[----:B------:R-:W-:Y:S01]  /*2930*/  ISETP.GE.AND P6, PT, R9, 0xe1, PT ;  /* 0x000000e10900780c */ /* 0x000fe20003fc6270 */
[----:B------:R-:W-:Y:S01]  /*2940*/  IMAD.MOV.U32 R9, RZ, RZ, R7 ;  /* 0x000000ffff097224 */ /* 0x000fe200078e0007 */
[----:B------:R-:W-:Y:S11]  /*2950*/  @!P4 BRA `(.L_x_627) ;  /* 0x00000000005cc947 */ /* 0x000ff60003800000 */
        /* <DEDUP_REMOVED lines=13> */
[----:B0-----:R-:W-:Y:S01]  /*2a30*/  @P4 ISETP.GE.U32.AND P0, PT, R7, R10, PT ;  /* 0x0000000a0700420c */ /* 0x001fe20003f06070 */
[----:B------:R-:W-:Y:S02]  /*2a40*/  IMAD.MOV.U32 R9, RZ, RZ, R10 ;  /* 0x000000ffff097224 */ /* 0x000fe400078e000a */
[----:B------:R-:W-:Y:S01]  /*2a50*/  IMAD.MOV.U32 R8, RZ, RZ, R11 ;  /* 0x000000ffff087224 */ /* 0x000fe200078e000b */
[----:B------:R-:W-:-:S04]  /*2a60*/  @P4 ISETP.GE.AND.EX P0, PT, R6, R11, PT, P0 ;  /* 0x0000000b0600420c */ /* 0x000fc80003f06300 */
[----:B------:R-:W-:Y:S02]  /*2a70*/  @P4 FSEL R3, R2, R5, !P0 ;  /* 0x0000000502034208 */ /* 0x000fe40004000000 */
[----:B------:R-:W-:-:S04]  /*2a80*/  @P4 ISETP.LT.U32.AND P0, PT, R7, R10, PT ;  /* 0x0000000a0700420c */ /* 0x000fc80003f01070 */
[----:B------:R-:W-:-:S04]  /*2a90*/  @P4 ISETP.LT.AND.EX P0, PT, R6, R11, PT, P0 ;  /* 0x0000000b0600420c */ /* 0x000fc80003f01300 */
[----:B------:R-:W-:Y:S02]  /*2aa0*/  @P4 SEL R9, R7, R10, P0 ;  /* 0x0000000a07094207 */ /* 0x000fe40000000000 */
[----:B------:R-:W-:-:S07]  /*2ab0*/  @P4 SEL R8, R6, R11, P0 ;  /* 0x0000000b06084207 */ /* 0x000fce0000000000 */
.L_x_628:
[----:B------:R-:W-:Y:S05]  /*2ac0*/  BSYNC.RECONVERGENT B1 ;  /* 0x0000000000017941 */ /* 0x000fea0003800200 */
.L_x_627:
        /* <DEDUP_REMOVED lines=26> */
.L_x_630:
[----:B------:R-:W-:Y:S05]  /*2c70*/  BSYNC.RECONVERGENT B1 ;  /* 0x0000000000017941 */ /* 0x000fea0003800200 */
.L_x_629:
        /* <DEDUP_REMOVED lines=8> */
[----:B0-----:R-:W-:Y:S01]  /*2d00*/  LEA R8, R4, R3, 0x18 ;  /* 0x0000000304087211 */ /* 0x001fe200078ec0ff */
[----:B------:R-:W-:Y:S02]  /*2d10*/  IMAD.MOV.U32 R3, RZ, RZ, R2 ;  /* 0x000000ffff037224 */ /* 0x000fe400078e0002 */
[----:B------:R-:W-:Y:S02]  /*2d20*/  IMAD.MOV.U32 R4, RZ, RZ, R6 ;  /* 0x000000ffff047224 */ /* 0x000fe400078e0006 */
        /* <DEDUP_REMOVED lines=15> */
.L_x_632:
[----:B------:R-:W-:Y:S05]  /*2e20*/  BSYNC.RECONVERGENT B1 ;  /* 0x0000000000017941 */ /* 0x000fea0003800200 */
.L_x_631:
        /* <DEDUP_REMOVED lines=26> */
.L_x_634:
[----:B------:R-:W-:Y:S05]  /*2fd0*/  BSYNC.RECONVERGENT B1 ;  /* 0x0000000000017941 */ /* 0x000fea0003800200 */
.L_x_633:
[----:B------:R-:W-:Y:S02]  /*2fe0*/  IMAD.MOV.U32 R4, RZ, RZ, R5 ;  /* 0x000000ffff047224 */ /* 0x000fe400078e0005 */
[----:B------:R-:W-:Y:S02]  /*2ff0*/  IMAD.MOV.U32 R3, RZ, RZ, R7 ;  /* 0x000000ffff037224 */ /* 0x000fe400078e0007 */
[----:B------:R-:W-:Y:S01]  /*3000*/  IMAD.MOV.U32 R2, RZ, RZ, R8 ;  /* 0x000000ffff027224 */ /* 0x000fe200078e0008 */
[----:B------:R-:W-:Y:S06]  /*3010*/  @!P6 BRA `(.L_x_598) ;  /* 0x00000028009ce947 */ /* 0x000fec0003800000 */
[----:B------:R-:W0:Y:S01]  /*3020*/  S2R R3, SR_CgaCtaId ;  /* 0x0000000000037919 */ /* 0x000e220000008800 */
[----:B------:R-:W-:Y:S01]  /*3030*/  MOV R2, 0x400 ;  /* 0x0000040000027802 */ /* 0x000fe20000000f00 */
[----:B------:R-:W-:-:S03]  /*3040*/  IMAD.MOV.U32 R4, RZ, RZ, R5 ;  /* 0x000000ffff047224 */ /* 0x000fc600078e0005 */
        /* <DEDUP_REMOVED lines=20> */
.L_x_566:
[----:B------:R-:W0:Y:S01]  /*3190*/  S2R R5, SR_TID.X ;  /* 0x0000000000057919 */ /* 0x000e220000002100 */
[----:B------:R-:W1:Y:S02]  /*31a0*/  LDCU.128 UR12, c[0x0][0x380] ;  /* 0x00007000ff0c77ac */ /* 0x000e640008000c00 */
[----:B-1----:R-:W-:Y:S02]  /*31b0*/  IMAD.U32 R10, RZ, RZ, UR12 ;  /* 0x0000000cff0a7e24 */ /* 0x002fe4000f8e00ff */
[----:B------:R-:W-:Y:S01]  /*31c0*/  IMAD.U32 R11, RZ, RZ, UR13 ;  /* 0x0000000dff0b7e24 */ /* 0x000fe2000f8e00ff */
[----:B0-----:R-:W-:-:S05]  /*31d0*/  IADD3 R2, P0, PT, R7, R5, RZ ;  /* 0x0000000507027210 */ /* 0x001fca0007f1e0ff */
[----:B------:R-:W-:Y:S01]  /*31e0*/  IMAD.X R3, RZ, RZ, RZ, P0 ;  /* 0x000000ffff037224 */ /* 0x000fe200000e06ff */
[----:B------:R-:W-:-:S04]  /*31f0*/  LEA R8, P0, R2, R10, 0x2 ;  /* 0x0000000a02087211 */ /* 0x000fc800078010ff */
[----:B------:R-:W-:-:S05]  /*3200*/  LEA.HI.X R9, R2, R11, R3, 0x2, P0 ;  /* 0x0000000b02097211 */ /* 0x000fca00000f1403 */
[----:B------:R-:W2:Y:S04]  /*3210*/  LDG.E R3, desc[UR10][R8.64] ;  /* 0x0000000a08037981 */ /* 0x000ea8000c1e1900 */
[----:B------:R-:W2:Y:S04]  /*3220*/  LDG.E R4, desc[UR10][R8.64+0x400] ;  /* 0x0004000a08047981 */ /* 0x000ea8000c1e1900 */
[----:B------:R-:W3:Y:S04]  /*3230*/  LDG.E R6, desc[UR10][R8.64+0x800] ;  /* 0x0008000a08067981 */ /* 0x000ee8000c1e1900 */
[----:B------:R-:W4:Y:S04]  /*3240*/  LDG.E R16, desc[UR10][R8.64+0xc00] ;  /* 0x000c000a08107981 */ /* 0x000f28000c1e1900 */
[----:B------:R0:W5:Y:S01]  /*3250*/  LDG.E R2, desc[UR10][R8.64+0x1000] ;  /* 0x0010000a08027981 */ /* 0x000162000c1e1900 */
[----:B------:R-:W-:Y:S01]  /*3260*/  IMAD.U32 R13, RZ, RZ, UR14 ;  /* 0x0000000eff0d7e24 */ /* 0x000fe2000f8e00ff */
[----:B------:R-:W-:Y:S01]  /*3270*/  UMOV UR4, URZ ;  /* 0x000000ff00047c82 */ /* 0x000fe20008000000 */
[----:B------:R-:W-:Y:S01]  /*3280*/  IMAD.U32 R14, RZ, RZ, UR15 ;  /* 0x0000000fff0e7e24 */ /* 0x000fe2000f8e00ff */
[----:B------:R-:W-:Y:S01]  /*3290*/  BSSY.RECONVERGENT B1, `(.L_x_635) ;  /* 0x0000013000017945 */ /* 0x000fe20003800200 */
[----:B------:R-:W-:-:S02]  /*32a0*/  ISETP.LE.U32.AND P0, PT, R15, UR6, PT ;  /* 0x000000060f007c0c */ /* 0x000fc4000bf03070 */
[----:B------:R-:W-:Y:S02]  /*32b0*/  IADD3 R17, P4, PT, R7, R13, RZ ;  /* 0x0000000d07117210 */ /* 0x000fe40007f9e0ff */
[----:B--2---:R-:W-:-:S04]  /*32c0*/  FSETP.GEU.AND P1, PT, R4, R3, PT ;  /* 0x000000030400720b */ /* 0x004fc80003f2e000 */
[----:B------:R-:W-:Y:S01]  /*32d0*/  FSEL R3, R4, R3, !P1 ;  /* 0x0000000304037208 */ /* 0x000fe20004800000 */
[----:B------:R-:W-:-:S03]  /*32e0*/  VIADD R4, R5, 0x200 ;  /* 0x0000020005047836 */ /* 0x000fc60000000000 */
[----:B---3--:R-:W-:-:S04]  /*32f0*/  FSETP.GEU.AND P2, PT, R6, R3, PT ;  /* 0x000000030600720b */ /* 0x008fc80003f4e000 */
[----:B------:R-:W-:Y:S01]  /*3300*/  FSEL R3, R6, R3, !P2 ;  /* 0x0000000306037208 */ /* 0x000fe20005000000 */
[----:B------:R-:W-:-:S03]  /*3310*/  VIADD R6, R5, 0x100 ;  /* 0x0000010005067836 */ /* 0x000fc60000000000 */
[----:B----4-:R-:W-:Y:S01]  /*3320*/  FSETP.GEU.AND P3, PT, R3, R16, PT ;  /* 0x000000100300720b */ /* 0x010fe20003f6e000 */
[----:B------:R-:W-:-:S04]  /*3330*/  IMAD.MOV.U32 R7, RZ, RZ, R3 ;  /* 0x000000ffff077224 */ /* 0x000fc800078e0003 */
[----:B------:R-:W-:-:S05]  /*3340*/  @P2 SEL R4, R6, R5, !P1 ;  /* 0x0000000506042207 */ /* 0x000fca0004800000 */
[----:B------:R-:W-:-:S03]  /*3350*/  IMAD.MOV.U32 R6, RZ, RZ, R4 ;  /* 0x000000ffff067224 */ /* 0x000fc600078e0004 */
[----:B0-----:R-:W-:Y:S05]  /*3360*/  @!P3 BRA `(.L_x_636) ;  /* 0x000000000014b947 */ /* 0x001fea0003800000 */
[----:B------:R-:W-:Y:S01]  /*3370*/  FSETP.GEU.AND P1, PT, R16, R3, PT ;  /* 0x000000031000720b */ /* 0x000fe20003f2e000 */
[----:B------:R-:W-:Y:S02]  /*3380*/  IMAD.MOV.U32 R7, RZ, RZ, R16 ;  /* 0x000000ffff077224 */ /* 0x000fe400078e0010 */
[----:B------:R-:W-:-:S10]  /*3390*/  VIADD R6, R5, 0x300 ;  /* 0x0000030005067836 */ /* 0x000fd40000000000 */
[----:B------:R-:W-:Y:S02]  /*33a0*/  @P1 IMAD.MOV.U32 R7, RZ, RZ, R3 ;  /* 0x000000ffff071224 */ /* 0x000fe400078e0003 */
[----:B------:R-:W-:-:S07]  /*33b0*/  @P1 IMAD.MOV.U32 R6, RZ, RZ, R4 ;  /* 0x000000ffff061224 */ /* 0x000fce00078e0004 */
.L_x_636:
[----:B------:R-:W-:Y:S05]  /*33c0*/  BSYNC.RECONVERGENT B1 ;  /* 0x0000000000017941 */ /* 0x000fea0003800200 */
.L_x_635:
[----:B-----5:R-:W-:Y:S01]  /*33d0*/  FSETP.GEU.AND P1, PT, R7, R2, PT ;  /* 0x000000020700720b */ /* 0x020fe20003f2e000 */
[----:B------:R-:W-:Y:S01]  /*33e0*/  IMAD.X R4, RZ, RZ, R14, P4 ;  /* 0x000000ffff047224 */ /* 0x000fe200020e060e */
[----:B------:R-:W-:Y:S01]  /*33f0*/  LOP3.LUT R3, R5, 0x400, RZ, 0xfc, !PT ;  /* 0x0000040005037812 */ /* 0x000fe200078efcff */
[----:B------:R-:W-:Y:S01]  /*3400*/  BSSY.RECONVERGENT B1, `(.L_x_637) ;  /* 0x0000014000017945 */ /* 0x000fe20003800200 */
[-C--:B------:R-:W-:Y:S01]  /*3410*/  IADD3 R19, P3, PT, R6, R17.reuse, RZ ;  /* 0x0000001106137210 */ /* 0x080fe20007f7e0ff */
[----:B------:R-:W-:Y:S01]  /*3420*/  IMAD.MOV.U32 R9, RZ, RZ, R7 ;  /* 0x000000ffff097224 */ /* 0x000fe200078e0007 */
[----:B------:R-:W-:Y:S02]  /*3430*/  IADD3 R16, P2, PT, R3, R17, RZ ;  /* 0x0000001103107210 */ /* 0x000fe40007f5e0ff */
[----:B------:R-:W-:Y:S01]  /*3440*/  IADD3.X R18, PT, PT, R4, UR4, RZ, P3, !PT ;  /* 0x0000000404127c10 */ /* 0x000fe20009ffe4ff */
[----:B------:R-:W-:Y:S01]  /*3450*/  IMAD.MOV.U32 R8, RZ, RZ, R19 ;  /* 0x000000ffff087224 */ /* 0x000fe200078e0013 */
[----:B------:R-:W-:Y:S01]  /*3460*/  ISETP.GE.U32.AND.EX P0, PT, RZ, R12, PT, P0 ;  /* 0x0000000cff00720c */ /* 0x000fe20003f06100 */
[----:B------:R-:W-:-:S02]  /*3470*/  IMAD.X R17, RZ, RZ, R4, P2 ;  /* 0x000000ffff117224 */ /* 0x000fc400010e0604 */
[----:B------:R-:W-:Y:S01]  /*3480*/  IMAD.MOV.U32 R4, RZ, RZ, R18 ;  /* 0x000000ffff047224 */ /* 0x000fe200078e0012 */
[----:B------:R-:W-:Y:S09]  /*3490*/  @!P1 BRA `(.L_x_638) ;  /* 0x0000000000289947 */ /* 0x000ff20003800000 */
[----:B------:R-:W-:Y:S01]  /*34a0*/  FSETP.GEU.AND P2, PT, R2, R7, PT ;  /* 0x000000070200720b */ /* 0x000fe20003f4e000 */
[----:B------:R-:W-:Y:S02]  /*34b0*/  IMAD.U32 R4, RZ, RZ, UR4 ;  /* 0x00000004ff047e24 */ /* 0x000fe4000f8e00ff */
[----:B------:R-:W-:Y:S02]  /*34c0*/  IMAD.MOV.U32 R9, RZ, RZ, R2 ;  /* 0x000000ffff097224 */ /* 0x000fe400078e0002 */
[----:B------:R-:W-:-:S08]  /*34d0*/  IMAD.MOV.U32 R8, RZ, RZ, R16 ;  /* 0x000000ffff087224 */ /* 0x000fd000078e0010 */
[----:B------:R-:W-:-:S04]  /*34e0*/  @P2 ISETP.GE.U32.AND P1, PT, R6, R3, PT ;  /* 0x000000030600220c */ /* 0x000fc80003f26070 */
[----:B------:R-:W-:Y:S01]  /*34f0*/  @P2 ISETP.GE.AND.EX P1, PT, R4, RZ, PT, P1 ;  /* 0x000000ff0400220c */ /* 0x000fe20003f26310 */
[----:B------:R-:W-:-:S03]  /*3500*/  IMAD.MOV.U32 R4, RZ, RZ, R17 ;  /* 0x000000ffff047224 */ /* 0x000fc600078e0011 */
[----:B------:R-:W-:Y:S02]  /*3510*/  @P2 FSEL R9, R7, R2, !P1 ;  /* 0x0000000207092208 */ /* 0x000fe40004800000 */
[----:B------:R-:W-:Y:S02]  /*3520*/  @P2 SEL R8, R19, R16, !P1 ;  /* 0x0000001013082207 */ /* 0x000fe40004800000 */
[----:B------:R-:W-:-:S07]  /*3530*/  @P2 SEL R4, R18, R17, !P1 ;  /* 0x0000001112042207 */ /* 0x000fce0004800000 */
.L_x_638:
[----:B------:R-:W-:Y:S05]  /*3540*/  BSYNC.RECONVERGENT B1 ;  /* 0x0000000000017941 */ /* 0x000fea0003800200 */
.L_x_637:
[----:B------:R-:W-:Y:S05]  /*3550*/  @P0 BRA `(.L_x_639) ;  /* 0x0000001400200947 */ /* 0x000fea0003800000 */
[----:B------:R-:W0:Y:S01]  /*3560*/  LDCU.64 UR8, c[0x0][0x3e8] ;  /* 0x00007d00ff0877ac */ /* 0x000e220008000a00 */
[----:B------:R-:W-:Y:S01]  /*3570*/  ISETP.NE.AND P0, PT, R5, RZ, PT ;  /* 0x000000ff0500720c */ /* 0x000fe20003f05270 */
[----:B------:R-:W-:Y:S01]  /*3580*/  BSSY.RECONVERGENT B1, `(.L_x_640) ;  /* 0x0000012000017945 */ /* 0x000fe20003800200 */
[----:B------:R-:W-:Y:S01]  /*3590*/  UMOV UR4, 0x8 ;  /* 0x0000000800047882 */ /* 0x000fe20000000000 */
[----:B------:R-:W-:Y:S02]  /*35a0*/  UMOV UR5, 0x0 ;  /* 0x0000000000057882 */ /* 0x000fe40000000000 */
[----:B0-----:R-:W-:-:S04]  /*35b0*/  UIMAD.WIDE.U32 UR4, UR8, 0x1, UR4 ;  /* 0x00000001080478a5 */ /* 0x001fc8000f8e0004 */
[----:B------:R-:W-:Y:S02]  /*35c0*/  UIADD3 UR7, UPT, UPT, UR5, UR9, URZ ;  /* 0x0000000905077290 */ /* 0x000fe4000fffe0ff */
[----:B------:R-:W-:Y:S02]  /*35d0*/  IMAD.U32 R7, RZ, RZ, UR5 ;  /* 0x00000005ff077e24 */ /* 0x000fe4000f8e00ff */
[----:B------:R-:W-:Y:S02]  /*35e0*/  IMAD.U32 R6, RZ, RZ, UR4 ;  /* 0x00000004ff067e24 */ /* 0x000fe4000f8e00ff */
[----:B------:R-:W-:Y:S01]  /*35f0*/  IMAD.U32 R7, RZ, RZ, UR7 ;  /* 0x00000007ff077e24 */ /* 0x000fe2000f8e00ff */
[----:B------:R-:W-:Y:S06]  /*3600*/  @P0 BRA `(.L_x_641) ;  /* 0x0000000000240947 */ /* 0x000fec0003800000 */
[----:B------:R-:W-:Y:S02]  /*3610*/  IMAD.MOV.U32 R16, RZ, RZ, 0x500 ;  /* 0x00000500ff107424 */ /* 0x000fe400078e00ff */
[----:B------:R-:W-:-:S05]  /*3620*/  IMAD.MOV.U32 R17, RZ, RZ, 0x0 ;  /* 0x00000000ff117424 */ /* 0x000fca00078e00ff */
[----:B------:R-:W2:Y:S01]  /*3630*/  ATOMG.E.ADD.64.STRONG.GPU PT, R2, desc[UR10][R6.64], R16 ;  /* 0x80000010060279a8 */ /* 0x000ea200081ef50a */
[----:B------:R-:W0:Y:S01]  /*3640*/  S2UR UR5, SR_CgaCtaId ;  /* 0x00000000000579c3 */ /* 0x000e220000008800 */
[----:B------:R-:W-:Y:S02]  /*3650*/  UMOV UR4, 0x400 ;  /* 0x0000040000047882 */ /* 0x000fe40000000000 */
[----:B0-----:R-:W-:Y:S01]  /*3660*/  ULEA UR4, UR5, UR4, 0x18 ;  /* 0x0000000405047291 */ /* 0x001fe2000f8ec0ff */
[----:B--2---:R-:W-:-:S05]  /*3670*/  IADD3 R2, P0, PT, R2, UR6, RZ ;  /* 0x0000000602027c10 */ /* 0x004fca000ff1e0ff */
[----:B------:R-:W-:-:S05]  /*3680*/  IMAD.X R3, RZ, RZ, R3, P0 ;  /* 0x000000ffff037224 */ /* 0x000fca00000e0603 */
[----:B------:R0:W-:Y:S03]  /*3690*/  STS.64 [UR4+0x98], R2 ;  /* 0x00009802ff007988 */ /* 0x0001e60008000a04 */
.L_x_641:
[----:B------:R-:W-:Y:S05]  /*36a0*/  BSYNC.RECONVERGENT B1 ;  /* 0x0000000000017941 */ /* 0x000fea0003800200 */
.L_x_640:
[----:B------:R-:W1:Y:S08]  /*36b0*/  S2UR UR5, SR_CgaCtaId ;  /* 0x00000000000579c3 */ /* 0x000e700000008800 */
[----:B------:R-:W-:Y:S06]  /*36c0*/  BAR.SYNC.DEFER_BLOCKING 0x0 ;  /* 0x0000000000007b1d */ /* 0x000fec0000010000 */
[----:B------:R-:W-:-:S02]  /*36d0*/  UMOV UR4, 0x400 ;  /* 0x0000040000047882 */ /* 0x000fc40000000000 */
[----:B-1----:R-:W-:-:S06]  /*36e0*/  ULEA UR4, UR5, UR4, 0x18 ;  /* 0x0000000405047291 */ /* 0x002fcc000f8ec0ff */
[----:B------:R-:W-:-:S05]  /*36f0*/  IMAD.U32 R16, RZ, RZ, UR4 ;  /* 0x00000004ff107e24 */ /* 0x000fca000f8e00ff */
[----:B0-----:R-:W0:Y:S02]  /*3700*/  LDS.64 R2, [R16+0x98] ;  /* 0x0000980010027984 */ /* 0x001e240000000a00 */
[----:B0-----:R-:W-:-:S04]  /*3710*/  IADD3 R18, P1, PT, R2, 0x500, RZ ;  /* 0x0000050002127810 */ /* 0x001fc80007f3e0ff */
[----:B------:R-:W-:Y:S01]  /*3720*/  ISETP.GT.U32.AND P0, PT, R18, R15, PT ;  /* 0x0000000f1200720c */ /* 0x000fe20003f04070 */
[----:B------:R-:W-:-:S05]  /*3730*/  IMAD.X R17, RZ, RZ, R3, P1 ;  /* 0x000000ffff117224 */ /* 0x000fca00008e0603 */
[----:B------:R-:W-:-:S13]  /*3740*/  ISETP.GT.AND.EX P0, PT, R17, R12, PT, P0 ;  /* 0x0000000c1100720c */ /* 0x000fda0003f04300 */
[----:B------:R-:W-:Y:S05]  /*3750*/  @P0 BRA `(.L_x_642) ;  /* 0x0000000800340947 */ /* 0x000fea0003800000 */
[----:B------:R-:W-:Y:S01]  /*3760*/  BSSY.RECONVERGENT B1, `(.L_x_642) ;  /* 0x000008c000017945 */ /* 0x000fe20003800200 */
[----:B------:R-:W0:Y:S01]  /*3770*/  LDCU.64 UR8, c[0x0][0x398] ;  /* 0x00007300ff0877ac */ /* 0x000e220008000a00 */
[----:B------:R-:W1:Y:S02]  /*3780*/  LDCU.128 UR12, c[0x0][0x380] ;  /* 0x00007000ff0c77ac */ /* 0x000e640008000c00 */
.L_x_655:
[----:B------:R-:W-:Y:S01]  /*3790*/  IADD3 R22, P0, PT, R5, R2, RZ ;  /* 0x0000000205167210 */ /* 0x000fe20007f1e0ff */
[----:B-1----:R-:W-:Y:S02]  /*37a0*/  IMAD.U32 R10, RZ, RZ, UR12 ;  /* 0x0000000cff0a7e24 */ /* 0x002fe4000f8e00ff */
[----:B------:R-:W-:Y:S02]  /*37b0*/  IMAD.U32 R11, RZ, RZ, UR13 ;  /* 0x0000000dff0b7e24 */ /* 0x000fe4000f8e00ff */
[----:B------:R-:W-:Y:S01]  /*37c0*/  IMAD.X R15, RZ, RZ, R3, P0 ;  /* 0x000000ffff0f7224 */ /* 0x000fe200000e0603 */
[----:B------:R-:W-:-:S04]  /*37d0*/  LEA R18, P0, R22, R10, 0x2 ;  /* 0x0000000a16127211 */ /* 0x000fc800078010ff */
[----:B------:R-:W-:-:S05]  /*37e0*/  LEA.HI.X R19, R22, R11, R15, 0x2, P0 ;  /* 0x0000000b16137211 */ /* 0x000fca00000f140f */
[----:B------:R-:W2:Y:S04]  /*37f0*/  LDG.E R24, desc[UR10][R18.64] ;  /* 0x0000000a12187981 */ /* 0x000ea8000c1e1900 */
[----:B------:R1:W5:Y:S04]  /*3800*/  LDG.E R20, desc[UR10][R18.64+0x400] ;  /* 0x0004000a12147981 */ /* 0x000368000c1e1900 */
[----:B------:R1:W5:Y:S04]  /*3810*/  LDG.E R17, desc[UR10][R18.64+0x800] ;  /* 0x0008000a12117981 */ /* 0x000368000c1e1900 */
[----:B------:R1:W5:Y:S04]  /*3820*/  LDG.E R2, desc[UR10][R18.64+0xc00] ;  /* 0x000c000a12027981 */ /* 0x000368000c1e1900 */
[----:B------:R1:W5:Y:S01]  /*3830*/  LDG.E R12, desc[UR10][R18.64+0x1000] ;  /* 0x0010000a120c7981 */ /* 0x000362000c1e1900 */
[----:B------:R-:W-:Y:S01]  /*3840*/  IMAD.U32 R13, RZ, RZ, UR14 ;  /* 0x0000000eff0d7e24 */ /* 0x000fe2000f8e00ff */
[----:B------:R-:W-:Y:S01]  /*3850*/  BSSY.RECONVERGENT B2, `(.L_x_643) ;  /* 0x0000014000027945 */ /* 0x000fe20003800200 */
[----:B------:R-:W-:-:S02]  /*3860*/  IMAD.U32 R14, RZ, RZ, UR15 ;  /* 0x0000000fff0e7e24 */ /* 0x000fc4000f8e00ff */
[----:B------:R-:W-:Y:S01]  /*3870*/  IMAD.MOV.U32 R21, RZ, RZ, R9 ;  /* 0x000000ffff157224 */ /* 0x000fe200078e0009 */
[----:B------:R-:W-:Y:S01]  /*3880*/  IADD3 R3, P1, PT, R22, R13, RZ ;  /* 0x0000000d16037210 */ /* 0x000fe20007f3e0ff */
[----:B------:R-:W-:Y:S02]  /*3890*/  IMAD.MOV.U32 R22, RZ, RZ, R8 ;  /* 0x000000ffff167224 */ /* 0x000fe400078e0008 */
[----:B------:R-:W-:Y:S02]  /*38a0*/  IMAD.MOV.U32 R23, RZ, RZ, R4 ;  /* 0x000000ffff177224 */ /* 0x000fe400078e0004 */
[----:B------:R-:W-:Y:S01]  /*38b0*/  IMAD.X R15, R15, 0x1, R14, P1 ;  /* 0x000000010f0f7824 */ /* 0x000fe200008e060e */
[----:B--2---:R-:W-:-:S13]  /*38c0*/  FSETP.GEU.AND P0, PT, R9, R24, PT ;  /* 0x000000180900720b */ /* 0x004fda0003f0e000 */
[----:B-1----:R-:W-:Y:S05]  /*38d0*/  @!P0 BRA `(.L_x_644) ;  /* 0x00000000002c8947 */ /* 0x002fea0003800000 */
        /* <DEDUP_REMOVED lines=11> */
.L_x_644:
[----:B0-----:R-:W-:Y:S05]  /*3990*/  BSYNC.RECONVERGENT B2 ;  /* 0x0000000000027941 */ /* 0x001fea0003800200 */
.L_x_643:
[----:B-----5:R-:W-:Y:S01]  /*39a0*/  FSETP.GEU.AND P0, PT, R21, R20, PT ;  /* 0x000000141500720b */ /* 0x020fe20003f0e000 */
[----:B------:R-:W-:Y:S01]  /*39b0*/  BSSY.RECONVERGENT B2, `(.L_x_645) ;  /* 0x0000012000027945 */ /* 0x000fe20003800200 */
[----:B------:R-:W-:Y:S01]  /*39c0*/  IADD3 R9, P1, PT, R3, 0x100, RZ ;  /* 0x0000010003097810 */ /* 0x000fe20007f3e0ff */
[----:B------:R-:W-:Y:S02]  /*39d0*/  IMAD.MOV.U32 R4, RZ, RZ, R21 ;  /* 0x000000ffff047224 */ /* 0x000fe400078e0015 */
[----:B------:R-:W-:Y:S02]  /*39e0*/  IMAD.MOV.U32 R18, RZ, RZ, R22 ;  /* 0x000000ffff127224 */ /* 0x000fe400078e0016 */
[----:B------:R-:W-:Y:S02]  /*39f0*/  IMAD.X R8, RZ, RZ, R15, P1 ;  /* 0x000000ffff087224 */ /* 0x000fe400008e060f */
[----:B------:R-:W-:-:S04]  /*3a00*/  IMAD.MOV.U32 R19, RZ, RZ, R23 ;  /* 0x000000ffff137224 */ /* 0x000fc800078e0017 */
        /* <DEDUP_REMOVED lines=12> */
.L_x_646:
[----:B------:R-:W-:Y:S05]  /*3ad0*/  BSYNC.RECONVERGENT B2 ;  /* 0x0000000000027941 */ /* 0x000fea0003800200 */
.L_x_645:
[----:B------:R-:W-:Y:S01]  /*3ae0*/  FSETP.GEU.AND P0, PT, R4, R17, PT ;  /* 0x000000110400720b */ /* 0x000fe20003f0e000 */
        /* <DEDUP_REMOVED lines=18> */
.L_x_648:
[----:B------:R-:W-:Y:S05]  /*3c10*/  BSYNC.RECONVERGENT B2 ;  /* 0x0000000000027941 */ /* 0x000fea0003800200 */
.L_x_647:
        /* <DEDUP_REMOVED lines=19> */
.L_x_650:
[----:B------:R-:W-:Y:S05]  /*3d50*/  BSYNC.RECONVERGENT B2 ;  /* 0x0000000000027941 */ /* 0x000fea0003800200 */
.L_x_649:
        /* <DEDUP_REMOVED lines=19> */
.L_x_652:
[----:B------:R-:W-:Y:S05]  /*3e90*/  BSYNC.RECONVERGENT B2 ;  /* 0x0000000000027941 */ /* 0x000fea0003800200 */
.L_x_651:
[----:B------:R-:W-:Y:S01]  /*3ea0*/  BAR.SYNC.DEFER_BLOCKING 0x0 ;  /* 0x0000000000007b1d */ /* 0x000fe20000010000 */
[----:B------:R-:W-:-:S05]  /*3eb0*/  ISETP.NE.AND P0, PT, R5, RZ, PT ;  /* 0x000000ff0500720c */ /* 0x000fca0003f05270 */
[----:B------:R-:W-:Y:S08]  /*3ec0*/  BSSY.RECONVERGENT B2, `(.L_x_653) ;  /* 0x000000c000027945 */ /* 0x000ff00003800200 */
[----:B------:R-:W-:Y:S05]  /*3ed0*/  @P0 BRA `(.L_x_654) ;  /* 0x0000000000280947 */ /* 0x000fea0003800000 */
[----:B------:R-:W-:Y:S02]  /*3ee0*/  IMAD.MOV.U32 R18, RZ, RZ, 0x500 ;  /* 0x00000500ff127424 */ /* 0x000fe400078e00ff */
[----:B------:R-:W-:-:S05]  /*3ef0*/  IMAD.MOV.U32 R19, RZ, RZ, 0x0 ;  /* 0x00000000ff137424 */ /* 0x000fca00078e00ff */
[----:B------:R-:W2:Y:S01]  /*3f00*/  ATOMG.E.ADD.64.STRONG.GPU PT, R2, desc[UR10][R6.64], R18 ;  /* 0x80000012060279a8 */ /* 0x000ea200081ef50a */
[----:B------:R-:W0:Y:S01]  /*3f10*/  S2UR UR5, SR_CgaCtaId ;  /* 0x00000000000579c3 */ /* 0x000e220000008800 */
[----:B------:R-:W-:Y:S02]  /*3f20*/  UMOV UR4, 0x400 ;  /* 0x0000040000047882 */ /* 0x000fe40000000000 */
[----:B0-----:R-:W-:-:S06]  /*3f30*/  ULEA UR4, UR5, UR4, 0x18 ;  /* 0x0000000405047291 */ /* 0x001fcc000f8ec0ff */
[----:B------:R-:W-:Y:S01]  /*3f40*/  IMAD.U32 R16, RZ, RZ, UR4 ;  /* 0x00000004ff107e24 */ /* 0x000fe2000f8e00ff */
[----:B--2---:R-:W-:-:S05]  /*3f50*/  IADD3 R2, P0, PT, R2, UR6, RZ ;  /* 0x0000000602027c10 */ /* 0x004fca000ff1e0ff */
[----:B------:R-:W-:-:S05]  /*3f60*/  IMAD.X R3, RZ, RZ, R3, P0 ;  /* 0x000000ffff037224 */ /* 0x000fca00000e0603 */
[----:B------:R0:W-:Y:S03]  /*3f70*/  STS.64 [R16+0x98], R2 ;  /* 0x0000980210007388 */ /* 0x0001e60000000a00 */
.L_x_654:
[----:B------:R-:W-:Y:S05]  /*3f80*/  BSYNC.RECONVERGENT B2 ;  /* 0x0000000000027941 */ /* 0x000fea0003800200 */
.L_x_653:
[----:B------:R-:W-:Y:S01]  /*3f90*/  BAR.SYNC.DEFER_BLOCKING 0x0 ;  /* 0x0000000000007b1d */ /* 0x000fe20000010000 */
[----:B------:R-:W-:Y:S02]  /*3fa0*/  IMAD.U32 R15, RZ, RZ, UR8 ;  /* 0x00000008ff0f7e24 */ /* 0x000fe4000f8e00ff */
[----:B------:R-:W-:-:S03]  /*3fb0*/  IMAD.U32 R12, RZ, RZ, UR9 ;  /* 0x00000009ff0c7e24 */ /* 0x000fc6000f8e00ff */
[----:B0-----:R-:W0:Y:S02]  /*3fc0*/  LDS.64 R2, [R16+0x98] ;  /* 0x0000980010027984 */ /* 0x001e240000000a00 */
[----:B0-----:R-:W-:-:S04]  /*3fd0*/  IADD3 R18, P1, PT, R2, 0x500, RZ ;  /* 0x0000050002127810 */ /* 0x001fc80007f3e0ff */
[----:B------:R-:W-:Y:S01]  /*3fe0*/  ISETP.GT.U32.AND P0, PT, R18, R15, PT ;  /* 0x0000000f1200720c */ /* 0x000fe20003f04070 */
[----:B------:R-:W-:-:S05]  /*3ff0*/  IMAD.X R17, RZ, RZ, R3, P1 ;  /* 0x000000ffff117224 */ /* 0x000fca00008e0603 */
[----:B------:R-:W-:-:S13]  /*4000*/  ISETP.GT.AND.EX P0, PT, R17, R12, PT, P0 ;  /* 0x0000000c1100720c */ /* 0x000fda0003f04300 */
[----:B------:R-:W-:Y:S05]  /*4010*/  @!P0 BRA `(.L_x_655) ;  /* 0xfffffff400dc8947 */ /* 0x000fea000383ffff */
[----:B------:R-:W-:Y:S05]  /*4020*/  BSYNC.RECONVERGENT B1 ;  /* 0x0000000000017941 */ /* 0x000fea0003800200 */
.L_x_642:
[----:B------:R-:W-:Y:S01]  /*4030*/  ISETP.GE.U32.AND P0, PT, R2, R15, PT ;  /* 0x0000000f0200720c */ /* 0x000fe20003f06070 */
[----:B------:R-:W-:Y:S03]  /*4040*/  BSSY.RECONVERGENT B1, `(.L_x_639) ;  /* 0x0000099000017945 */ /* 0x000fe60003800200 */
[----:B------:R-:W-:-:S13]  /*4050*/  ISETP.GE.AND.EX P0, PT, R3, R12, PT, P0 ;  /* 0x0000000c0300720c */ /* 0x000fda0003f06300 */
[----:B------:R-:W-:Y:S05]  /*4060*/  @P0 BRA `(.L_x_656) ;  /* 0x0000000800580947 */ /* 0x000fea0003800000 */
[----:B------:R-:W-:-:S05]  /*4070*/  IMAD.IADD R12, R15, 0x1, -R2 ;  /* 0x000000010f0c7824 */ /* 0x000fca00078e0a02 */
[----:B------:R-:W-:-:S13]  /*4080*/  ISETP.GE.AND P0, PT, R5, R12, PT ;  /* 0x0000000c0500720c */ /* 0x000fda0003f06270 */
[----:B------:R-:W-:Y:S05]  /*4090*/  @P0 BRA `(.L_x_656) ;  /* 0x00000008004c0947 */ /* 0x000fea0003800000 */
[----:B------:R-:W-:Y:S01]  /*40a0*/  LOP3.LUT R16, RZ, R5, RZ, 0x33, !PT ;  /* 0x00000005ff107212 */ /* 0x000fe200078e33ff */
[----:B------:R-:W-:Y:S03]  /*40b0*/  BSSY.RECONVERGENT B2, `(.L_x_657) ;  /* 0x000002d000027945 */ /* 0x000fe60003800200 */
[----:B------:R-:W-:Y:S01]  /*40c0*/  IADD3 R16, PT, PT, -R2, R15, R16 ;  /* 0x0000000f02107210 */ /* 0x000fe20007ffe110 */
[----:B------:R-:W-:-:S03]  /*40d0*/  IMAD.MOV.U32 R15, RZ, RZ, R5 ;  /* 0x000000ffff0f7224 */ /* 0x000fc600078e0005 */
[----:B------:R-:W-:-:S04]  /*40e0*/  LOP3.LUT R6, R16, 0x300, RZ, 0xc0, !PT ;  /* 0x0000030010067812 */ /* 0x000fc800078ec0ff */
[----:B------:R-:W-:-:S13]  /*40f0*/  ISETP.NE.AND P0, PT, R6, 0x300, PT ;  /* 0x000003000600780c */ /* 0x000fda0003f05270 */
[----:B------:R-:W-:Y:S05]  /*4100*/  @!P0 BRA `(.L_x_658) ;  /* 0x00000000009c8947 */ /* 0x000fea0003800000 */
[----:B------:R-:W-:Y:S01]  /*4110*/  IADD3 R18, P0, PT, R5, R2, RZ ;  /* 0x0000000205127210 */ /* 0x000fe20007f1e0ff */
[----:B------:R-:W-:Y:S01]  /*4120*/  IMAD.MOV.U32 R15, RZ, RZ, R5 ;  /* 0x000000ffff0f7224 */ /* 0x000fe200078e0005 */
[----:B------:R-:W-:Y:S02]  /*4130*/  LEA.HI R6, R16, 0x1, RZ, 0x18 ;  /* 0x0000000110067811 */ /* 0x000fe400078fc0ff */
[C---:B------:R-:W-:Y:S01]  /*4140*/  LEA R17, P1, R18.reuse, R10, 0x2 ;  /* 0x0000000a12117211 */ /* 0x040fe200078210ff */
[----:B------:R-:W-:Y:S01]  /*4150*/  IMAD.X R7, RZ, RZ, R3, P0 ;  /* 0x000000ffff077224 */ /* 0x000fe200000e0603 */
[----:B------:R-:W-:Y:S02]  /*4160*/  IADD3 R20, P0, PT, R18, R13, RZ ;  /* 0x0000000d12147210 */ /* 0x000fe40007f1e0ff */
[----:B------:R-:W-:Y:S02]  /*4170*/  LOP3.LUT R6, R6, 0x3, RZ, 0xc0, !PT ;  /* 0x0000000306067812 */ /* 0x000fe400078ec0ff */
[----:B------:R-:W-:Y:S01]  /*4180*/  LEA.HI.X R18, R18, R11, R7, 0x2, P1 ;  /* 0x0000000b12127211 */ /* 0x000fe200008f1407 */
[----:B------:R-:W-:-:S02]  /*4190*/  IMAD.X R14, R7, 0x1, R14, P0 ;  /* 0x00000001070e7824 */ /* 0x000fc400000e060e */
[----:B------:R-:W-:-:S07]  /*41a0*/  IMAD.MOV R10, RZ, RZ, -R6 ;  /* 0x000000ffff0a7224 */ /* 0x000fce00078e0a06 */
.L_x_661:
[----:B------:R-:W-:Y:S02]  /*41b0*/  IMAD.MOV.U32 R6, RZ, RZ, R17 ;  /* 0x000000ffff067224 */ /* 0x000fe400078e0011 */
[----:B------:R-:W-:-:S05]  /*41c0*/  IMAD.MOV.U32 R7, RZ, RZ, R18 ;  /* 0x000000ffff077224 */ /* 0x000fca00078e0012 */
[----:B------:R-:W2:Y:S01]  /*41d0*/  LDG.E R22, desc[UR10][R6.64] ;  /* 0x0000000a06167981 */ /* 0x000ea2000c1e1900 */
[----:B------:R-:W-:Y:S01]  /*41e0*/  VIADD R10, R10, 0x1 ;  /* 0x000000010a0a7836 */ /* 0x000fe20000000000 */
[----:B------:R-:W-:Y:S01]  /*41f0*/  BSSY.RECONVERGENT B3, `(.L_x_659) ;  /* 0x0000013000037945 */ /* 0x000fe20003800200 */
[----:B------:R-:W-:-:S03]  /*4200*/  IADD3 R17, P3, PT, R17, 0x400, RZ ;  /* 0x0000040011117810 */ /* 0x000fc60007f7e0ff */
[----:B------:R-:W-:Y:S02]  /*4210*/  ISETP.NE.AND P2, PT, R10, RZ, PT ;  /* 0x000000ff0a00720c */ /* 0x000fe40003f45270 */
[----:B--2---:R-:W-:-:S13]  /*4220*/  FSETP.GEU.AND P0, PT, R9, R22, PT ;  /* 0x000000160900720b */ /* 0x004fda0003f0e000 */
        /* <DEDUP_REMOVED lines=15> */
.L_x_660:
[----:B------:R-:W-:Y:S05]  /*4320*/  BSYNC.RECONVERGENT B3 ;  /* 0x0000000000037941 */ /* 0x000fea0003800200 */
.L_x_659:
[----:B------:R-:W-:Y:S01]  /*4330*/  IADD3 R20, P0, PT, R20, 0x100, RZ ;  /* 0x0000010014147810 */ /* 0x000fe20007f1e0ff */
[----:B------:R-:W-:Y:S02]  /*4340*/  VIADD R15, R15, 0x100 ;  /* 0x000001000f0f7836 */ /* 0x000fe40000000000 */
[----:B------:R-:W-:Y:S02]  /*4350*/  IMAD.X R18, RZ, RZ, R18, P3 ;  /* 0x000000ffff127224 */ /* 0x000fe400018e0612 */
[----:B------:R-:W-:Y:S01]  /*4360*/  IMAD.X R14, RZ, RZ, R14, P0 ;  /* 0x000000ffff0e7224 */ /* 0x000fe200000e060e */
[----:B------:R-:W-:Y:S07]  /*4370*/  @P2 BRA `(.L_x_661) ;  /* 0xfffffffc008c2947 */ /* 0x000fee000383ffff */
.L_x_658:
[----:B------:R-:W-:Y:S05]  /*4380*/  BSYNC.RECONVERGENT B2 ;  /* 0x0000000000027941 */ /* 0x000fea0003800200 */
.L_x_657:
[----:B------:R-:W-:-:S13]  /*4390*/  ISETP.GE.U32.AND P0, PT, R16, 0x300, PT ;  /* 0x000003001000780c */ /* 0x000fda0003f06070 */
[----:B------:R-:W-:Y:S05]  /*43a0*/  @!P0 BRA `(.L_x_656) ;  /* 0x0000000400888947 */ /* 0x000fea0003800000 */
[----:B------:R-:W0:Y:S01]  /*43b0*/  LDC.64 R10, c[0x0][0x380] ;  /* 0x0000e000ff0a7b82 */ /* 0x000e220000000a00 */
[----:B------:R-:W-:-:S07]  /*43c0*/  VIADD R13, R15, 0x200 ;  /* 0x000002000f0d7836 */ /* 0x000fce0000000000 */
[----:B------:R-:W1:Y:S02]  /*43d0*/  LDC.64 R6, c[0x0][0x388] ;  /* 0x0000e200ff067b82 */ /* 0x000e640000000a00 */
.L_x_670:
[----:B------:R-:W-:-:S05]  /*43e0*/  VIADD R15, R13, 0xfffffe00 ;  /* 0xfffffe000d0f7836 */ /* 0x000fca0000000000 */
[----:B------:R-:W-:-:S05]  /*43f0*/  IADD3 R21, P0, PT, R15, R2, RZ ;  /* 0x000000020f157210 */ /* 0x000fca0007f1e0ff */
[----:B------:R-:W-:Y:S01]  /*4400*/  IMAD.X R22, RZ, RZ, R3, P0 ;  /* 0x000000ffff167224 */ /* 0x000fe200000e0603 */
[----:B0-----:R-:W-:-:S04]  /*4410*/  LEA R16, P0, R21, R10, 0x2 ;  /* 0x0000000a15107211 */ /* 0x001fc800078010ff */
[----:B------:R-:W-:-:S05]  /*4420*/  LEA.HI.X R17, R21, R11, R22, 0x2, P0 ;  /* 0x0000000b15117211 */ /* 0x000fca00000f1416 */
[----:B------:R-:W2:Y:S04]  /*4430*/  LDG.E R24, desc[UR10][R16.64] ;  /* 0x0000000a10187981 */ /* 0x000ea8000c1e1900 */
[----:B------:R0:W5:Y:S04]  /*4440*/  LDG.E R18, desc[UR10][R16.64+0x400] ;  /* 0x0004000a10127981 */ /* 0x000168000c1e1900 */
        /* <DEDUP_REMOVED lines=22> */
.L_x_663:
[----:B------:R-:W-:Y:S05]  /*45b0*/  BSYNC.RECONVERGENT B2 ;  /* 0x0000000000027941 */ /* 0x000fea0003800200 */
.L_x_662:
[----:B-----5:R-:W-:Y:S01]  /*45c0*/  FSETP.GEU.AND P0, PT, R19, R18, PT ;  /* 0x000000121300720b */ /* 0x020fe20003f0e000 */
[----:B------:R-:W-:Y:S01]  /*45d0*/  BSSY.RECONVERGENT B2, `(.L_x_664) ;  /* 0x0000013000027945 */ /* 0x000fe20003800200 */
[----:B------:R-:W-:Y:S01]  /*45e0*/  IADD3 R16, P1, P2, R2, R6, R23 ;  /* 0x0000000602107210 */ /* 0x000fe20007a3e017 */
[----:B------:R-:W-:Y:S02]  /*45f0*/  VIADD R17, R13, 0x100 ;  /* 0x000001000d117836 */ /* 0x000fe40000000000 */
[----:B------:R-:W-:Y:S01]  /*4600*/  IMAD.MOV.U32 R9, RZ, RZ, R19 ;  /* 0x000000ffff097224 */ /* 0x000fe200078e0013 */
[----:B------:R-:W-:Y:S01]  /*4610*/  IADD3.X R23, PT, PT, R3, R7, RZ, P1, P2 ;  /* 0x0000000703177210 */ /* 0x000fe20000fe44ff */
[----:B------:R-:W-:Y:S02]  /*4620*/  IMAD.MOV.U32 R4, RZ, RZ, R21 ;  /* 0x000000ffff047224 */ /* 0x000fe400078e0015 */
        /* <DEDUP_REMOVED lines=13> */
.L_x_665:
[----:B------:R-:W-:Y:S05]  /*4700*/  BSYNC.RECONVERGENT B2 ;  /* 0x0000000000027941 */ /* 0x000fea0003800200 */
.L_x_664:
[----:B------:R-:W-:Y:S01]  /*4710*/  FSETP.GEU.AND P0, PT, R9, R14, PT ;  /* 0x0000000e0900720b */ /* 0x000fe20003f0e000 */
[----:B------:R-:W-:Y:S01]  /*4720*/  BSSY.RECONVERGENT B2, `(.L_x_666) ;  /* 0x0000013000027945 */ /* 0x000fe20003800200 */
[CC--:B------:R-:W-:Y:S01]  /*4730*/  IADD3 R19, P1, P4, R2.reuse, R6.reuse, R13 ;  /* 0x0000000602137210 */ /* 0x0c0fe20007c3e00d */
[----:B------:R-:W-:Y:S01]  /*4740*/  IMAD.MOV.U32 R16, RZ, RZ, R9 ;  /* 0x000000ffff107224 */ /* 0x000fe200078e0009 */
[----:B------:R-:W-:Y:S01]  /*4750*/  IADD3 R20, P2, P3, R2, R6, R17 ;  /* 0x0000000602147210 */ /* 0x000fe20007b5e011 */
        /* <DEDUP_REMOVED lines=15> */
.L_x_667:
[----:B------:R-:W-:Y:S05]  /*4850*/  BSYNC.RECONVERGENT B2 ;  /* 0x0000000000027941 */ /* 0x000fea0003800200 */
.L_x_666:
[----:B------:R-:W-:Y:S01]  /*4860*/  FSETP.GEU.AND P0, PT, R16, R15, PT ;  /* 0x0000000f1000720b */ /* 0x000fe20003f0e000 */
[----:B------:R-:W-:Y:S01]  /*4870*/  BSSY.RECONVERGENT B2, `(.L_x_668) ;  /* 0x0000011000027945 */ /* 0x000fe20003800200 */
[----:B------:R-:W-:Y:S01]  /*4880*/  IADD3.X R19, PT, PT, R3, R7, RZ, P2, P3 ;  /* 0x0000000703137210 */ /* 0x000fe200017e64ff */
        /* <DEDUP_REMOVED lines=15> */
.L_x_669:
[----:B------:R-:W-:Y:S05]  /*4980*/  BSYNC.RECONVERGENT B2 ;  /* 0x0000000000027941 */ /* 0x000fea0003800200 */
.L_x_668:
[C---:B------:R-:W-:Y:S02]  /*4990*/  VIADD R15, R13.reuse, 0x200 ;  /* 0x000002000d0f7836 */ /* 0x040fe40000000000 */
[----:B------:R-:W-:-:S03]  /*49a0*/  VIADD R13, R13, 0x400 ;  /* 0x000004000d0d7836 */ /* 0x000fc60000000000 */
[----:B------:R-:W-:-:S13]  /*49b0*/  ISETP.GE.AND P0, PT, R15, R12, PT ;  /* 0x0000000c0f00720c */ /* 0x000fda0003f06270 */
[----:B------:R-:W-:Y:S05]  /*49c0*/  @!P0 BRA `(.L_x_670) ;  /* 0xfffffff800848947 */ /* 0x000fea000383ffff */
.L_x_656:
[----:B------:R-:W-:Y:S05]  /*49d0*/  BSYNC.RECONVERGENT B1 ;  /* 0x0000000000017941 */ /* 0x000fea0003800200 */
.L_x_639:
        /* <DEDUP_REMOVED lines=22> */
.L_x_672:
[----:B------:R-:W-:Y:S05]  /*4b40*/  BSYNC.RECONVERGENT B1 ;  /* 0x0000000000017941 */ /* 0x000fea0003800200 */
.L_x_671:
        /* <DEDUP_REMOVED lines=21> */
.L_x_674:
[----:B------:R-:W-:Y:S05]  /*4ca0*/  BSYNC.RECONVERGENT B1 ;  /* 0x0000000000017941 */ /* 0x000fea0003800200 */
.L_x_673:
        /* <DEDUP_REMOVED lines=21> */
.L_x_676:
[----:B------:R-:W-:Y:S05]  /*4e00*/  BSYNC.RECONVERGENT B1 ;  /* 0x0000000000017941 */ /* 0x000fea0003800200 */
.L_x_675:
        /* <DEDUP_REMOVED lines=21> */
.L_x_678:
[----:B------:R-:W-:Y:S05]  /*4f60*/  BSYNC.RECONVERGENT B1 ;  /* 0x0000000000017941 */ /* 0x000fea0003800200 */
.L_x_677:
        /* <DEDUP_REMOVED lines=22> */
.L_x_680:
[----:B------:R-:W-:Y:S05]  /*50d0*/  BSYNC.RECONVERGENT B1 ;  /* 0x0000000000017941 */ /* 0x000fea0003800200 */
.L_x_679:
[----:B------:R-:W-:Y:S04]  /*50e0*/  BSSY.RECONVERGENT B1, `(.L_x_681) ;  /* 0x000000c000017945 */ /* 0x000fe80003800200 */
[----:B------:R-:W-:Y:S05]  /*50f0*/  @P3 BRA `(.L_x_682) ;  /* 0x0000000000283947 */ /* 0x000fea0003800000 */
[----:B------:R-:W0:Y:S01]  /*5100*/  S2R R8, SR_CgaCtaId ;  /* 0x0000000000087919 */ /* 0x000e220000008800 */
[----:B------:R-:W-:Y:S02]  /*5110*/  MOV R7, 0x400 ;  /* 0x0000040000077802 */ /* 0x000fe40000000f00 */
[----:B------:R-:W-:-:S04]  /*5120*/  SHF.R.U32.HI R6, RZ, 0x1, R5 ;  /* 0x00000001ff067819 */ /* 0x000fc80000011605 */
[----:B------:R-:W-:Y:S02]  /*5130*/  LOP3.LUT R6, R6, 0x1f0, RZ, 0xc0, !PT ;  /* 0x000001f006067812 */ /* 0x000fe400078ec0ff */
[----:B0-----:R-:W-:-:S05]  /*5140*/  LEA R7, R8, R7, 0x18 ;  /* 0x0000000708077211 */ /* 0x001fca00078ec0ff */
[----:B------:R-:W-:Y:S02]  /*5150*/  IMAD.IADD R9, R6, 0x1, R7 ;  /* 0x0000000106097824 */ /* 0x000fe400078e0207 */
[----:B------:R-:W-:Y:S02]  /*5160*/  IMAD.MOV.U32 R6, RZ, RZ, R3 ;  /* 0x000000ffff067224 */ /* 0x000fe400078e0003 */
[----:B------:R-:W-:Y:S01]  /*5170*/  IMAD.MOV.U32 R7, RZ, RZ, R2 ;  /* 0x000000ffff077224 */ /* 0x000fe200078e0002 */
[----:B------:R0:W-:Y:S04]  /*5180*/  STS [R9+0x8], R4 ;  /* 0x0000080409007388 */ /* 0x0001e80000000800 */
[----:B------:R0:W-:Y:S02]  /*5190*/  STS.64 [R9+0x10], R6 ;  /* 0x0000100609007388 */ /* 0x0001e40000000a00 */
.L_x_682:
[----:B------:R-:W-:Y:S05]  /*51a0*/  BSYNC.RECONVERGENT B1 ;  /* 0x0000000000017941 */ /* 0x000fea0003800200 */
.L_x_681:
        /* <DEDUP_REMOVED lines=24> */
[CC--:B------:R-:W-:Y:S02]  /*5330*/  @P3 ISETP.LT.U32.AND P1, PT, R3.reuse, R10.reuse, PT ;  /* 0x0000000a0300320c */ /* 0x0c0fe40003f21070 */
[CC--:B------:R-:W-:Y:S02]  /*5340*/  @P3 ISETP.GE.AND.EX P0, PT, R2.reuse, R11.reuse, PT, P0 ;  /* 0x0000000b0200320c */ /* 0x0c0fe40003f06300 */
[----:B------:R-:W-:Y:S02]  /*5350*/  @P3 ISETP.LT.AND.EX P1, PT, R2, R11, PT, P1 ;  /* 0x0000000b0200320c */ /* 0x000fe40003f21310 */
[----:B------:R-:W-:Y:S02]  /*5360*/  @P3 FSEL R12, R4, R13, !P0 ;  /* 0x0000000d040c3208 */ /* 0x000fe40004000000 */
[----:B------:R-:W-:-:S02]  /*5370*/  @P3 SEL R10, R3, R10, P1 ;  /* 0x0000000a030a3207 */ /* 0x000fc40000800000 */
[----:B------:R-:W-:-:S07]  /*5380*/  @P3 SEL R14, R2, R11, P1 ;  /* 0x0000000b020e3207 */ /* 0x000fce0000800000 */
.L_x_684:
[----:B------:R-:W-:Y:S05]  /*5390*/  BSYNC.RECONVERGENT B1 ;  /* 0x0000000000017941 */ /* 0x000fea0003800200 */
.L_x_683:
        /* <DEDUP_REMOVED lines=11> */
[-C--:B------:R-:W-:Y:S02]  /*5450*/  @P3 ISETP.LT.U32.AND P1, PT, R10, R2.reuse, PT ;  /* 0x000000020a00320c */ /* 0x080fe40003f21070 */
[CC--:B------:R-:W-:Y:S02]  /*5460*/  @P3 ISETP.GE.AND.EX P0, PT, R14.reuse, R3.reuse, PT, P0 ;  /* 0x000000030e00320c */ /* 0x0c0fe40003f06300 */
[----:B------:R-:W-:Y:S02]  /*5470*/  @P3 ISETP.LT.AND.EX P1, PT, R14, R3, PT, P1 ;  /* 0x000000030e00320c */ /* 0x000fe40003f21310 */
[----:B------:R-:W-:Y:S02]  /*5480*/  @P3 FSEL R4, R12, R15, !P0 ;  /* 0x0000000f0c043208 */ /* 0x000fe40004000000 */
[----:B------:R-:W-:-:S02]  /*5490*/  @P3 SEL R11, R10, R2, P1 ;  /* 0x000000020a0b3207 */ /* 0x000fc40000800000 */
[----:B------:R-:W-:-:S07]  /*54a0*/  @P3 SEL R3, R14, R3, P1 ;  /* 0x000000030e033207 */ /* 0x000fce0000800000 */
.L_x_686:
[----:B------:R-:W-:Y:S05]  /*54b0*/  BSYNC.RECONVERGENT B1 ;  /* 0x0000000000017941 */ /* 0x000fea0003800200 */
.L_x_685:
        /* <DEDUP_REMOVED lines=18> */
.L_x_688:
[----:B------:R-:W-:Y:S05]  /*55e0*/  BSYNC.RECONVERGENT B1 ;  /* 0x0000000000017941 */ /* 0x000fea0003800200 */
.L_x_687:
        /* <DEDUP_REMOVED lines=18> */
.L_x_690:
[----:B------:R-:W-:Y:S05]  /*5710*/  BSYNC.RECONVERGENT B1 ;  /* 0x0000000000017941 */ /* 0x000fea0003800200 */
.L_x_689:
        /* <DEDUP_REMOVED lines=18> */
.L_x_692:
[----:B------:R-:W-:Y:S05]  /*5840*/  BSYNC.RECONVERGENT B1 ;  /* 0x0000000000017941 */ /* 0x000fea0003800200 */
.L_x_691:
        /* <DEDUP_REMOVED lines=18> */
.L_x_694:
[----:B------:R-:W-:Y:S05]  /*5970*/  BSYNC.RECONVERGENT B1 ;  /* 0x0000000000017941 */ /* 0x000fea0003800200 */
.L_x_693:
        /* <DEDUP_REMOVED lines=17> */
.L_x_598:
[----:B------:R-:W-:Y:S05]  /*5a90*/  BSYNC.RECONVERGENT B0 ;  /* 0x0000000000007941 */ /* 0x000fea0003800200 */
.L_x_565:
[----:B------:R-:W-:Y:S05]  /*5aa0*/  @P2 EXIT ;  /* 0x000000000000294d */ /* 0x000fea0003800000 */
[----:B0-----:R-:W0:Y:S01]  /*5ab0*/  LDC.64 R6, c[0x0][0x390] ;  /* 0x0000e400ff067b82 */ /* 0x001e220000000a00 */
[----:B------:R-:W-:-:S04]  /*5ac0*/  LOP3.LUT R3, R3, R2, RZ, 0x3c, !PT ;  /* 0x0000000203037212 */ /* 0x000fc800078e3cff */
[----:B------:R-:W-:-:S04]  /*5ad0*/  LOP3.LUT R2, R3, R2, RZ, 0x3c, !PT ;  /* 0x0000000203027212 */ /* 0x000fc800078e3cff */
[----:B------:R-:W-:Y:S01]  /*5ae0*/  LOP3.LUT R3, R3, R2, RZ, 0x3c, !PT ;  /* 0x0000000203037212 */ /* 0x000fe200078e3cff */
[----:B0-----:R-:W-:-:S05]  /*5af0*/  IMAD.WIDE.U32 R6, R0, 0x10, R6 ;  /* 0x0000001000067825 */ /* 0x001fca00078e0006 */
[----:B------:R-:W-:Y:S04]  /*5b00*/  STG.E.64 desc[UR10][R6.64+0x8], R2 ;  /* 0x0000080206007986 */ /* 0x000fe8000c101b0a */
[----:B------:R-:W-:Y:S01]  /*5b10*/  STG.E desc[UR10][R6.64], R4 ;  /* 0x0000000406007986 */ /* 0x000fe2000c10190a */
[----:B------:R-:W-:Y:S05]  /*5b20*/  EXIT ;  /* 0x000000000000794d */ /* 0x000fea0003800000 */
.L_x_695:
        /* <DEDUP_REMOVED lines=13> */
.L_x_1387:


//--------------------- .text._ZN6thrust24THRUST_300001_SM_1000_NS8cuda_cub4core6detail13_kernel_agentINS1_8__reduce11ReduceAgentINS0_12zip_iteratorIN4cuda3std3__45tupleIJNS0_10device_ptrIfEENS0_17counting_iteratorIlNS0_11use_defaultESF_SF_EEEEEEEPNSB_IJflEEESJ_lNS1_9__extrema9arg_min_fIflNSA_4lessIfEEEEEEJSI_SK_lSP_EEEvDpT0_ --------------------------
	.section	.text._ZN6thrust24THRUST_300001_SM_1000_NS8cuda_cub4core6detail13_kernel_agentINS1_8__reduce11ReduceAgentINS0_12zip_iteratorIN4cuda3std3__45tupleIJNS0_10device_ptrIfEENS0_17counting_iteratorIlNS0_11use_defaultESF_SF_EEEEEEEPNSB_IJflEEESJ_lNS1_9__extrema9arg_min_fIflNSA_4lessIfEEEEEEJSI_SK_lSP_EEEvDpT0_,"ax",@progbits
	.align	128
        .global         _ZN6thrust24THRUST_300001_SM_1000_NS8cuda_cub4core6detail13_kernel_agentINS1_8__reduce11ReduceAgentINS0_12zip_iteratorIN4cuda3std3__45tupleIJNS0_10device_ptrIfEENS0_17counting_iteratorIlNS0_11use_defaultESF_SF_EEEEEEEPNSB_IJflEEESJ_lNS1_9__extrema9arg_min_fIflNSA_4lessIfEEEEEEJSI_SK_lSP_EEEvDpT0_
        .type           _ZN6thrust24THRUST_300001_SM_1000_NS8cuda_cub4core6detail13_kernel_agentINS1_8__reduce11ReduceAgentINS0_12zip_iteratorIN4cuda3std3__45tupleIJNS0_10device_ptrIfEENS0_17counting_iteratorIlNS0_11use_defaultESF_SF_EEEEEEEPNSB_IJflEEESJ_lNS1_9__extrema9arg_min_fIflNSA_4lessIfEEEEEEJSI_SK_lSP_EEEvDpT0_,@function
        .size           _ZN6thrust24THRUST_300001_SM_1000_NS8cuda_cub4core6detail13_kernel_agentINS1_8__reduce11ReduceAgentINS0_12zip_iteratorIN4cuda3std3__45tupleIJNS0_10device_ptrIfEENS0_17counting_iteratorIlNS0_11use_defaultESF_SF_EEEEEEEPNSB_IJflEEESJ_lNS1_9__extrema9arg_min_fIflNSA_4lessIfEEEEEEJSI_SK_lSP_EEEvDpT0_,(.L_x_1388 - _ZN6thrust24THRUST_300001_SM_1000_NS8cuda_cub4core6detail13_kernel_agentINS1_8__reduce11ReduceAgentINS0_12zip_iteratorIN4cuda3std3__45tupleIJNS0_10device_ptrIfEENS0_17counting_iteratorIlNS0_11use_defaultESF_SF_EEEEEEEPNSB_IJflEEESJ_lNS1_9__extrema9arg_min_fIflNSA_4lessIfEEEEEEJSI_SK_lSP_EEEvDpT0_)
        .other          _ZN6thrust24THRUST_300001_SM_1000_NS8cuda_cub4core6detail13_kernel_agentINS1_8__reduce11ReduceAgentINS0_12zip_iteratorIN4cuda3std3__45tupleIJNS0_10device_ptrIfEENS0_17counting_iteratorIlNS0_11use_defaultESF_SF_EEEEEEEPNSB_IJflEEESJ_lNS1_9__extrema9arg_min_fIflNSA_4lessIfEEEEEEJSI_SK_lSP_EEEvDpT0_,@"STO_CUDA_ENTRY STV_DEFAULT"
_ZN6thrust24THRUST_300001_SM_1000_NS8cuda_cub4core6detail13_kernel_agentINS1_8__reduce11ReduceAgentINS0_12zip_iteratorIN4cuda3std3__45tupleIJNS0_10device_ptrIfEENS0_17counting_iteratorIlNS0_11use_defaultESF_SF_EEEEEEEPNSB_IJflEEESJ_lNS1_9__extrema9arg_min_fIflNSA_4lessIfEEEEEEJSI_SK_lSP_EEEvDpT0_:
.text._ZN6thrust24THRUST_300001_SM_1000_NS8cuda_cub4core6detail13_kernel_agentINS1_8__reduce11ReduceAgentINS0_12zip_iteratorIN4cuda3std3__45tupleIJNS0_10device_ptrIfEENS0_17counting_iteratorIlNS0_11use_defaultESF_SF_EEEEEEEPNSB_IJflEEESJ_lNS1_9__extrema9arg_min_fIflNSA_4lessIfEEEEEEJSI_SK_lSP_EEEvDpT0_:
[----:B------:R-:W-:Y:S01]  /*0000*/  LDC R1, c[0x0][0x37c] ;  /* 0x0000df00ff017b82 */ /* 0x000fe20000000800 */
[----:B------:R-:W0:Y:S02]  /*0010*/  LDCU.64 UR4, c[0x0][0x398] ;  /* 0x00007300ff0477ac */ /* 0x000e240008000a00 */
[----:B0-----:R-:W-:-:S04]  /*0020*/  ISETP.NE.U32.AND P0, PT, RZ, UR4, PT ;  /* 0x00000004ff007c0c */ /* 0x001fc8000bf05070 */
[----:B------:R-:W-:-:S13]  /*0030*/  ISETP.NE.AND.EX P0, PT, RZ, UR5, PT, P0 ;  /* 0x00000005ff007c0c */ /* 0x000fda000bf05300 */
[----:B------:R-:W-:Y:S05]  /*0040*/  @!P0 EXIT ;  /* 0x000000000000894d */ /* 0x000fea0003800000 */
[----:B------:R-:W-:Y:S01]  /*0050*/  UISETP.GT.U32.AND UP0, UPT, UR4, 0x4ff, UPT ;  /* 0x000004ff0400788c */ /* 0x000fe2000bf04070 */
[----:B------:R-:W-:Y:S01]  /*0060*/  BSSY.RECONVERGENT B0, `(.L_x_696) ;  /* 0x0000558000007945 */ /* 0x000fe20003800200 */
[----:B------:R-:W0:Y:S02]  /*0070*/  LDCU.64 UR8, c[0x0][0x358] ;  /* 0x00006b00ff0877ac */ /* 0x000e240008000a00 */
[----:B------:R-:W-:-:S09]  /*0080*/  UISETP.GT.AND.EX UP0, UPT, UR5, URZ, UPT, UP0 ;  /* 0x000000ff0500728c */ /* 0x000fd2000bf04300 */
        /* <DEDUP_REMOVED lines=9> */
[----:B------:R-:W1:Y:S01]  /*0120*/  LDC.64 R4, c[0x0][0x380] ;  /* 0x0000e000ff047b82 */ /* 0x000e620000000a00 */
[----:B------:R-:W2:Y:S01]  /*0130*/  LDCU.64 UR6, c[0x0][0x388] ;  /* 0x00007100ff0677ac */ /* 0x000ea20008000a00 */
[----:B-1----:R-:W-:-:S06]  /*0140*/  IMAD.WIDE.U32 R4, R0, 0x4, R4 ;  /* 0x0000000400047825 */ /* 0x002fcc00078e0004 */
[----:B0-----:R1:W5:Y:S01]  /*0150*/  LDG.E R4, desc[UR8][R4.64] ;  /* 0x0000000804047981 */ /* 0x001362000c1e1900 */
[C---:B--2---:R-:W-:Y:S01]  /*0160*/  IADD3 R3, P0, PT, R0.reuse, UR6, RZ ;  /* 0x0000000600037c10 */ /* 0x044fe2000ff1e0ff */
[----:B------:R-:W-:-:S04]  /*0170*/  VIADD R11, R0, 0x100 ;  /* 0x00000100000b7836 */ /* 0x000fc80000000000 */
[----:B------:R-:W-:-:S08]  /*0180*/  IMAD.X R2, RZ, RZ, UR7, P0 ;  /* 0x00000007ff027e24 */ /* 0x000fd000080e06ff */
.L_x_699:
[----:B0-----:R-:W-:Y:S05]  /*0190*/  BSYNC.RECONVERGENT B1 ;  /* 0x0000000000017941 */ /* 0x001fea0003800200 */
.L_x_698:
        /* <DEDUP_REMOVED lines=10> */
[----:B------:R-:W1:Y:S01]  /*0240*/  LDCU.64 UR6, c[0x0][0x388] ;  /* 0x00007100ff0677ac */ /* 0x000e620008000a00 */
[----:B------:R-:W-:-:S04]  /*0250*/  LEA.HI R5, R14, 0x1, RZ, 0x18 ;  /* 0x000000010e057811 */ /* 0x000fc800078fc0ff */
[----:B------:R-:W-:-:S05]  /*0260*/  LOP3.LUT R5, R5, 0x3, RZ, 0xc0, !PT ;  /* 0x0000000305057812 */ /* 0x000fca00078ec0ff */
[----:B------:R-:W-:Y:S01]  /*0270*/  IMAD.MOV R5, RZ, RZ, -R5 ;  /* 0x000000ffff057224 */ /* 0x000fe200078e0a05 */
[C---:B-1----:R-:W-:Y:S01]  /*0280*/  IADD3 R12, P0, PT, R11.reuse, UR6, RZ ;  /* 0x000000060b0c7c10 */ /* 0x042fe2000ff1e0ff */
[----:B0-----:R-:W-:-:S04]  /*0290*/  IMAD.WIDE.U32 R6, R11, 0x4, R6 ;  /* 0x000000040b067825 */ /* 0x001fc800078e0006 */
[----:B------:R-:W-:Y:S02]  /*02a0*/  IMAD.MOV.U32 R9, RZ, RZ, R6 ;  /* 0x000000ffff097224 */ /* 0x000fe400078e0006 */
[----:B------:R-:W-:Y:S02]  /*02b0*/  IMAD.MOV.U32 R10, RZ, RZ, R7 ;  /* 0x000000ffff0a7224 */ /* 0x000fe400078e0007 */
[----:B------:R-:W-:-:S07]  /*02c0*/  IMAD.X R13, RZ, RZ, UR7, P0 ;  /* 0x00000007ff0d7e24 */ /* 0x000fce00080e06ff */
.L_x_706:
        /* <DEDUP_REMOVED lines=17> */
[CC--:B------:R-:W-:Y:S02]  /*03e0*/  @P4 ISETP.LT.U32.AND P0, PT, R7.reuse, R12.reuse, PT ;  /* 0x0000000c0700420c */ /* 0x0c0fe40003f01070 */
[CC--:B------:R-:W-:Y:S02]  /*03f0*/  @P4 ISETP.GE.AND.EX P1, PT, R8.reuse, R13.reuse, PT, P1 ;  /* 0x0000000d0800420c */ /* 0x0c0fe40003f26310 */
[----:B------:R-:W-:Y:S02]  /*0400*/  @P4 ISETP.LT.AND.EX P0, PT, R8, R13, PT, P0 ;  /* 0x0000000d0800420c */ /* 0x000fe40003f01300 */
[----:B------:R-:W-:Y:S02]  /*0410*/  @P4 FSEL R4, R6, R15, !P1 ;  /* 0x0000000f06044208 */ /* 0x000fe40004800000 */
[----:B------:R-:W-:-:S02]  /*0420*/  @P4 SEL R3, R7, R12, P0 ;  /* 0x0000000c07034207 */ /* 0x000fc40000000000 */
[----:B------:R-:W-:-:S07]  /*0430*/  @P4 SEL R2, R8, R13, P0 ;  /* 0x0000000d08024207 */ /* 0x000fce0000000000 */
.L_x_705:
[----:B------:R-:W-:Y:S05]  /*0440*/  BSYNC.RECONVERGENT B3 ;  /* 0x0000000000037941 */ /* 0x000fea0003800200 */
.L_x_704:
[----:B------:R-:W-:Y:S01]  /*0450*/  IADD3 R12, P0, PT, R12, 0x100, RZ ;  /* 0x000001000c0c7810 */ /* 0x000fe20007f1e0ff */
[----:B------:R-:W-:Y:S02]  /*0460*/  VIADD R11, R11, 0x100 ;  /* 0x000001000b0b7836 */ /* 0x000fe40000000000 */
[----:B------:R-:W-:Y:S02]  /*0470*/  IMAD.X R10, RZ, RZ, R10, P3 ;  /* 0x000000ffff0a7224 */ /* 0x000fe400018e060a */
[----:B------:R-:W-:Y:S01]  /*0480*/  IMAD.X R13, RZ, RZ, R13, P0 ;  /* 0x000000ffff0d7224 */ /* 0x000fe200000e060d */
[----:B------:R-:W-:Y:S07]  /*0490*/  @P2 BRA `(.L_x_706) ;  /* 0xfffffffc008c2947 */ /* 0x000fee000383ffff */
.L_x_703:
[----:B------:R-:W-:Y:S05]  /*04a0*/  BSYNC.RECONVERGENT B2 ;  /* 0x0000000000027941 */ /* 0x000fea0003800200 */
.L_x_702:
[----:B------:R-:W-:-:S13]  /*04b0*/  ISETP.GE.U32.AND P0, PT, R14, 0x300, PT ;  /* 0x000003000e00780c */ /* 0x000fda0003f06070 */
[----:B------:R-:W-:Y:S05]  /*04c0*/  @!P0 BRA `(.L_x_701) ;  /* 0x00000004007c8947 */ /* 0x000fea0003800000 */
[----:B------:R-:W0:Y:S01]  /*04d0*/  LDC.64 R8, c[0x0][0x380] ;  /* 0x0000e000ff087b82 */ /* 0x000e220000000a00 */
[----:B------:R-:W-:-:S07]  /*04e0*/  VIADD R10, R11, 0x200 ;  /* 0x000002000b0a7836 */ /* 0x000fce0000000000 */
[----:B------:R-:W1:Y:S02]  /*04f0*/  LDC.64 R6, c[0x0][0x388] ;  /* 0x0000e200ff067b82 */ /* 0x000e640000000a00 */
.L_x_715:
[----:B------:R-:W-:-:S04]  /*0500*/  VIADD R15, R10, 0xfffffe00 ;  /* 0xfffffe000a0f7836 */ /* 0x000fc80000000000 */
[----:B0-----:R-:W-:-:S05]  /*0510*/  IMAD.WIDE R12, R15, 0x4, R8 ;  /* 0x000000040f0c7825 */ /* 0x001fca00078e0208 */
[----:B------:R-:W2:Y:S04]  /*0520*/  LDG.E R19, desc[UR8][R12.64] ;  /* 0x000000080c137981 */ /* 0x000ea8000c1e1900 */
[----:B-----5:R0:W5:Y:S04]  /*0530*/  LDG.E R21, desc[UR8][R12.64+0x400] ;  /* 0x000400080c157981 */ /* 0x020168000c1e1900 */
[----:B------:R0:W5:Y:S04]  /*0540*/  LDG.E R5, desc[UR8][R12.64+0x800] ;  /* 0x000800080c057981 */ /* 0x000168000c1e1900 */
[----:B------:R0:W5:Y:S01]  /*0550*/  LDG.E R11, desc[UR8][R12.64+0xc00] ;  /* 0x000c00080c0b7981 */ /* 0x000162000c1e1900 */
[----:B-1----:R-:W-:Y:S01]  /*0560*/  IADD3 R20, P1, PT, R15, R6, RZ ;  /* 0x000000060f147210 */ /* 0x002fe20007f3e0ff */
[----:B------:R-:W-:Y:S01]  /*0570*/  BSSY.RECONVERGENT B2, `(.L_x_707) ;  /* 0x0000013000027945 */ /* 0x000fe20003800200 */
[----:B------:R-:W-:-:S02]  /*0580*/  IMAD.MOV.U32 R17, RZ, RZ, R3 ;  /* 0x000000ffff117224 */ /* 0x000fc400078e0003 */
[----:B------:R-:W-:Y:S01]  /*0590*/  IMAD.MOV.U32 R18, RZ, RZ, R2 ;  /* 0x000000ffff127224 */ /* 0x000fe200078e0002 */
[----:B------:R-:W-:Y:S01]  /*05a0*/  LEA.HI.X.SX32 R15, R15, R7, 0x1, P1 ;  /* 0x000000070f0f7211 */ /* 0x000fe200008f0eff */
[----:B------:R-:W-:Y:S02]  /*05b0*/  IMAD.MOV.U32 R14, RZ, RZ, R4 ;  /* 0x000000ffff0e7224 */ /* 0x000fe400078e0004 */
[----:B------:R-:W-:Y:S01]  /*05c0*/  VIADD R16, R10, 0xffffff00 ;  /* 0xffffff000a107836 */ /* 0x000fe20000000000 */
[----:B--2---:R-:W-:-:S13]  /*05d0*/  FSETP.GEU.AND P0, PT, R4, R19, PT ;  /* 0x000000130400720b */ /* 0x004fda0003f0e000 */
[----:B0-----:R-:W-:Y:S05]  /*05e0*/  @!P0 BRA `(.L_x_708) ;  /* 0x00000000002c8947 */ /* 0x001fea0003800000 */
        /* <DEDUP_REMOVED lines=11> */
.L_x_708:
[----:B------:R-:W-:Y:S05]  /*06a0*/  BSYNC.RECONVERGENT B2 ;  /* 0x0000000000027941 */ /* 0x000fea0003800200 */
.L_x_707:
[----:B-----5:R-:W-:Y:S01]  /*06b0*/  FSETP.GEU.AND P0, PT, R14, R21, PT ;  /* 0x000000150e00720b */ /* 0x020fe20003f0e000 */
[----:B------:R-:W-:Y:S01]  /*06c0*/  BSSY.RECONVERGENT B2, `(.L_x_709) ;  /* 0x0000013000027945 */ /* 0x000fe20003800200 */
[----:B------:R-:W-:Y:S01]  /*06d0*/  IADD3 R12, P1, PT, R16, R6, RZ ;  /* 0x00000006100c7210 */ /* 0x000fe20007f3e0ff */
[----:B------:R-:W-:Y:S02]  /*06e0*/  VIADD R3, R10, 0x100 ;  /* 0x000001000a037836 */ /* 0x000fe40000000000 */
[----:B------:R-:W-:Y:S01]  /*06f0*/  IMAD.MOV.U32 R4, RZ, RZ, R17 ;  /* 0x000000ffff047224 */ /* 0x000fe200078e0011 */
[----:B------:R-:W-:Y:S01]  /*0700*/  LEA.HI.X.SX32 R13, R16, R7, 0x1, P1 ;  /* 0x00000007100d7211 */ /* 0x000fe200008f0eff */
        /* <DEDUP_REMOVED lines=14> */
.L_x_710:
[----:B------:R-:W-:Y:S05]  /*07f0*/  BSYNC.RECONVERGENT B2 ;  /* 0x0000000000027941 */ /* 0x000fea0003800200 */
.L_x_709:
[----:B------:R-:W-:Y:S01]  /*0800*/  FSETP.GEU.AND P0, PT, R2, R5, PT ;  /* 0x000000050200720b */ /* 0x000fe20003f0e000 */
[----:B------:R-:W-:Y:S01]  /*0810*/  BSSY.RECONVERGENT B2, `(.L_x_711) ;  /* 0x0000013000027945 */ /* 0x000fe20003800200 */
[CC--:B------:R-:W-:Y:S01]  /*0820*/  IADD3 R17, P1, PT, R10.reuse, R6.reuse, RZ ;  /* 0x000000060a117210 */ /* 0x0c0fe20007f3e0ff */
[----:B------:R-:W-:Y:S01]  /*0830*/  IMAD.MOV.U32 R13, RZ, RZ, R4 ;  /* 0x000000ffff0d7224 */ /* 0x000fe200078e0004 */
[----:B------:R-:W-:Y:S01]  /*0840*/  IADD3 R18, P2, PT, R3, R6, RZ ;  /* 0x0000000603127210 */ /* 0x000fe20007f5e0ff */
[----:B------:R-:W-:Y:S01]  /*0850*/  IMAD.MOV.U32 R14, RZ, RZ, R15 ;  /* 0x000000ffff0e7224 */ /* 0x000fe200078e000f */
[----:B------:R-:W-:Y:S01]  /*0860*/  LEA.HI.X.SX32 R16, R10, R7, 0x1, P1 ;  /* 0x000000070a107211 */ /* 0x000fe200008f0eff */
        /* <DEDUP_REMOVED lines=13> */
.L_x_712:
[----:B------:R-:W-:Y:S05]  /*0940*/  BSYNC.RECONVERGENT B2 ;  /* 0x0000000000027941 */ /* 0x000fea0003800200 */
.L_x_711:
[----:B------:R-:W-:Y:S01]  /*0950*/  FSETP.GEU.AND P0, PT, R12, R11, PT ;  /* 0x0000000b0c00720b */ /* 0x000fe20003f0e000 */
[----:B------:R-:W-:Y:S01]  /*0960*/  BSSY.RECONVERGENT B2, `(.L_x_713) ;  /* 0x0000011000027945 */ /* 0x000fe20003800200 */
[----:B------:R-:W-:Y:S01]  /*0970*/  LEA.HI.X.SX32 R5, R3, R7, 0x1, P2 ;  /* 0x0000000703057211 */ /* 0x000fe200010f0eff */
        /* <DEDUP_REMOVED lines=15> */
.L_x_714:
[----:B------:R-:W-:Y:S05]  /*0a70*/  BSYNC.RECONVERGENT B2 ;  /* 0x0000000000027941 */ /* 0x000fea0003800200 */
.L_x_713:
[C---:B------:R-:W-:Y:S02]  /*0a80*/  VIADD R5, R10.reuse, 0x200 ;  /* 0x000002000a057836 */ /* 0x040fe40000000000 */
[----:B------:R-:W-:-:S03]  /*0a90*/  VIADD R10, R10, 0x400 ;  /* 0x000004000a0a7836 */ /* 0x000fc60000000000 */
[----:B------:R-:W-:-:S13]  /*0aa0*/  ISETP.GE.AND P0, PT, R5, UR5, PT ;  /* 0x0000000505007c0c */ /* 0x000fda000bf06270 */
[----:B------:R-:W-:Y:S05]  /*0ab0*/  @!P0 BRA `(.L_x_715) ;  /* 0xfffffff800908947 */ /* 0x000fea000383ffff */
.L_x_701:
[----:B------:R-:W-:Y:S05]  /*0ac0*/  BSYNC.RECONVERGENT B1 ;  /* 0x0000000000017941 */ /* 0x000fea0003800200 */
.L_x_700:
[----:B------:R-:W0:Y:S02]  /*0ad0*/  LDCU UR4, c[0x0][0x398] ;  /* 0x00007300ff0477ac */ /* 0x000e240008000800 */
[----:B0-----:R-:W-:-:S09]  /*0ae0*/  UISETP.GE.AND UP0, UPT, UR4, 0x100, UPT ;  /* 0x000001000400788c */ /* 0x001fd2000bf06270 */
[----:B------:R-:W-:Y:S05]  /*0af0*/  BRA.U !UP0, `(.L_x_716) ;  /* 0x00000011083c7547 */ /* 0x000fea000b800000 */
[----:B------:R-:W0:Y:S01]  /*0b00*/  S2R R12, SR_LANEID ;  /* 0x00000000000c7919 */ /* 0x000e220000000000 */
[----:B------:R-:W-:Y:S01]  /*0b10*/  BSSY.RECONVERGENT B1, `(.L_x_717) ;  /* 0x0000015000017945 */ /* 0x000fe20003800200 */
[----:B------:R-:W-:Y:S01]  /*0b20*/  IMAD.MOV.U32 R8, RZ, RZ, R3 ;  /* 0x000000ffff087224 */ /* 0x000fe200078e0003 */
[----:B-----5:R-:W2:Y:S01]  /*0b30*/  SHFL.DOWN PT, R7, R4, 0x1, 0x1f ;  /* 0x08201f0004077f89 */ /* 0x020ea200000e0000 */
[----:B------:R-:W-:Y:S02]  /*0b40*/  IMAD.MOV.U32 R9, RZ, RZ, R2 ;  /* 0x000000ffff097224 */ /* 0x000fe400078e0002 */
[----:B-1----:R-:W-:Y:S01]  /*0b50*/  IMAD.MOV.U32 R5, RZ, RZ, R4 ;  /* 0x000000ffff057224 */ /* 0x002fe200078e0004 */
[----:B------:R1:W3:Y:S04]  /*0b60*/  SHFL.DOWN PT, R6, R3, 0x1, 0x1f ;  /* 0x08201f0003067f89 */ /* 0x0002e800000e0000 */
[----:B------:R1:W4:Y:S01]  /*0b70*/  SHFL.DOWN PT, R11, R2, 0x1, 0x1f ;  /* 0x08201f00020b7f89 */ /* 0x00032200000e0000 */
[----:B--2---:R-:W-:-:S04]  /*0b80*/  FSETP.GEU.AND P0, PT, R4, R7, PT ;  /* 0x000000070400720b */ /* 0x004fc80003f0e000 */
[----:B0-----:R-:W-:-:S13]  /*0b90*/  ISETP.GT.OR P0, PT, R12, 0x1e, !P0 ;  /* 0x0000001e0c00780c */ /* 0x001fda0004704670 */
[----:B-1-34-:R-:W-:Y:S05]  /*0ba0*/  @P0 BRA `(.L_x_718) ;  /* 0x00000000002c0947 */ /* 0x01afea0003800000 */
        /* <DEDUP_REMOVED lines=11> */
.L_x_718:
[----:B------:R-:W-:Y:S05]  /*0c60*/  BSYNC.RECONVERGENT B1 ;  /* 0x0000000000017941 */ /* 0x000fea0003800200 */
.L_x_717:
        /* <DEDUP_REMOVED lines=21> */
.L_x_720:
[----:B------:R-:W-:Y:S05]  /*0dc0*/  BSYNC.RECONVERGENT B1 ;  /* 0x0000000000017941 */ /* 0x000fea0003800200 */
.L_x_719:
        /* <DEDUP_REMOVED lines=21> */
.L_x_722:
[----:B------:R-:W-:Y:S05]  /*0f20*/  BSYNC.RECONVERGENT B1 ;  /* 0x0000000000017941 */ /* 0x000fea0003800200 */
.L_x_721:
        /* <DEDUP_REMOVED lines=21> */
.L_x_724:
[----:B------:R-:W-:Y:S05]  /*1080*/  BSYNC.RECONVERGENT B1 ;  /* 0x0000000000017941 */ /* 0x000fea0003800200 */
.L_x_723:
        /* <DEDUP_REMOVED lines=22> */
.L_x_726:
[----:B------:R-:W-:Y:S05]  /*11f0*/  BSYNC.RECONVERGENT B1 ;  /* 0x0000000000017941 */ /* 0x000fea0003800200 */
.L_x_725:
        /* <DEDUP_REMOVED lines=12> */
.L_x_728:
[----:B------:R-:W-:Y:S05]  /*12c0*/  BSYNC.RECONVERGENT B1 ;  /* 0x0000000000017941 */ /* 0x000fea0003800200 */
.L_x_727:
        /* <DEDUP_REMOVED lines=31> */
.L_x_731:
[----:B------:R-:W-:Y:S05]  /*14c0*/  BSYNC.RECONVERGENT B1 ;  /* 0x0000000000017941 */ /* 0x000fea0003800200 */
.L_x_730:
        /* <DEDUP_REMOVED lines=18> */
.L_x_733:
[----:B------:R-:W-:Y:S05]  /*15f0*/  BSYNC.RECONVERGENT B1 ;  /* 0x0000000000017941 */ /* 0x000fea0003800200 */
.L_x_732:
        /* <DEDUP_REMOVED lines=18> */
.L_x_735:
[----:B------:R-:W-:Y:S05]  /*1720*/  BSYNC.RECONVERGENT B1 ;  /* 0x0000000000017941 */ /* 0x000fea0003800200 */
.L_x_734:
        /* <DEDUP_REMOVED lines=18> */
.L_x_737:
[----:B------:R-:W-:Y:S05]  /*1850*/  BSYNC.RECONVERGENT B1 ;  /* 0x0000000000017941 */ /* 0x000fea0003800200 */
.L_x_736:
        /* <DEDUP_REMOVED lines=18> */
.L_x_739:
[----:B------:R-:W-:Y:S05]  /*1980*/  BSYNC.RECONVERGENT B1 ;  /* 0x0000000000017941 */ /* 0x000fea0003800200 */
.L_x_738:
        /* <DEDUP_REMOVED lines=18> */
.L_x_741:
[----:B------:R-:W-:Y:S05]  /*1ab0*/  BSYNC.RECONVERGENT B1 ;  /* 0x0000000000017941 */ /* 0x000fea0003800200 */
.L_x_740:
        /* <DEDUP_REMOVED lines=19> */
.L_x_716:
[----:B-1----:R-:W-:Y:S01]  /*1bf0*/  LOP3.LUT R5, R0, 0x3e0, RZ, 0xc0, !PT ;  /* 0x000003e000057812 */ /* 0x002fe200078ec0ff */
[----:B------:R-:W-:Y:S01]  /*1c00*/  BSSY.RECONVERGENT B1, `(.L_x_742) ;  /* 0x000001b000017945 */ /* 0x000fe20003800200 */
[----:B-----5:R-:W-:Y:S02]  /*1c10*/  IMAD.MOV.U32 R7, RZ, RZ, R4 ;  /* 0x000000ffff077224 */ /* 0x020fe400078e0004 */
[----:B------:R-:W-:Y:S02]  /*1c20*/  IMAD.MOV.U32 R13, RZ, RZ, R3 ;  /* 0x000000ffff0d7224 */ /* 0x000fe400078e0003 */
[----:B------:R-:W-:Y:S01]  /*1c30*/  VIADD R6, R5, 0x20 ;  /* 0x0000002005067836 */ /* 0x000fe20000000000 */
[----:B------:R-:W-:Y:S01]  /*1c40*/  LOP3.LUT R5, RZ, R5, RZ, 0x33, !PT ;  /* 0x00000005ff057212 */ /* 0x000fe200078e33ff */
[----:B------:R-:W-:-:S03]  /*1c50*/  IMAD.MOV.U32 R15, RZ, RZ, R2 ;  /* 0x000000ffff0f7224 */ /* 0x000fc600078e0002 */
[----:B------:R-:W-:Y:S01]  /*1c60*/  ISETP.GT.AND P0, PT, R6, UR4, PT ;  /* 0x0000000406007c0c */ /* 0x000fe2000bf04270 */
[----:B------:R-:W-:-:S05]  /*1c70*/  VIADD R5, R5, UR4 ;  /* 0x0000000405057c36 */ /* 0x000fca0008000000 */
        /* <DEDUP_REMOVED lines=19> */
.L_x_743:
[----:B------:R-:W-:Y:S05]  /*1db0*/  BSYNC.RECONVERGENT B1 ;  /* 0x0000000000017941 */ /* 0x000fea0003800200 */
.L_x_742:
        /* <DEDUP_REMOVED lines=22> */
.L_x_745:
[----:B------:R-:W-:Y:S05]  /*1f20*/  BSYNC.RECONVERGENT B1 ;  /* 0x0000000000017941 */ /* 0x000fea0003800200 */
.L_x_744:
        /* <DEDUP_REMOVED lines=22> */
.L_x_747:
[----:B------:R-:W-:Y:S05]  /*2090*/  BSYNC.RECONVERGENT B1 ;  /* 0x0000000000017941 */ /* 0x000fea0003800200 */
.L_x_746:
        /* <DEDUP_REMOVED lines=22> */
.L_x_749:
[----:B------:R-:W-:Y:S05]  /*2200*/  BSYNC.RECONVERGENT B1 ;  /* 0x0000000000017941 */ /* 0x000fea0003800200 */
.L_x_748:
        /* <DEDUP_REMOVED lines=23> */
.L_x_751:
[----:B------:R-:W-:Y:S05]  /*2380*/  BSYNC.RECONVERGENT B1 ;  /* 0x0000000000017941 */ /* 0x000fea0003800200 */
.L_x_750:
        /* <DEDUP_REMOVED lines=12> */
.L_x_753:
[----:B------:R-:W-:Y:S05]  /*2450*/  BSYNC.RECONVERGENT B1 ;  /* 0x0000000000017941 */ /* 0x000fea0003800200 */
.L_x_752:
        /* <DEDUP_REMOVED lines=30> */
.L_x_755:
[----:B------:R-:W-:Y:S05]  /*2640*/  BSYNC.RECONVERGENT B1 ;  /* 0x0000000000017941 */ /* 0x000fea0003800200 */
.L_x_754:
        /* <DEDUP_REMOVED lines=27> */
.L_x_757:
[----:B------:R-:W-:Y:S05]  /*2800*/  BSYNC.RECONVERGENT B1 ;  /* 0x0000000000017941 */ /* 0x000fea0003800200 */
.L_x_756:
        /* <DEDUP_REMOVED lines=27> */
.L_x_759:
[----:B------:R-:W-:Y:S05]  /*29c0*/  BSYNC.RECONVERGENT B1 ;  /* 0x0000000000017941 */ /* 0x000fea0003800200 */
.L_x_758:
        /* <DEDUP_REMOVED lines=27> */
.L_x_761:
[----:B------:R-:W-:Y:S05]  /*2b80*/  BSYNC.RECONVERGENT B1 ;  /* 0x0000000000017941 */ /* 0x000fea0003800200 */
.L_x_760:
        /* <DEDUP_REMOVED lines=27> */
.L_x_763:
[----:B------:R-:W-:Y:S05]  /*2d40*/  BSYNC.RECONVERGENT B1 ;  /* 0x0000000000017941 */ /* 0x000fea0003800200 */
.L_x_762:
        /* <DEDUP_REMOVED lines=27> */
.L_x_765:
[----:B------:R-:W-:Y:S05]  /*2f00*/  BSYNC.RECONVERGENT B1 ;  /* 0x0000000000017941 */ /* 0x000fea0003800200 */
.L_x_764:
        /* <DEDUP_REMOVED lines=28> */
.L_x_697:
[----:B------:R-:W1:Y:S01]  /*30d0*/  S2R R0, SR_TID.X ;  /* 0x0000000000007919 */ /* 0x000e620000002100 */
[----:B------:R-:W1:Y:S01]  /*30e0*/  LDC.64 R2, c[0x0][0x380] ;  /* 0x0000e000ff027b82 */ /* 0x000e620000000a00 */
[----:B------:R-:W2:Y:S01]  /*30f0*/  LDCU.64 UR6, c[0x0][0x388] ;  /* 0x00007100ff0677ac */ /* 0x000ea20008000a00 */
[----:B-1----:R-:W-:-:S05]  /*3100*/  IMAD.WIDE.U32 R2, R0, 0x4, R2 ;  /* 0x0000000400027825 */ /* 0x002fca00078e0002 */
[----:B0-----:R-:W3:Y:S04]  /*3110*/  LDG.E R4, desc[UR8][R2.64] ;  /* 0x0000000802047981 */ /* 0x001ee8000c1e1900 */
[----:B------:R-:W3:Y:S04]  /*3120*/  LDG.E R5, desc[UR8][R2.64+0x400] ;  /* 0x0004000802057981 */ /* 0x000ee8000c1e1900 */
[----:B------:R-:W4:Y:S04]  /*3130*/  LDG.E R6, desc[UR8][R2.64+0x800] ;  /* 0x0008000802067981 */ /* 0x000f28000c1e1900 */
[----:B------:R-:W2:Y:S04]  /*3140*/  LDG.E R7, desc[UR8][R2.64+0xc00] ;  /* 0x000c000802077981 */ /* 0x000ea8000c1e1900 */
[----:B------:R0:W5:Y:S01]  /*3150*/  LDG.E R9, desc[UR8][R2.64+0x1000] ;  /* 0x0010000802097981 */ /* 0x000162000c1e1900 */
[----:B------:R-:W-:Y:S01]  /*3160*/  BSSY.RECONVERGENT B1, `(.L_x_766) ;  /* 0x0000011000017945 */ /* 0x000fe20003800200 */
[----:B---3--:R-:W-:-:S04]  /*3170*/  FSETP.GEU.AND P0, PT, R5, R4, PT ;  /* 0x000000040500720b */ /* 0x008fc80003f0e000 */
[----:B------:R-:W-:Y:S01]  /*3180*/  FSEL R5, R5, R4, !P0 ;  /* 0x0000000405057208 */ /* 0x000fe20004000000 */
[----:B------:R-:W-:-:S03]  /*3190*/  VIADD R4, R0, 0x200 ;  /* 0x0000020000047836 */ /* 0x000fc60000000000 */
[----:B----4-:R-:W-:-:S04]  /*31a0*/  FSETP.GEU.AND P1, PT, R6, R5, PT ;  /* 0x000000050600720b */ /* 0x010fc80003f2e000 */
[----:B------:R-:W-:Y:S01]  /*31b0*/  FSEL R6, R6, R5, !P1 ;  /* 0x0000000506067208 */ /* 0x000fe20004800000 */
[----:B------:R-:W-:-:S03]  /*31c0*/  VIADD R5, R0, 0x100 ;  /* 0x0000010000057836 */ /* 0x000fc60000000000 */
[----:B--2---:R-:W-:Y:S01]  /*31d0*/  FSETP.GEU.AND P2, PT, R6, R7, PT ;  /* 0x000000070600720b */ /* 0x004fe20003f4e000 */
        /* <DEDUP_REMOVED lines=9> */
.L_x_767:
[----:B------:R-:W-:Y:S05]  /*3270*/  BSYNC.RECONVERGENT B1 ;  /* 0x0000000000017941 */ /* 0x000fea0003800200 */
.L_x_766:
[----:B-----5:R-:W-:Y:S01]  /*3280*/  FSETP.GEU.AND P0, PT, R10, R9, PT ;  /* 0x000000090a00720b */ /* 0x020fe20003f0e000 */
[----:B------:R-:W-:Y:S01]  /*3290*/  IMAD.MOV.U32 R15, RZ, RZ, RZ ;  /* 0x000000ffff0f7224 */ /* 0x000fe200078e00ff */
[----:B------:R-:W-:Y:S01]  /*32a0*/  LOP3.LUT R4, R0, 0x400, RZ, 0xfc, !PT ;  /* 0x0000040000047812 */ /* 0x000fe200078efcff */
[----:B------:R-:W-:Y:S01]  /*32b0*/  BSSY.RECONVERGENT B1, `(.L_x_768) ;  /* 0x0000012000017945 */ /* 0x000fe20003800200 */
[----:B------:R-:W-:Y:S01]  /*32c0*/  IADD3 R14, P2, PT, R5, UR6, RZ ;  /* 0x00000006050e7c10 */ /* 0x000fe2000ff5e0ff */
[----:B------:R-:W-:Y:S01]  /*32d0*/  IMAD.MOV.U32 R6, RZ, RZ, R10 ;  /* 0x000000ffff067224 */ /* 0x000fe200078e000a */
[----:B------:R-:W-:Y:S02]  /*32e0*/  IADD3 R11, P1, PT, R4, UR6, RZ ;  /* 0x00000006040b7c10 */ /* 0x000fe4000ff3e0ff */
[----:B------:R-:W-:Y:S01]  /*32f0*/  IADD3.X R13, PT, PT, R15, UR7, RZ, P2, !PT ;  /* 0x000000070f0d7c10 */ /* 0x000fe200097fe4ff */
[----:B------:R-:W-:Y:S02]  /*3300*/  IMAD.MOV.U32 R7, RZ, RZ, R14 ;  /* 0x000000ffff077224 */ /* 0x000fe400078e000e */
[----:B------:R-:W-:-:S02]  /*3310*/  IMAD.X R12, RZ, RZ, UR7, P1 ;  /* 0x00000007ff0c7e24 */ /* 0x000fc400088e06ff */
[----:B------:R-:W-:Y:S01]  /*3320*/  IMAD.MOV.U32 R8, RZ, RZ, R13 ;  /* 0x000000ffff087224 */ /* 0x000fe200078e000d */
[----:B------:R-:W-:Y:S06]  /*3330*/  @!P0 BRA `(.L_x_769) ;  /* 0x0000000000248947 */ /* 0x000fec0003800000 */
[----:B------:R-:W-:Y:S01]  /*3340*/  FSETP.GEU.AND P1, PT, R9, R10, PT ;  /* 0x0000000a0900720b */ /* 0x000fe20003f2e000 */
[----:B------:R-:W-:Y:S02]  /*3350*/  IMAD.MOV.U32 R6, RZ, RZ, R9 ;  /* 0x000000ffff067224 */ /* 0x000fe400078e0009 */
[----:B------:R-:W-:Y:S02]  /*3360*/  IMAD.MOV.U32 R7, RZ, RZ, R11 ;  /* 0x000000ffff077224 */ /* 0x000fe400078e000b */
[----:B------:R-:W-:-:S08]  /*3370*/  IMAD.MOV.U32 R8, RZ, RZ, R12 ;  /* 0x000000ffff087224 */ /* 0x000fd000078e000c */
[----:B------:R-:W-:-:S04]  /*3380*/  @P1 ISETP.GE.U32.AND P0, PT, R5, R4, PT ;  /* 0x000000040500120c */ /* 0x000fc80003f06070 */
[----:B------:R-:W-:-:S04]  /*3390*/  @P1 ISETP.GE.AND.EX P0, PT, R15, RZ, PT, P0 ;  /* 0x000000ff0f00120c */ /* 0x000fc80003f06300 */
[----:B------:R-:W-:Y:S02]  /*33a0*/  @P1 FSEL R6, R10, R9, !P0 ;  /* 0x000000090a061208 */ /* 0x000fe40004000000 */
[----:B------:R-:W-:Y:S02]  /*33b0*/  @P1 SEL R7, R14, R11, !P0 ;  /* 0x0000000b0e071207 */ /* 0x000fe40004000000 */
[----:B------:R-:W-:-:S07]  /*33c0*/  @P1 SEL R8, R13, R12, !P0 ;  /* 0x0000000c0d081207 */ /* 0x000fce0004000000 */
.L_x_769:
[----:B------:R-:W-:Y:S05]  /*33d0*/  BSYNC.RECONVERGENT B1 ;  /* 0x0000000000017941 */ /* 0x000fea0003800200 */
.L_x_768:
[----:B------:R-:W-:Y:S01]  /*33e0*/  UISETP.GE.U32.AND UP0, UPT, UR4, 0xa00, UPT ;  /* 0x00000a000400788c */ /* 0x000fe2000bf06070 */
[----:B------:R-:W-:Y:S02]  /*33f0*/  IMAD.MOV.U32 R9, RZ, RZ, 0x500 ;  /* 0x00000500ff097424 */ /* 0x000fe400078e00ff */
[----:B------:R-:W-:Y:S01]  /*3400*/  IMAD.MOV.U32 R10, RZ, RZ, RZ ;  /* 0x000000ffff0a7224 */ /* 0x000fe200078e00ff */
[----:B------:R-:W-:-:S09]  /*3410*/  UISETP.GE.U32.AND.EX UP0, UPT, UR5, URZ, UPT, UP0 ;  /* 0x000000ff0500728c */ /* 0x000fd2000bf06100 */
[----:B------:R-:W-:Y:S05]  /*3420*/  BRA.U !UP0, `(.L_x_770) ;  /* 0x0000000508c87547 */ /* 0x000fea000b800000 */
[----:B------:R-:W-:Y:S01]  /*3430*/  IMAD.MOV.U32 R9, RZ, RZ, 0x500 ;  /* 0x00000500ff097424 */ /* 0x000fe200078e00ff */
[----:B------:R-:W0:Y:S01]  /*3440*/  LDCU.64 UR6, c[0x0][0x388] ;  /* 0x00007100ff0677ac */ /* 0x000e220008000a00 */
[----:B------:R-:W-:Y:S01]  /*3450*/  IMAD.MOV.U32 R10, RZ, RZ, RZ ;  /* 0x000000ffff0a7224 */ /* 0x000fe200078e00ff */
[----:B------:R-:W1:Y:S06]  /*3460*/  LDCU.64 UR4, c[0x0][0x398] ;  /* 0x00007300ff0477ac */ /* 0x000e6c0008000a00 */
.L_x_781:
[----:B------:R-:W-:-:S04]  /*3470*/  LEA R14, P0, R9, R2, 0x2 ;  /* 0x00000002090e7211 */ /* 0x000fc800078010ff */
[----:B------:R-:W-:-:S05]  /*3480*/  LEA.HI.X R15, R9, R3, R10, 0x2, P0 ;  /* 0x00000003090f7211 */ /* 0x000fca00000f140a */
[----:B------:R-:W2:Y:S04]  /*3490*/  LDG.E R21, desc[UR8][R14.64] ;  /* 0x000000080e157981 */ /* 0x000ea8000c1e1900 */
[----:B------:R3:W5:Y:S04]  /*34a0*/  LDG.E R18, desc[UR8][R14.64+0x400] ;  /* 0x000400080e127981 */ /* 0x000768000c1e1900 */
[----:B------:R3:W5:Y:S04]  /*34b0*/  LDG.E R23, desc[UR8][R14.64+0x800] ;  /* 0x000800080e177981 */ /* 0x000768000c1e1900 */
[----:B------:R3:W5:Y:S04]  /*34c0*/  LDG.E R4, desc[UR8][R14.64+0xc00] ;  /* 0x000c00080e047981 */ /* 0x000768000c1e1900 */
[----:B------:R3:W5:Y:S01]  /*34d0*/  LDG.E R11, desc[UR8][R14.64+0x1000] ;  /* 0x001000080e0b7981 */ /* 0x000762000c1e1900 */
[----:B0-----:R-:W-:Y:S01]  /*34e0*/  IADD3 R12, P1, P2, R9, UR6, R0 ;  /* 0x00000006090c7c10 */ /* 0x001fe2000fa3e000 */
[----:B------:R-:W-:Y:S01]  /*34f0*/  BSSY.RECONVERGENT B1, `(.L_x_771) ;  /* 0x0000012000017945 */ /* 0x000fe20003800200 */
[----:B------:R-:W-:-:S02]  /*3500*/  IMAD.MOV.U32 R13, RZ, RZ, R6 ;  /* 0x000000ffff0d7224 */ /* 0x000fc400078e0006 */
[----:B------:R-:W-:Y:S01]  /*3510*/  IMAD.MOV.U32 R17, RZ, RZ, R7 ;  /* 0x000000ffff117224 */ /* 0x000fe200078e0007 */
[----:B------:R-:W-:Y:S01]  /*3520*/  IADD3.X R5, PT, PT, R10, UR7, RZ, P1, P2 ;  /* 0x000000070a057c10 */ /* 0x000fe20008fe44ff */
[----:B------:R-:W-:Y:S01]  /*3530*/  IMAD.MOV.U32 R19, RZ, RZ, R8 ;  /* 0x000000ffff137224 */ /* 0x000fe200078e0008 */
[----:B--2---:R-:W-:-:S13]  /*3540*/  FSETP.GEU.AND P0, PT, R6, R21, PT ;  /* 0x000000150600720b */ /* 0x004fda0003f0e000 */
[----:B---3--:R-:W-:Y:S05]  /*3550*/  @!P0 BRA `(.L_x_772) ;  /* 0x00000000002c8947 */ /* 0x008fea0003800000 */
        /* <DEDUP_REMOVED lines=11> */
.L_x_772:
[----:B-1----:R-:W-:Y:S05]  /*3610*/  BSYNC.RECONVERGENT B1 ;  /* 0x0000000000017941 */ /* 0x002fea0003800200 */
.L_x_771:
[----:B-----5:R-:W-:Y:S01]  /*3620*/  FSETP.GEU.AND P0, PT, R13, R18, PT ;  /* 0x000000120d00720b */ /* 0x020fe20003f0e000 */
[----:B------:R-:W-:Y:S01]  /*3630*/  BSSY.RECONVERGENT B1, `(.L_x_773) ;  /* 0x0000010000017945 */ /* 0x000fe20003800200 */
[----:B------:R-:W-:Y:S02]  /*3640*/  IMAD.MOV.U32 R6, RZ, RZ, R13 ;  /* 0x000000ffff067224 */ /* 0x000fe400078e000d */
[----:B------:R-:W-:Y:S02]  /*3650*/  IMAD.MOV.U32 R14, RZ, RZ, R17 ;  /* 0x000000ffff0e7224 */ /* 0x000fe400078e0011 */
[----:B------:R-:W-:-:S07]  /*3660*/  IMAD.MOV.U32 R16, RZ, RZ, R19 ;  /* 0x000000ffff107224 */ /* 0x000fce00078e0013 */
[----:B------:R-:W-:Y:S05]  /*3670*/  @!P0 BRA `(.L_x_774) ;  /* 0x00000000002c8947 */ /* 0x000fea0003800000 */
[----:B------:R-:W-:Y:S01]  /*3680*/  FSETP.GEU.AND P2, PT, R18, R13, PT ;  /* 0x0000000d1200720b */ /* 0x000fe20003f4e000 */
[----:B------:R-:W-:Y:S01]  /*3690*/  IMAD.MOV.U32 R6, RZ, RZ, R18 ;  /* 0x000000ffff067224 */ /* 0x000fe200078e0012 */
[----:B------:R-:W-:-:S05]  /*36a0*/  IADD3 R14, P1, PT, R12, 0x100, RZ ;  /* 0x000001000c0e7810 */ /* 0x000fca0007f3e0ff */
[----:B------:R-:W-:-:S06]  /*36b0*/  IMAD.X R16, RZ, RZ, R5, P1 ;  /* 0x000000ffff107224 */ /* 0x000fcc00008e0605 */
[CC--:B------:R-:W-:Y:S02]  /*36c0*/  @P2 ISETP.GE.U32.AND P0, PT, R17.reuse, R14.reuse, PT ;  /* 0x0000000e1100220c */ /* 0x0c0fe40003f06070 */
[----:B------:R-:W-:Y:S02]  /*36d0*/  @P2 ISETP.LT.U32.AND P1, PT, R17, R14, PT ;  /* 0x0000000e1100220c */ /* 0x000fe40003f21070 */
[CC--:B------:R-:W-:Y:S02]  /*36e0*/  @P2 ISETP.GE.AND.EX P0, PT, R19.reuse, R16.reuse, PT, P0 ;  /* 0x000000101300220c */ /* 0x0c0fe40003f06300 */
[----:B------:R-:W-:Y:S02]  /*36f0*/  @P2 ISETP.LT.AND.EX P1, PT, R19, R16, PT, P1 ;  /* 0x000000101300220c */ /* 0x000fe40003f21310 */
[----:B------:R-:W-:Y:S02]  /*3700*/  @P2 FSEL R6, R13, R18, !P0 ;  /* 0x000000120d062208 */ /* 0x000fe40004000000 */
[----:B------:R-:W-:-:S02]  /*3710*/  @P2 SEL R14, R17, R14, P1 ;  /* 0x0000000e110e2207 */ /* 0x000fc40000800000 */
[----:B------:R-:W-:-:S07]  /*3720*/  @P2 SEL R16, R19, R16, P1 ;  /* 0x0000001013102207 */ /* 0x000fce0000800000 */
.L_x_774:
[----:B------:R-:W-:Y:S05]  /*3730*/  BSYNC.RECONVERGENT B1 ;  /* 0x0000000000017941 */ /* 0x000fea0003800200 */
.L_x_773:
        /* <DEDUP_REMOVED lines=19> */
.L_x_776:
[----:B------:R-:W-:Y:S05]  /*3870*/  BSYNC.RECONVERGENT B1 ;  /* 0x0000000000017941 */ /* 0x000fea0003800200 */
.L_x_775:
        /* <DEDUP_REMOVED lines=19> */
.L_x_778:
[----:B------:R-:W-:Y:S05]  /*39b0*/  BSYNC.RECONVERGENT B1 ;  /* 0x0000000000017941 */ /* 0x000fea0003800200 */
.L_x_777:
[----:B------:R-:W-:Y:S01]  /*39c0*/  FSETP.GEU.AND P0, PT, R14, R11, PT ;  /* 0x0000000b0e00720b */ /* 0x000fe20003f0e000 */
        /* <DEDUP_REMOVED lines=16> */
.L_x_780:
[----:B------:R-:W-:Y:S05]  /*3ad0*/  BSYNC.RECONVERGENT B1 ;  /* 0x0000000000017941 */ /* 0x000fea0003800200 */
.L_x_779:
[----:B------:R-:W-:-:S04]  /*3ae0*/  IADD3 R4, P1, PT, R9, 0xa00, RZ ;  /* 0x00000a0009047810 */ /* 0x000fc80007f3e0ff */
[----:B------:R-:W-:Y:S01]  /*3af0*/  ISETP.GT.U32.AND P0, PT, R4, UR4, PT ;  /* 0x0000000404007c0c */ /* 0x000fe2000bf04070 */
[----:B------:R-:W-:Y:S01]  /*3b00*/  IMAD.X R4, RZ, RZ, R10, P1 ;  /* 0x000000ffff047224 */ /* 0x000fe200008e060a */
[----:B------:R-:W-:-:S04]  /*3b10*/  IADD3 R9, P1, PT, R9, 0x500, RZ ;  /* 0x0000050009097810 */ /* 0x000fc80007f3e0ff */
[----:B------:R-:W-:Y:S01]  /*3b20*/  ISETP.GT.AND.EX P0, PT, R4, UR5, PT, P0 ;  /* 0x0000000504007c0c */ /* 0x000fe2000bf04300 */
[----:B------:R-:W-:-:S12]  /*3b30*/  IMAD.X R10, RZ, RZ, R10, P1 ;  /* 0x000000ffff0a7224 */ /* 0x000fd800008e060a */
[----:B------:R-:W-:Y:S05]  /*3b40*/  @!P0 BRA `(.L_x_781) ;  /* 0xfffffff800488947 */ /* 0x000fea000383ffff */
.L_x_770:
        /* <DEDUP_REMOVED lines=8> */
[----:B------:R-:W-:Y:S01]  /*3bd0*/  BSSY.RECONVERGENT B2, `(.L_x_784) ;  /* 0x000002e000027945 */ /* 0x000fe20003800200 */
[----:B------:R-:W-:Y:S02]  /*3be0*/  IMAD.MOV.U32 R12, RZ, RZ, R0 ;  /* 0x000000ffff0c7224 */ /* 0x000fe400078e0000 */
[----:B------:R-:W-:-:S04]  /*3bf0*/  IADD3 R15, PT, PT, -R9, UR4, R2 ;  /* 0x00000004090f7c10 */ /* 0x000fc8000fffe102 */
[----:B------:R-:W-:-:S04]  /*3c00*/  LOP3.LUT R2, R15, 0x300, RZ, 0xc0, !PT ;  /* 0x000003000f027812 */ /* 0x000fc800078ec0ff */
[----:B------:R-:W-:-:S13]  /*3c10*/  ISETP.NE.AND P0, PT, R2, 0x300, PT ;  /* 0x000003000200780c */ /* 0x000fda0003f05270 */
[----:B------:R-:W-:Y:S05]  /*3c20*/  @!P0 BRA `(.L_x_785) ;  /* 0x0000000000a08947 */ /* 0x000fea0003800000 */
[----:B------:R-:W0:Y:S01]  /*3c30*/  LDCU.64 UR10, c[0x0][0x380] ;  /* 0x00007000ff0a77ac */ /* 0x000e220008000a00 */
[----:B------:R-:W-:Y:S01]  /*3c40*/  IADD3 R14, P0, PT, R0, R9, RZ ;  /* 0x00000009000e7210 */ /* 0x000fe20007f1e0ff */
[----:B------:R-:W-:Y:S01]  /*3c50*/  IMAD.MOV.U32 R12, RZ, RZ, R0 ;  /* 0x000000ffff0c7224 */ /* 0x000fe200078e0000 */
[----:B------:R-:W-:-:S03]  /*3c60*/  LEA.HI R2, R15, 0x1, RZ, 0x18 ;  /* 0x000000010f027811 */ /* 0x000fc600078fc0ff */
[----:B------:R-:W-:Y:S01]  /*3c70*/  IMAD.X R3, RZ, RZ, R10, P0 ;  /* 0x000000ffff037224 */ /* 0x000fe200000e060a */
[----:B------:R-:W-:Y:S02]  /*3c80*/  LOP3.LUT R2, R2, 0x3, RZ, 0xc0, !PT ;  /* 0x0000000302027812 */ /* 0x000fe400078ec0ff */
[----:B------:R-:W-:-:S03]  /*3c90*/  IADD3 R16, P0, PT, R14, UR6, RZ ;  /* 0x000000060e107c10 */ /* 0x000fc6000ff1e0ff */
[----:B------:R-:W-:Y:S01]  /*3ca0*/  IMAD.MOV R4, RZ, RZ, -R2 ;  /* 0x000000ffff047224 */ /* 0x000fe200078e0a02 */
[----:B------:R-:W-:Y:S02]  /*3cb0*/  IADD3.X R18, PT, PT, R3, UR7, RZ, P0, !PT ;  /* 0x0000000703127c10 */ /* 0x000fe400087fe4ff */
[----:B0-----:R-:W-:-:S04]  /*3cc0*/  LEA R13, P1, R14, UR10, 0x2 ;  /* 0x0000000a0e0d7c11 */ /* 0x001fc8000f8210ff */
[----:B------:R-:W-:-:S09]  /*3cd0*/  LEA.HI.X R14, R14, UR11, R3, 0x2, P1 ;  /* 0x0000000b0e0e7c11 */ /* 0x000fd200088f1403 */
.L_x_788:
        /* <DEDUP_REMOVED lines=23> */
.L_x_787:
[----:B------:R-:W-:Y:S05]  /*3e50*/  BSYNC.RECONVERGENT B3 ;  /* 0x0000000000037941 */ /* 0x000fea0003800200 */
.L_x_786:
[----:B------:R-:W-:Y:S01]  /*3e60*/  IADD3 R16, P0, PT, R16, 0x100, RZ ;  /* 0x0000010010107810 */ /* 0x000fe20007f1e0ff */
[----:B------:R-:W-:Y:S02]  /*3e70*/  VIADD R12, R12, 0x100 ;  /* 0x000001000c0c7836 */ /* 0x000fe40000000000 */
[----:B------:R-:W-:Y:S02]  /*3e80*/  IMAD.X R14, RZ, RZ, R14, P3 ;  /* 0x000000ffff0e7224 */ /* 0x000fe400018e060e */
[----:B------:R-:W-:Y:S01]  /*3e90*/  IMAD.X R18, RZ, RZ, R18, P0 ;  /* 0x000000ffff127224 */ /* 0x000fe200000e0612 */
[----:B------:R-:W-:Y:S07]  /*3ea0*/  @P2 BRA `(.L_x_788) ;  /* 0xfffffffc008c2947 */ /* 0x000fee000383ffff */
.L_x_785:
[----:B------:R-:W-:Y:S05]  /*3eb0*/  BSYNC.RECONVERGENT B2 ;  /* 0x0000000000027941 */ /* 0x000fea0003800200 */
.L_x_784:
[----:B------:R-:W-:-:S13]  /*3ec0*/  ISETP.GE.U32.AND P0, PT, R15, 0x300, PT ;  /* 0x000003000f00780c */ /* 0x000fda0003f06070 */
[----:B------:R-:W-:Y:S05]  /*3ed0*/  @!P0 BRA `(.L_x_783) ;  /* 0x0000000400888947 */ /* 0x000fea0003800000 */
[----:B------:R-:W0:Y:S01]  /*3ee0*/  LDC.64 R4, c[0x0][0x380] ;  /* 0x0000e000ff047b82 */ /* 0x000e220000000a00 */
[----:B------:R-:W-:-:S07]  /*3ef0*/  VIADD R12, R12, 0x200 ;  /* 0x000002000c0c7836 */ /* 0x000fce0000000000 */
[----:B------:R-:W1:Y:S02]  /*3f00*/  LDC.64 R2, c[0x0][0x388] ;  /* 0x0000e200ff027b82 */ /* 0x000e640000000a00 */
.L_x_797:
        /* <DEDUP_REMOVED lines=29> */
.L_x_790:
[----:B------:R-:W-:Y:S05]  /*40e0*/  BSYNC.RECONVERGENT B2 ;  /* 0x0000000000027941 */ /* 0x000fea0003800200 */
.L_x_789:
        /* <DEDUP_REMOVED lines=20> */
.L_x_792:
[----:B------:R-:W-:Y:S05]  /*4230*/  BSYNC.RECONVERGENT B2 ;  /* 0x0000000000027941 */ /* 0x000fea0003800200 */
.L_x_791:
        /* <DEDUP_REMOVED lines=20> */
.L_x_794:
[----:B------:R-:W-:Y:S05]  /*4380*/  BSYNC.RECONVERGENT B2 ;  /* 0x0000000000027941 */ /* 0x000fea0003800200 */
.L_x_793:
        /* <DEDUP_REMOVED lines=18> */
.L_x_796:
[----:B------:R-:W-:Y:S05]  /*44b0*/  BSYNC.RECONVERGENT B2 ;  /* 0x0000000000027941 */ /* 0x000fea0003800200 */
.L_x_795:
[C---:B------:R-:W-:Y:S02]  /*44c0*/  VIADD R14, R12.reuse, 0x200 ;  /* 0x000002000c0e7836 */ /* 0x040fe40000000000 */
[----:B------:R-:W-:-:S03]  /*44d0*/  VIADD R12, R12, 0x400 ;  /* 0x000004000c0c7836 */ /* 0x000fc60000000000 */
[----:B------:R-:W-:-:S13]  /*44e0*/  ISETP.GE.AND P0, PT, R14, R11, PT ;  /* 0x0000000b0e00720c */ /* 0x000fda0003f06270 */
[----:B------:R-:W-:Y:S05]  /*44f0*/  @!P0 BRA `(.L_x_797) ;  /* 0xfffffff800848947 */ /* 0x000fea000383ffff */
.L_x_783:
[----:B------:R-:W-:Y:S05]  /*4500*/  BSYNC.RECONVERGENT B1 ;  /* 0x0000000000017941 */ /* 0x000fea0003800200 */
.L_x_782:
        /* <DEDUP_REMOVED lines=22> */
.L_x_799:
[----:B------:R-:W-:Y:S05]  /*4670*/  BSYNC.RECONVERGENT B1 ;  /* 0x0000000000017941 */ /* 0x000fea0003800200 */
.L_x_798:
        /* <DEDUP_REMOVED lines=21> */
.L_x_801:
[----:B------:R-:W-:Y:S05]  /*47d0*/  BSYNC.RECONVERGENT B1 ;  /* 0x0000000000017941 */ /* 0x000fea0003800200 */
.L_x_800:
        /* <DEDUP_REMOVED lines=21> */
.L_x_803:
[----:B------:R-:W-:Y:S05]  /*4930*/  BSYNC.RECONVERGENT B1 ;  /* 0x0000000000017941 */ /* 0x000fea0003800200 */
.L_x_802:
        /* <DEDUP_REMOVED lines=21> */
.L_x_805:
[----:B------:R-:W-:Y:S05]  /*4a90*/  BSYNC.RECONVERGENT B1 ;  /* 0x0000000000017941 */ /* 0x000fea0003800200 */
.L_x_804:
        /* <DEDUP_REMOVED lines=22> */
.L_x_807:
[----:B------:R-:W-:Y:S05]  /*4c00*/  BSYNC.RECONVERGENT B1 ;  /* 0x0000000000017941 */ /* 0x000fea0003800200 */
.L_x_806:
        /* <DEDUP_REMOVED lines=12> */
.L_x_809:
[----:B------:R-:W-:Y:S05]  /*4cd0*/  BSYNC.RECONVERGENT B1 ;  /* 0x0000000000017941 */ /* 0x000fea0003800200 */
.L_x_808:
        /* <DEDUP_REMOVED lines=31> */
.L_x_811:
[----:B------:R-:W-:Y:S05]  /*4ed0*/  BSYNC.RECONVERGENT B1 ;  /* 0x0000000000017941 */ /* 0x000fea0003800200 */
.L_x_810:
        /* <DEDUP_REMOVED lines=18> */
.L_x_813:
[----:B------:R-:W-:Y:S05]  /*5000*/  BSYNC.RECONVERGENT B1 ;  /* 0x0000000000017941 */ /* 0x000fea0003800200 */
.L_x_812:
        /* <DEDUP_REMOVED lines=18> */
.L_x_815:
[----:B------:R-:W-:Y:S05]  /*5130*/  BSYNC.RECONVERGENT B1 ;  /* 0x0000000000017941 */ /* 0x000fea0003800200 */
.L_x_814:
        /* <DEDUP_REMOVED lines=18> */
.L_x_817:
[----:B------:R-:W-:Y:S05]  /*5260*/  BSYNC.RECONVERGENT B1 ;  /* 0x0000000000017941 */ /* 0x000fea0003800200 */
.L_x_816:
        /* <DEDUP_REMOVED lines=18> */
.L_x_819:
[----:B------:R-:W-:Y:S05]  /*5390*/  BSYNC.RECONVERGENT B1 ;  /* 0x0000000000017941 */ /* 0x000fea0003800200 */
.L_x_818:
        /* <DEDUP_REMOVED lines=18> */
.L_x_821:
[----:B------:R-:W-:Y:S05]  /*54c0*/  BSYNC.RECONVERGENT B1 ;  /* 0x0000000000017941 */ /* 0x000fea0003800200 */
.L_x_820:
        /* <DEDUP_REMOVED lines=17> */
.L_x_729:
[----:B------:R-:W-:Y:S05]  /*55e0*/  BSYNC.RECONVERGENT B0 ;  /* 0x0000000000007941 */ /* 0x000fea0003800200 */
.L_x_696:
[----:B------:R-:W-:Y:S05]  /*55f0*/  @P1 EXIT ;  /* 0x000000000000194d */ /* 0x000fea0003800000 */
[----:B0-----:R-:W0:Y:S01]  /*5600*/  LDC.64 R6, c[0x0][0x390] ;  /* 0x0000e400ff067b82 */ /* 0x001e220000000a00 */
[----:B------:R-:W-:Y:S02]  /*5610*/  IMAD.MOV.U32 R5, RZ, RZ, R4 ;  /* 0x000000ffff057224 */ /* 0x000fe400078e0004 */
[----:B------:R-:W-:-:S05]  /*5620*/  IMAD.MOV.U32 R4, RZ, RZ, R3 ;  /* 0x000000ffff047224 */ /* 0x000fca00078e0003 */
[----:B0-----:R-:W-:Y:S04]  /*5630*/  STG.E.64 desc[UR8][R6.64+0x8], R4 ;  /* 0x0000080406007986 */ /* 0x001fe8000c101b08 */
[----:B------:R-:W-:Y:S01]  /*5640*/  STG.E desc[UR8][R6.64], R2 ;  /* 0x0000000206007986 */ /* 0x000fe2000c101908 */
[----:B------:R-:W-:Y:S05]  /*5650*/  EXIT ;  /* 0x000000000000794d */ /* 0x000fea0003800000 */
.L_x_822:
        /* <DEDUP_REMOVED lines=10> */
.L_x_1388:


//--------------------- .text._ZN6thrust24THRUST_300001_SM_1000_NS8cuda_cub4core6detail13_kernel_agentINS1_8__reduce11ReduceAgentIPN4cuda3std3__45tupleIJflEEESC_SB_iNS1_9__extrema9arg_min_fIflNS9_4lessIfEEEEEEJSC_SC_iSH_EEEvDpT0_ --------------------------
	.section	.text._ZN6thrust24THRUST_300001_SM_1000_NS8cuda_cub4core6detail13_kernel_agentINS1_8__reduce11ReduceAgentIPN4cuda3std3__45tupleIJflEEESC_SB_iNS1_9__extrema9arg_min_fIflNS9_4lessIfEEEEEEJSC_SC_iSH_EEEvDpT0_,"ax",@progbits
	.align	128
        .global         _ZN6thrust24THRUST_300001_SM_1000_NS8cuda_cub4core6detail13_kernel_agentINS1_8__reduce11ReduceAgentIPN4cuda3std3__45tupleIJflEEESC_SB_iNS1_9__extrema9arg_min_fIflNS9_4lessIfEEEEEEJSC_SC_iSH_EEEvDpT0_
        .type           _ZN6thrust24THRUST_300001_SM_1000_NS8cuda_cub4core6detail13_kernel_agentINS1_8__reduce11ReduceAgentIPN4cuda3std3__45tupleIJflEEESC_SB_iNS1_9__extrema9arg_min_fIflNS9_4lessIfEEEEEEJSC_SC_iSH_EEEvDpT0_,@function
        .size           _ZN6thrust24THRUST_300001_SM_1000_NS8cuda_cub4core6detail13_kernel_agentINS1_8__reduce11ReduceAgentIPN4cuda3std3__45tupleIJflEEESC_SB_iNS1_9__extrema9arg_min_fIflNS9_4lessIfEEEEEEJSC_SC_iSH_EEEvDpT0_,(.L_x_1389 - _ZN6thrust24THRUST_300001_SM_1000_NS8cuda_cub4core6detail13_kernel_agentINS1_8__reduce11ReduceAgentIPN4cuda3std3__45tupleIJflEEESC_SB_iNS1_9__extrema9arg_min_fIflNS9_4lessIfEEEEEEJSC_SC_iSH_EEEvDpT0_)
        .other          _ZN6thrust24THRUST_300001_SM_1000_NS8cuda_cub4core6detail13_kernel_agentINS1_8__reduce11ReduceAgentIPN4cuda3std3__45tupleIJflEEESC_SB_iNS1_9__extrema9arg_min_fIflNS9_4lessIfEEEEEEJSC_SC_iSH_EEEvDpT0_,@"STO_CUDA_ENTRY STV_DEFAULT"
_ZN6thrust24THRUST_300001_SM_1000_NS8cuda_cub4core6detail13_kernel_agentINS1_8__reduce11ReduceAgentIPN4cuda3std3__45tupleIJflEEESC_SB_iNS1_9__extrema9arg_min_fIflNS9_4lessIfEEEEEEJSC_SC_iSH_EEEvDpT0_:
.text._ZN6thrust24THRUST_300001_SM_1000_NS8cuda_cub4core6detail13_kernel_agentINS1_8__reduce11ReduceAgentIPN4cuda3std3__45tupleIJflEEESC_SB_iNS1_9__extrema9arg_min_fIflNS9_4lessIfEEEEEEJSC_SC_iSH_EEEvDpT0_:
        /* <DEDUP_REMOVED lines=21> */
.L_x_826:
[----:B0-----:R-:W-:Y:S05]  /*0150*/  BSYNC.RECONVERGENT B1 ;  /* 0x0000000000017941 */ /* 0x001fea0003800200 */
.L_x_825:
        /* <DEDUP_REMOVED lines=15> */
.L_x_833:
        /* <DEDUP_REMOVED lines=24> */
.L_x_832:
[----:B------:R-:W-:Y:S05]  /*03d0*/  BSYNC.RECONVERGENT B3 ;  /* 0x0000000000037941 */ /* 0x000fea0003800200 */
.L_x_831:
[----:B------:R-:W-:Y:S02]  /*03e0*/  IMAD.X R7, RZ, RZ, R7, P3 ;  /* 0x000000ffff077224 */ /* 0x000fe400018e0607 */
[----:B------:R-:W-:Y:S01]  /*03f0*/  VIADD R4, R4, 0x100 ;  /* 0x0000010004047836 */ /* 0x000fe20000000000 */
[----:B------:R-:W-:Y:S06]  /*0400*/  @P2 BRA `(.L_x_833) ;  /* 0xfffffffc00902947 */ /* 0x000fec000383ffff */
.L_x_830:
[----:B------:R-:W-:Y:S05]  /*0410*/  BSYNC.RECONVERGENT B2 ;  /* 0x0000000000027941 */ /* 0x000fea0003800200 */
.L_x_829:
[----:B------:R-:W0:Y:S01]  /*0420*/  LDC.64 R6, c[0x0][0x380] ;  /* 0x0000e000ff067b82 */ /* 0x000e220000000a00 */
[----:B------:R-:W-:-:S13]  /*0430*/  ISETP.GE.U32.AND P0, PT, R14, 0x300, PT ;  /* 0x000003000e00780c */ /* 0x000fda0003f06070 */
[----:B------:R-:W-:Y:S05]  /*0440*/  @!P0 BRA `(.L_x_828) ;  /* 0x0000000400508947 */ /* 0x000fea0003800000 */
.L_x_842:
        /* <DEDUP_REMOVED lines=23> */
.L_x_835:
[----:B------:R-:W-:Y:S05]  /*05c0*/  BSYNC.RECONVERGENT B2 ;  /* 0x0000000000027941 */ /* 0x000fea0003800200 */
.L_x_834:
        /* <DEDUP_REMOVED lines=18> */
.L_x_837:
[----:B------:R-:W-:Y:S05]  /*06f0*/  BSYNC.RECONVERGENT B2 ;  /* 0x0000000000027941 */ /* 0x000fea0003800200 */
.L_x_836:
        /* <DEDUP_REMOVED lines=18> */
.L_x_839:
[----:B------:R-:W-:Y:S05]  /*0820*/  BSYNC.RECONVERGENT B2 ;  /* 0x0000000000027941 */ /* 0x000fea0003800200 */
.L_x_838:
        /* <DEDUP_REMOVED lines=18> */
.L_x_841:
[----:B------:R-:W-:Y:S05]  /*0950*/  BSYNC.RECONVERGENT B2 ;  /* 0x0000000000027941 */ /* 0x000fea0003800200 */
.L_x_840:
[----:B------:R-:W-:-:S05]  /*0960*/  VIADD R4, R4, 0x400 ;  /* 0x0000040004047836 */ /* 0x000fca0000000000 */
[----:B------:R-:W-:-:S13]  /*0970*/  ISETP.GE.AND P0, PT, R4, UR5, PT ;  /* 0x0000000504007c0c */ /* 0x000fda000bf06270 */
[----:B------:R-:W-:Y:S05]  /*0980*/  @!P0 BRA `(.L_x_842) ;  /* 0xfffffff800b08947 */ /* 0x000fea000383ffff */
.L_x_828:
[----:B------:R-:W-:Y:S05]  /*0990*/  BSYNC.RECONVERGENT B1 ;  /* 0x0000000000017941 */ /* 0x000fea0003800200 */
.L_x_827:
        /* <DEDUP_REMOVED lines=25> */
.L_x_845:
[----:B------:R-:W-:Y:S05]  /*0b30*/  BSYNC.RECONVERGENT B1 ;  /* 0x0000000000017941 */ /* 0x000fea0003800200 */
.L_x_844:
        /* <DEDUP_REMOVED lines=21> */
.L_x_847:
[----:B------:R-:W-:Y:S05]  /*0c90*/  BSYNC.RECONVERGENT B1 ;  /* 0x0000000000017941 */ /* 0x000fea0003800200 */
.L_x_846:
        /* <DEDUP_REMOVED lines=21> */
.L_x_849:
[----:B------:R-:W-:Y:S05]  /*0df0*/  BSYNC.RECONVERGENT B1 ;  /* 0x0000000000017941 */ /* 0x000fea0003800200 */
.L_x_848:
        /* <DEDUP_REMOVED lines=21> */
.L_x_851:
[----:B------:R-:W-:Y:S05]  /*0f50*/  BSYNC.RECONVERGENT B1 ;  /* 0x0000000000017941 */ /* 0x000fea0003800200 */
.L_x_850:
        /* <DEDUP_REMOVED lines=22> */
.L_x_853:
[----:B------:R-:W-:Y:S05]  /*10c0*/  BSYNC.RECONVERGENT B1 ;  /* 0x0000000000017941 */ /* 0x000fea0003800200 */
.L_x_852:
        /* <DEDUP_REMOVED lines=12> */
.L_x_855:
[----:B------:R-:W-:Y:S05]  /*1190*/  BSYNC.RECONVERGENT B1 ;  /* 0x0000000000017941 */ /* 0x000fea0003800200 */
.L_x_854:
        /* <DEDUP_REMOVED lines=31> */
.L_x_858:
[----:B------:R-:W-:Y:S05]  /*1390*/  BSYNC.RECONVERGENT B1 ;  /* 0x0000000000017941 */ /* 0x000fea0003800200 */
.L_x_857:
        /* <DEDUP_REMOVED lines=18> */
.L_x_860:
[----:B------:R-:W-:Y:S05]  /*14c0*/  BSYNC.RECONVERGENT B1 ;  /* 0x0000000000017941 */ /* 0x000fea0003800200 */
.L_x_859:
        /* <DEDUP_REMOVED lines=18> */
.L_x_862:
[----:B------:R-:W-:Y:S05]  /*15f0*/  BSYNC.RECONVERGENT B1 ;  /* 0x0000000000017941 */ /* 0x000fea0003800200 */
.L_x_861:
        /* <DEDUP_REMOVED lines=18> */
.L_x_864:
[----:B------:R-:W-:Y:S05]  /*1720*/  BSYNC.RECONVERGENT B1 ;  /* 0x0000000000017941 */ /* 0x000fea0003800200 */
.L_x_863:
        /* <DEDUP_REMOVED lines=18> */
.L_x_866:
[----:B------:R-:W-:Y:S05]  /*1850*/  BSYNC.RECONVERGENT B1 ;  /* 0x0000000000017941 */ /* 0x000fea0003800200 */
.L_x_865:
        /* <DEDUP_REMOVED lines=18> */
.L_x_868:
[----:B------:R-:W-:Y:S05]  /*1980*/  BSYNC.RECONVERGENT B1 ;  /* 0x0000000000017941 */ /* 0x000fea0003800200 */
.L_x_867:
        /* <DEDUP_REMOVED lines=19> */
.L_x_843:
        /* <DEDUP_REMOVED lines=28> */
.L_x_870:
[----:B------:R-:W-:Y:S05]  /*1c80*/  BSYNC.RECONVERGENT B1 ;  /* 0x0000000000017941 */ /* 0x000fea0003800200 */
.L_x_869:
        /* <DEDUP_REMOVED lines=22> */
.L_x_872:
[----:B------:R-:W-:Y:S05]  /*1df0*/  BSYNC.RECONVERGENT B1 ;  /* 0x0000000000017941 */ /* 0x000fea0003800200 */
.L_x_871:
        /* <DEDUP_REMOVED lines=22> */
.L_x_874:
[----:B------:R-:W-:Y:S05]  /*1f60*/  BSYNC.RECONVERGENT B1 ;  /* 0x0000000000017941 */ /* 0x000fea0003800200 */
.L_x_873:
        /* <DEDUP_REMOVED lines=22> */
.L_x_876:
[----:B------:R-:W-:Y:S05]  /*20d0*/  BSYNC.RECONVERGENT B1 ;  /* 0x0000000000017941 */ /* 0x000fea0003800200 */
.L_x_875:
        /* <DEDUP_REMOVED lines=23> */
.L_x_878:
[----:B------:R-:W-:Y:S05]  /*2250*/  BSYNC.RECONVERGENT B1 ;  /* 0x0000000000017941 */ /* 0x000fea0003800200 */
.L_x_877:
        /* <DEDUP_REMOVED lines=12> */
.L_x_880:
[----:B------:R-:W-:Y:S05]  /*2320*/  BSYNC.RECONVERGENT B1 ;  /* 0x0000000000017941 */ /* 0x000fea0003800200 */
.L_x_879:
        /* <DEDUP_REMOVED lines=30> */
.L_x_882:
[----:B------:R-:W-:Y:S05]  /*2510*/  BSYNC.RECONVERGENT B1 ;  /* 0x0000000000017941 */ /* 0x000fea0003800200 */
.L_x_881:
        /* <DEDUP_REMOVED lines=27> */
.L_x_884:
[----:B------:R-:W-:Y:S05]  /*26d0*/  BSYNC.RECONVERGENT B1 ;  /* 0x0000000000017941 */ /* 0x000fea0003800200 */
.L_x_883:
        /* <DEDUP_REMOVED lines=27> */
.L_x_886:
[----:B------:R-:W-:Y:S05]  /*2890*/  BSYNC.RECONVERGENT B1 ;  /* 0x0000000000017941 */ /* 0x000fea0003800200 */
.L_x_885:
        /* <DEDUP_REMOVED lines=27> */
.L_x_888:
[----:B------:R-:W-:Y:S05]  /*2a50*/  BSYNC.RECONVERGENT B1 ;  /* 0x0000000000017941 */ /* 0x000fea0003800200 */
.L_x_887:
        /* <DEDUP_REMOVED lines=27> */
.L_x_890:
[----:B------:R-:W-:Y:S05]  /*2c10*/  BSYNC.RECONVERGENT B1 ;  /* 0x0000000000017941 */ /* 0x000fea0003800200 */
.L_x_889:
        /* <DEDUP_REMOVED lines=27> */
.L_x_892:
[----:B------:R-:W-:Y:S05]  /*2dd0*/  BSYNC.RECONVERGENT B1 ;  /* 0x0000000000017941 */ /* 0x000fea0003800200 */
.L_x_891:
        /* <DEDUP_REMOVED lines=28> */
.L_x_824:
        /* <DEDUP_REMOVED lines=22> */
[-C--:B------:R-:W-:Y:S02]  /*3100*/  @P2 ISETP.LT.U32.AND P1, PT, R14, R8.reuse, PT ;  /* 0x000000080e00220c */ /* 0x080fe40003f21070 */
[CC--:B------:R-:W-:Y:S02]  /*3110*/  @P2 ISETP.GE.AND.EX P0, PT, R15.reuse, R9.reuse, PT, P0 ;  /* 0x000000090f00220c */ /* 0x0c0fe40003f06300 */
[----:B------:R-:W-:Y:S02]  /*3120*/  @P2 ISETP.LT.AND.EX P1, PT, R15, R9, PT, P1 ;  /* 0x000000090f00220c */ /* 0x000fe40003f21310 */
[----:B------:R-:W-:Y:S02]  /*3130*/  @P2 FSEL R19, R18, R11, !P0 ;  /* 0x0000000b12132208 */ /* 0x000fe40004000000 */
[----:B------:R-:W-:-:S02]  /*3140*/  @P2 SEL R11, R14, R8, P1 ;  /* 0x000000080e0b2207 */ /* 0x000fc40000800000 */
[----:B------:R-:W-:-:S03]  /*3150*/  @P2 SEL R14, R15, R9, P1 ;  /* 0x000000090f0e2207 */ /* 0x000fc60000800000 */
[----:B------:R-:W-:Y:S02]  /*3160*/  @P2 IMAD.MOV.U32 R8, RZ, RZ, R11 ;  /* 0x000000ffff082224 */ /* 0x000fe400078e000b */
[----:B------:R-:W-:-:S07]  /*3170*/  @P2 IMAD.MOV.U32 R9, RZ, RZ, R14 ;  /* 0x000000ffff092224 */ /* 0x000fce00078e000e */
.L_x_894:
[----:B------:R-:W-:Y:S05]  /*3180*/  BSYNC.RECONVERGENT B1 ;  /* 0x0000000000017941 */ /* 0x000fea0003800200 */
.L_x_893:
        /* <DEDUP_REMOVED lines=17> */
.L_x_896:
[----:B------:R-:W-:Y:S05]  /*32a0*/  BSYNC.RECONVERGENT B1 ;  /* 0x0000000000017941 */ /* 0x000fea0003800200 */
.L_x_895:
        /* <DEDUP_REMOVED lines=17> */
.L_x_898:
[----:B------:R-:W-:Y:S05]  /*33c0*/  BSYNC.RECONVERGENT B1 ;  /* 0x0000000000017941 */ /* 0x000fea0003800200 */
.L_x_897:
        /* <DEDUP_REMOVED lines=17> */
.L_x_900:
[----:B------:R-:W-:Y:S05]  /*34e0*/  BSYNC.RECONVERGENT B1 ;  /* 0x0000000000017941 */ /* 0x000fea0003800200 */
.L_x_899:
[----:B------:R-:W-:Y:S01]  /*34f0*/  UISETP.GE.U32.AND UP0, UPT, UR4, 0xa00, UPT ;  /* 0x00000a000400788c */ /* 0x000fe2000bf06070 */
[----:B------:R-:W-:-:S08]  /*3500*/  IMAD.MOV.U32 R5, RZ, RZ, 0x500 ;  /* 0x00000500ff057424 */ /* 0x000fd000078e00ff */
[----:B------:R-:W-:Y:S05]  /*3510*/  BRA.U !UP0, `(.L_x_901) ;  /* 0x0000000508b47547 */ /* 0x000fea000b800000 */
[----:B------:R-:W0:Y:S01]  /*3520*/  LDC.64 R6, c[0x0][0x380] ;  /* 0x0000e000ff067b82 */ /* 0x000e220000000a00 */
[----:B------:R-:W-:Y:S01]  /*3530*/  IMAD.MOV.U32 R5, RZ, RZ, 0x500 ;  /* 0x00000500ff057424 */ /* 0x000fe200078e00ff */
[----:B------:R-:W1:Y:S06]  /*3540*/  LDCU UR4, c[0x0][0x390] ;  /* 0x00007200ff0477ac */ /* 0x000e6c0008000800 */
.L_x_912:
[----:B------:R-:W-:-:S04]  /*3550*/  IMAD.IADD R17, R0, 0x1, R5 ;  /* 0x0000000100117824 */ /* 0x000fc800078e0205 */
[----:B0-----:R-:W-:-:S05]  /*3560*/  IMAD.WIDE.U32 R16, R17, 0x10, R6 ;  /* 0x0000001011107825 */ /* 0x001fca00078e0006 */
        /* <DEDUP_REMOVED lines=27> */
.L_x_903:
[----:B-1----:R-:W-:Y:S05]  /*3720*/  BSYNC.RECONVERGENT B1 ;  /* 0x0000000000017941 */ /* 0x002fea0003800200 */
.L_x_902:
        /* <DEDUP_REMOVED lines=17> */
.L_x_905:
[----:B------:R-:W-:Y:S05]  /*3840*/  BSYNC.RECONVERGENT B1 ;  /* 0x0000000000017941 */ /* 0x000fea0003800200 */
.L_x_904:
        /* <DEDUP_REMOVED lines=17> */
.L_x_907:
[----:B------:R-:W-:Y:S05]  /*3960*/  BSYNC.RECONVERGENT B1 ;  /* 0x0000000000017941 */ /* 0x000fea0003800200 */
.L_x_906:
        /* <DEDUP_REMOVED lines=17> */
.L_x_909:
[----:B------:R-:W-:Y:S05]  /*3a80*/  BSYNC.RECONVERGENT B1 ;  /* 0x0000000000017941 */ /* 0x000fea0003800200 */
.L_x_908:
        /* <DEDUP_REMOVED lines=17> */
.L_x_911:
[----:B------:R-:W-:Y:S05]  /*3ba0*/  BSYNC.RECONVERGENT B1 ;  /* 0x0000000000017941 */ /* 0x000fea0003800200 */
.L_x_910:
[C---:B------:R-:W-:Y:S02]  /*3bb0*/  VIADD R8, R5.reuse, 0xa00 ;  /* 0x00000a0005087836 */ /* 0x040fe40000000000 */
[----:B------:R-:W-:-:S03]  /*3bc0*/  VIADD R5, R5, 0x500 ;  /* 0x0000050005057836 */ /* 0x000fc60000000000 */
[----:B------:R-:W-:-:S13]  /*3bd0*/  ISETP.GT.AND P0, PT, R8, UR4, PT ;  /* 0x0000000408007c0c */ /* 0x000fda000bf04270 */
[----:B------:R-:W-:Y:S05]  /*3be0*/  @!P0 BRA `(.L_x_912) ;  /* 0xfffffff800588947 */ /* 0x000fea000383ffff */
.L_x_901:
[----:B------:R-:W-:-:S13]  /*3bf0*/  ISETP.GE.AND P0, PT, R5, UR4, PT ;  /* 0x0000000405007c0c */ /* 0x000fda000bf06270 */
        /* <DEDUP_REMOVED lines=12> */
[----:B------:R-:W0:Y:S01]  /*3cc0*/  LDC.64 R6, c[0x0][0x380] ;  /* 0x0000e000ff067b82 */ /* 0x000e220000000a00 */
[----:B------:R-:W-:Y:S01]  /*3cd0*/  LEA.HI R8, R16, 0x1, RZ, 0x18 ;  /* 0x0000000110087811 */ /* 0x000fe200078fc0ff */
[----:B------:R-:W-:Y:S02]  /*3ce0*/  IMAD.IADD R13, R0, 0x1, R5 ;  /* 0x00000001000d7824 */ /* 0x000fe400078e0205 */
[----:B------:R-:W-:Y:S01]  /*3cf0*/  IMAD.MOV.U32 R10, RZ, RZ, R0 ;  /* 0x000000ffff0a7224 */ /* 0x000fe200078e0000 */
[----:B------:R-:W-:-:S05]  /*3d00*/  LOP3.LUT R8, R8, 0x3, RZ, 0xc0, !PT ;  /* 0x0000000308087812 */ /* 0x000fca00078ec0ff */
[----:B------:R-:W-:-:S07]  /*3d10*/  IMAD.MOV R12, RZ, RZ, -R8 ;  /* 0x000000ffff0c7224 */ /* 0x000fce00078e0a08 */
.L_x_919:
[----:B0-----:R-:W-:-:S05]  /*3d20*/  IMAD.WIDE.U32 R8, R13, 0x10, R6 ;  /* 0x000000100d087825 */ /* 0x001fca00078e0006 */
[----:B------:R-:W2:Y:S01]  /*3d30*/  LDG.E.CONSTANT R19, desc[UR6][R8.64] ;  /* 0x0000000608137981 */ /* 0x000ea2000c1e9900 */
[----:B------:R-:W-:Y:S01]  /*3d40*/  VIADD R12, R12, 0x1 ;  /* 0x000000010c0c7836 */ /* 0x000fe20000000000 */
[----:B------:R-:W-:Y:S04]  /*3d50*/  BSSY.RECONVERGENT B3, `(.L_x_917) ;  /* 0x0000013000037945 */ /* 0x000fe80003800200 */
        /* <DEDUP_REMOVED lines=18> */
.L_x_918:
[----:B------:R-:W-:Y:S05]  /*3e80*/  BSYNC.RECONVERGENT B3 ;  /* 0x0000000000037941 */ /* 0x000fea0003800200 */
.L_x_917:
[----:B------:R-:W-:Y:S02]  /*3e90*/  VIADD R10, R10, 0x100 ;  /* 0x000001000a0a7836 */ /* 0x000fe40000000000 */
[----:B------:R-:W-:Y:S01]  /*3ea0*/  VIADD R13, R13, 0x100 ;  /* 0x000001000d0d7836 */ /* 0x000fe20000000000 */
[----:B------:R-:W-:Y:S06]  /*3eb0*/  @P2 BRA `(.L_x_919) ;  /* 0xfffffffc00982947 */ /* 0x000fec000383ffff */
.L_x_916:
[----:B------:R-:W-:Y:S05]  /*3ec0*/  BSYNC.RECONVERGENT B2 ;  /* 0x0000000000027941 */ /* 0x000fea0003800200 */
.L_x_915:
[----:B------:R-:W-:-:S13]  /*3ed0*/  ISETP.GE.U32.AND P0, PT, R16, 0x300, PT ;  /* 0x000003001000780c */ /* 0x000fda0003f06070 */
[----:B------:R-:W-:Y:S05]  /*3ee0*/  @!P0 BRA `(.L_x_914) ;  /* 0x0000000400808947 */ /* 0x000fea0003800000 */
[----:B------:R-:W0:Y:S01]  /*3ef0*/  LDCU.64 UR8, c[0x0][0x380] ;  /* 0x00007000ff0877ac */ /* 0x000e220008000a00 */
[----:B------:R-:W1:Y:S01]  /*3f00*/  LDC.64 R6, c[0x0][0x380] ;  /* 0x0000e000ff067b82 */ /* 0x000e620000000a00 */
[C---:B------:R-:W-:Y:S01]  /*3f10*/  IADD3 R9, P0, PT, R10.reuse, R5, RZ ;  /* 0x000000050a097210 */ /* 0x040fe20007f1e0ff */
[----:B------:R-:W-:-:S04]  /*3f20*/  IMAD.IADD R13, R10, 0x1, R5 ;  /* 0x000000010a0d7824 */ /* 0x000fc800078e0205 */
[----:B------:R-:W-:Y:S01]  /*3f30*/  IMAD.X R12, RZ, RZ, RZ, P0 ;  /* 0x000000ffff0c7224 */ /* 0x000fe200000e06ff */
[----:B0-----:R-:W-:-:S04]  /*3f40*/  LEA R8, P1, R9, UR8, 0x4 ;  /* 0x0000000809087c11 */ /* 0x001fc8000f8220ff */
[----:B------:R-:W-:Y:S02]  /*3f50*/  IADD3 R8, P0, PT, R8, 0x3008, RZ ;  /* 0x0000300808087810 */ /* 0x000fe40007f1e0ff */
[----:B------:R-:W-:-:S05]  /*3f60*/  LEA.HI.X R9, R9, UR9, R12, 0x4, P1 ;  /* 0x0000000909097c11 */ /* 0x000fca00088f240c */
[----:B------:R-:W-:-:S07]  /*3f70*/  IMAD.X R9, RZ, RZ, R9, P0 ;  /* 0x000000ffff097224 */ /* 0x000fce00000e0609 */
.L_x_928:
[----:B-1----:R-:W-:Y:S01]  /*3f80*/  IMAD.WIDE.U32 R14, R13, 0x10, R6 ;  /* 0x000000100d0e7825 */ /* 0x002fe200078e0006 */
[----:B------:R0:W5:Y:S04]  /*3f90*/  LDG.E.CONSTANT R25, desc[UR6][R8.64+-0x2008] ;  /* 0xffdff80608197981 */ /* 0x000168000c1e9900 */
[----:B------:R-:W2:Y:S04]  /*3fa0*/  LDG.E.CONSTANT R21, desc[UR6][R14.64] ;  /* 0x000000060e157981 */ /* 0x000ea8000c1e9900 */
        /* <DEDUP_REMOVED lines=20> */
.L_x_921:
[----:B------:R-:W-:Y:S05]  /*40f0*/  BSYNC.RECONVERGENT B2 ;  /* 0x0000000000027941 */ /* 0x000fea0003800200 */
.L_x_920:
        /* <DEDUP_REMOVED lines=18> */
.L_x_923:
[----:B------:R-:W-:Y:S05]  /*4220*/  BSYNC.RECONVERGENT B2 ;  /* 0x0000000000027941 */ /* 0x000fea0003800200 */
.L_x_922:
        /* <DEDUP_REMOVED lines=18> */
.L_x_925:
[----:B------:R-:W-:Y:S05]  /*4350*/  BSYNC.RECONVERGENT B2 ;  /* 0x0000000000027941 */ /* 0x000fea0003800200 */
.L_x_924:
        /* <DEDUP_REMOVED lines=18> */
.L_x_927:
[----:B------:R-:W-:Y:S05]  /*4480*/  BSYNC.RECONVERGENT B2 ;  /* 0x0000000000027941 */ /* 0x000fea0003800200 */
.L_x_926:
[----:B------:R-:W-:Y:S01]  /*4490*/  VIADD R10, R10, 0x400 ;  /* 0x000004000a0a7836 */ /* 0x000fe20000000000 */
[----:B------:R-:W-:Y:S01]  /*44a0*/  IADD3 R8, P1, PT, R8, 0x4000, RZ ;  /* 0x0000400008087810 */ /* 0x000fe20007f3e0ff */
[----:B------:R-:W-:-:S03]  /*44b0*/  VIADD R13, R13, 0x400 ;  /* 0x000004000d0d7836 */ /* 0x000fc60000000000 */
[----:B------:R-:W-:Y:S01]  /*44c0*/  ISETP.GE.AND P0, PT, R10, R11, PT ;  /* 0x0000000b0a00720c */ /* 0x000fe20003f06270 */
[----:B------:R-:W-:-:S12]  /*44d0*/  IMAD.X R9, RZ, RZ, R9, P1 ;  /* 0x000000ffff097224 */ /* 0x000fd800008e0609 */
[----:B------:R-:W-:Y:S05]  /*44e0*/  @!P0 BRA `(.L_x_928) ;  /* 0xfffffff800a48947 */ /* 0x000fea000383ffff */
.L_x_914:
[----:B------:R-:W-:Y:S05]  /*44f0*/  BSYNC.RECONVERGENT B1 ;  /* 0x0000000000017941 */ /* 0x000fea0003800200 */
.L_x_913:
        /* <DEDUP_REMOVED lines=22> */
.L_x_930:
[----:B------:R-:W-:Y:S05]  /*4660*/  BSYNC.RECONVERGENT B1 ;  /* 0x0000000000017941 */ /* 0x000fea0003800200 */
.L_x_929:
        /* <DEDUP_REMOVED lines=21> */
.L_x_932:
[----:B------:R-:W-:Y:S05]  /*47c0*/  BSYNC.RECONVERGENT B1 ;  /* 0x0000000000017941 */ /* 0x000fea0003800200 */
.L_x_931:
        /* <DEDUP_REMOVED lines=21> */
.L_x_934:
[----:B------:R-:W-:Y:S05]  /*4920*/  BSYNC.RECONVERGENT B1 ;  /* 0x0000000000017941 */ /* 0x000fea0003800200 */
.L_x_933:
        /* <DEDUP_REMOVED lines=21> */
.L_x_936:
[----:B------:R-:W-:Y:S05]  /*4a80*/  BSYNC.RECONVERGENT B1 ;  /* 0x0000000000017941 */ /* 0x000fea0003800200 */
.L_x_935:
        /* <DEDUP_REMOVED lines=22> */
.L_x_938:
[----:B------:R-:W-:Y:S05]  /*4bf0*/  BSYNC.RECONVERGENT B1 ;  /* 0x0000000000017941 */ /* 0x000fea0003800200 */
.L_x_937:
        /* <DEDUP_REMOVED lines=12> */
.L_x_940:
[----:B------:R-:W-:Y:S05]  /*4cc0*/  BSYNC.RECONVERGENT B1 ;  /* 0x0000000000017941 */ /* 0x000fea0003800200 */
.L_x_939:
        /* <DEDUP_REMOVED lines=31> */
.L_x_942:
[----:B------:R-:W-:Y:S05]  /*4ec0*/  BSYNC.RECONVERGENT B1 ;  /* 0x0000000000017941 */ /* 0x000fea0003800200 */
.L_x_941:
        /* <DEDUP_REMOVED lines=18> */
.L_x_944:
[----:B------:R-:W-:Y:S05]  /*4ff0*/  BSYNC.RECONVERGENT B1 ;  /* 0x0000000000017941 */ /* 0x000fea0003800200 */
.L_x_943:
        /* <DEDUP_REMOVED lines=18> */
.L_x_946:
[----:B------:R-:W-:Y:S05]  /*5120*/  BSYNC.RECONVERGENT B1 ;  /* 0x0000000000017941 */ /* 0x000fea0003800200 */
.L_x_945:
        /* <DEDUP_REMOVED lines=18> */
.L_x_948:
[----:B------:R-:W-:Y:S05]  /*5250*/  BSYNC.RECONVERGENT B1 ;  /* 0x0000000000017941 */ /* 0x000fea0003800200 */
.L_x_947:
        /* <DEDUP_REMOVED lines=18> */
.L_x_950:
[----:B------:R-:W-:Y:S05]  /*5380*/  BSYNC.RECONVERGENT B1 ;  /* 0x0000000000017941 */ /* 0x000fea0003800200 */
.L_x_949:
        /* <DEDUP_REMOVED lines=18> */
.L_x_952:
[----:B------:R-:W-:Y:S05]  /*54b0*/  BSYNC.RECONVERGENT B1 ;  /* 0x0000000000017941 */ /* 0x000fea0003800200 */
.L_x_951:
        /* <DEDUP_REMOVED lines=17> */
.L_x_856:
[----:B------:R-:W-:Y:S05]  /*55d0*/  BSYNC.RECONVERGENT B0 ;  /* 0x0000000000007941 */ /* 0x000fea0003800200 */
.L_x_823:
[----:B------:R-:W-:Y:S05]  /*55e0*/  @P1 EXIT ;  /* 0x000000000000194d */ /* 0x000fea0003800000 */
[----:B0-----:R-:W0:Y:S01]  /*55f0*/  LDC.64 R6, c[0x0][0x388] ;  /* 0x0000e200ff067b82 */ /* 0x001e220000000a00 */
[----:B------:R-:W-:Y:S02]  /*5600*/  IMAD.MOV.U32 R5, RZ, RZ, R4 ;  /* 0x000000ffff057224 */ /* 0x000fe400078e0004 */
[----:B------:R-:W-:-:S05]  /*5610*/  IMAD.MOV.U32 R4, RZ, RZ, R3 ;  /* 0x000000ffff047224 */ /* 0x000fca00078e0003 */
[----:B0-----:R-:W-:Y:S04]  /*5620*/  STG.E.64 desc[UR6][R6.64+0x8], R4 ;  /* 0x0000080406007986 */ /* 0x001fe8000c101b06 */
[----:B------:R-:W-:Y:S01]  /*5630*/  STG.E desc[UR6][R6.64], R2 ;  /* 0x0000000206007986 */ /* 0x000fe2000c101906 */
[----:B------:R-:W-:Y:S05]  /*5640*/  EXIT ;  /* 0x000000000000794d */ /* 0x000fea0003800000 */
.L_x_953:
        /* <DEDUP_REMOVED lines=11> */
.L_x_1389:


//--------------------- .text._ZN6thrust24THRUST_300001_SM_1000_NS8cuda_cub4core6detail13_kernel_agentINS1_8__reduce10DrainAgentIiEEJN3cub18CUB_300001_SM_10009GridQueueIjEEiEEEvDpT0_ --------------------------
	.section	.text._ZN6thrust24THRUST_300001_SM_1000_NS8cuda_cub4core6detail13_kernel_agentINS1_8__reduce10DrainAgentIiEEJN3cub18CUB_300001_SM_10009GridQueueIjEEiEEEvDpT0_,"ax",@progbits
	.align	128
        .global         _ZN6thrust24THRUST_300001_SM_1000_NS8cuda_cub4core6detail13_kernel_agentINS1_8__reduce10DrainAgentIiEEJN3cub18CUB_300001_SM_10009GridQueueIjEEiEEEvDpT0_
        .type           _ZN6thrust24THRUST_300001_SM_1000_NS8cuda_cub4core6detail13_kernel_agentINS1_8__reduce10DrainAgentIiEEJN3cub18CUB_300001_SM_10009GridQueueIjEEiEEEvDpT0_,@function
        .size           _ZN6thrust24THRUST_300001_SM_1000_NS8cuda_cub4core6detail13_kernel_agentINS1_8__reduce10DrainAgentIiEEJN3cub18CUB_300001_SM_10009GridQueueIjEEiEEEvDpT0_,(.L_x_1390 - _ZN6thrust24THRUST_300001_SM_1000_NS8cuda_cub4core6detail13_kernel_agentINS1_8__reduce10DrainAgentIiEEJN3cub18CUB_300001_SM_10009GridQueueIjEEiEEEvDpT0_)
        .other          _ZN6thrust24THRUST_300001_SM_1000_NS8cuda_cub4core6detail13_kernel_agentINS1_8__reduce10DrainAgentIiEEJN3cub18CUB_300001_SM_10009GridQueueIjEEiEEEvDpT0_,@"STO_CUDA_ENTRY STV_DEFAULT"
_ZN6thrust24THRUST_300001_SM_1000_NS8cuda_cub4core6detail13_kernel_agentINS1_8__reduce10DrainAgentIiEEJN3cub18CUB_300001_SM_10009GridQueueIjEEiEEEvDpT0_:
.text._ZN6thrust24THRUST_300001_SM_1000_NS8cuda_cub4core6detail13_kernel_agentINS1_8__reduce10DrainAgentIiEEJN3cub18CUB_300001_SM_10009GridQueueIjEEiEEEvDpT0_:
[----:B------:R-:W-:Y:S08]  /*0000*/  LDC R1, c[0x0][0x37c] ;  /* 0x0000df00ff017b82 */ /* 0x000ff00000000800 */
[----:B------:R-:W0:Y:S01]  /*0010*/  LDC.64 R2, c[0x0][0x380] ;  /* 0x0000e000ff027b82 */ /* 0x000e220000000a00 */
[----:B------:R-:W0:Y:S07]  /*0020*/  LDCU.64 UR4, c[0x0][0x358] ;  /* 0x00006b00ff0477ac */ /* 0x000e2e0008000a00 */
[----:B------:R-:W1:Y:S01]  /*0030*/  LDC R5, c[0x0][0x388] ;  /* 0x0000e200ff057b82 */ /* 0x000e620000000800 */
[----:B0-----:R-:W-:Y:S04]  /*0040*/  STG.E desc[UR4][R2.64+0x4], RZ ;  /* 0x000004ff02007986 */ /* 0x001fe8000c101904 */
[----:B-1----:R-:W-:Y:S01]  /*0050*/  STG.E desc[UR4][R2.64], R5 ;  /* 0x0000000502007986 */ /* 0x002fe2000c101904 */
[----:B------:R-:W-:Y:S05]  /*0060*/  EXIT ;  /* 0x000000000000794d */ /* 0x000fea0003800000 */
.L_x_954:
        /* <DEDUP_REMOVED lines=9> */
.L_x_1390:


//--------------------- .text._ZN6thrust24THRUST_300001_SM_1000_NS8cuda_cub4core6detail13_kernel_agentINS1_8__reduce11ReduceAgentINS0_12zip_iteratorIN4cuda3std3__45tupleIJNS0_10device_ptrIfEENS0_17counting_iteratorIlNS0_11use_defaultESF_SF_EEEEEEEPNSB_IJflEEESJ_iNS1_9__extrema9arg_min_fIflNSA_4lessIfEEEEEEJSI_SK_iN3cub18CUB_300001_SM_100013GridEvenShareIiEENSS_9GridQueueIjEESP_EEEvDpT0_ --------------------------
	.section	.text._ZN6thrust24THRUST_300001_SM_1000_NS8cuda_cub4core6detail13_kernel_agentINS1_8__reduce11ReduceAgentINS0_12zip_iteratorIN4cuda3std3__45tupleIJNS0_10device_ptrIfEENS0_17counting_iteratorIlNS0_11use_defaultESF_SF_EEEEEEEPNSB_IJflEEESJ_iNS1_9__extrema9arg_min_fIflNSA_4lessIfEEEEEEJSI_SK_iN3cub18CUB_300001_SM_100013GridEvenShareIiEENSS_9GridQueueIjEESP_EEEvDpT0_,"ax",@progbits
	.align	128
        .global         _ZN6thrust24THRUST_300001_SM_1000_NS8cuda_cub4core6detail13_kernel_agentINS1_8__reduce11ReduceAgentINS0_12zip_iteratorIN4cuda3std3__45tupleIJNS0_10device_ptrIfEENS0_17counting_iteratorIlNS0_11use_defaultESF_SF_EEEEEEEPNSB_IJflEEESJ_iNS1_9__extrema9arg_min_fIflNSA_4lessIfEEEEEEJSI_SK_iN3cub18CUB_300001_SM_100013GridEvenShareIiEENSS_9GridQueueIjEESP_EEEvDpT0_
        .type           _ZN6thrust24THRUST_300001_SM_1000_NS8cuda_cub4core6detail13_kernel_agentINS1_8__reduce11ReduceAgentINS0_12zip_iteratorIN4cuda3std3__45tupleIJNS0_10device_ptrIfEENS0_17counting_iteratorIlNS0_11use_defaultESF_SF_EEEEEEEPNSB_IJflEEESJ_iNS1_9__extrema9arg_min_fIflNSA_4lessIfEEEEEEJSI_SK_iN3cub18CUB_300001_SM_100013GridEvenShareIiEENSS_9GridQueueIjEESP_EEEvDpT0_,@function
        .size           _ZN6thrust24THRUST_300001_SM_1000_NS8cuda_cub4core6detail13_kernel_agentINS1_8__reduce11ReduceAgentINS0_12zip_iteratorIN4cuda3std3__45tupleIJNS0_10device_ptrIfEENS0_17counting_iteratorIlNS0_11use_defaultESF_SF_EEEEEEEPNSB_IJflEEESJ_iNS1_9__extrema9arg_min_fIflNSA_4lessIfEEEEEEJSI_SK_iN3cub18CUB_300001_SM_100013GridEvenShareIiEENSS_9GridQueueIjEESP_EEEvDpT0_,(.L_x_1391 - _ZN6thrust24THRUST_300001_SM_1000_NS8cuda_cub4core6detail13_kernel_agentINS1_8__reduce11ReduceAgentINS0_12zip_iteratorIN4cuda3std3__45tupleIJNS0_10device_ptrIfEENS0_17counting_iteratorIlNS0_11use_defaultESF_SF_EEEEEEEPNSB_IJflEEESJ_iNS1_9__extrema9arg_min_fIflNSA_4lessIfEEEEEEJSI_SK_iN3cub18CUB_300001_SM_100013GridEvenShareIiEENSS_9GridQueueIjEESP_EEEvDpT0_)
        .other          _ZN6thrust24THRUST_300001_SM_1000_NS8cuda_cub4core6detail13_kernel_agentINS1_8__reduce11ReduceAgentINS0_12zip_iteratorIN4cuda3std3__45tupleIJNS0_10device_ptrIfEENS0_17counting_iteratorIlNS0_11use_defaultESF_SF_EEEEEEEPNSB_IJflEEESJ_iNS1_9__extrema9arg_min_fIflNSA_4lessIfEEEEEEJSI_SK_iN3cub18CUB_300001_SM_100013GridEvenShareIiEENSS_9GridQueueIjEESP_EEEvDpT0_,@"STO_CUDA_ENTRY STV_DEFAULT"
_ZN6thrust24THRUST_300001_SM_1000_NS8cuda_cub4core6detail13_kernel_agentINS1_8__reduce11ReduceAgentINS0_12zip_iteratorIN4cuda3std3__45tupleIJNS0_10device_ptrIfEENS0_17counting_iteratorIlNS0_11use_defaultESF_SF_EEEEEEEPNSB_IJflEEESJ_iNS1_9__extrema9arg_min_fIflNSA_4lessIfEEEEEEJSI_SK_iN3cub18CUB_300001_SM_100013GridEvenShareIiEENSS_9GridQueueIjEESP_EEEvDpT0_:
.text._ZN6thrust24THRUST_300001_SM_1000_NS8cuda_cub4core6detail13_kernel_agentINS1_8__reduce11ReduceAgentINS0_12zip_iteratorIN4cuda3std3__45tupleIJNS0_10device_ptrIfEENS0_17counting_iteratorIlNS0_11use_defaultESF_SF_EEEEEEEPNSB_IJflEEESJ_iNS1_9__extrema9arg_min_fIflNSA_4lessIfEEEEEEJSI_SK_iN3cub18CUB_300001_SM_100013GridEvenShareIiEENSS_9GridQueueIjEESP_EEEvDpT0_:
[----:B------:R-:W-:Y:S01]  /*0000*/  LDC R1, c[0x0][0x37c] ;  /* 0x0000df00ff017b82 */ /* 0x000fe20000000800 */
[----:B------:R-:W0:Y:S01]  /*0010*/  S2R R0, SR_CTAID.X ;  /* 0x0000000000007919 */ /* 0x000e220000002500 */
[----:B------:R-:W1:Y:S01]  /*0020*/  LDCU UR4, c[0x0][0x398] ;  /* 0x00007300ff0477ac */ /* 0x000e620008000800 */
[----:B------:R-:W-:Y:S01]  /*0030*/  BSSY.RECONVERGENT B0, `(.L_x_955) ;  /* 0x0000586000007945 */ /* 0x000fe20003800200 */
[----:B------:R-:W2:Y:S01]  /*0040*/  LDCU UR6, c[0x0][0x370] ;  /* 0x00006e00ff0677ac */ /* 0x000ea20008000800 */
[----:B------:R-:W3:Y:S01]  /*0050*/  LDCU.64 UR10, c[0x0][0x358] ;  /* 0x00006b00ff0a77ac */ /* 0x000ee20008000a00 */
[----:B-1----:R-:W-:Y:S01]  /*0060*/  IMAD.U32 R10, RZ, RZ, UR4 ;  /* 0x00000004ff0a7e24 */ /* 0x002fe2000f8e00ff */
[----:B--2---:R-:W-:Y:S01]  /*0070*/  UIMAD UR6, UR6, 0x500, URZ ;  /* 0x00000500060678a4 */ /* 0x004fe2000f8e02ff */
[----:B0-----:R-:W-:-:S04]  /*0080*/  IMAD R11, R0, 0x500, RZ ;  /* 0x00000500000b7824 */ /* 0x001fc800078e02ff */
[----:B------:R-:W-:-:S05]  /*0090*/  VIADD R3, R11, 0x500 ;  /* 0x000005000b037836 */ /* 0x000fca0000000000 */
[----:B------:R-:W-:-:S13]  /*00a0*/  ISETP.GT.AND P0, PT, R3, R10, PT ;  /* 0x0000000a0300720c */ /* 0x000fda0003f04270 */
[----:B---3--:R-:W-:Y:S05]  /*00b0*/  @!P0 BRA `(.L_x_956) ;  /* 0x0000003000088947 */ /* 0x008fea0003800000 */
[----:B------:R-:W0:Y:S01]  /*00c0*/  S2R R2, SR_TID.X ;  /* 0x0000000000027919 */ /* 0x000e220000002100 */
[----:B------:R-:W-:Y:S01]  /*00d0*/  IMAD.IADD R3, R10, 0x1, -R11 ;  /* 0x000000010a037824 */ /* 0x000fe200078e0a0b */
[----:B------:R-:W1:Y:S01]  /*00e0*/  LDCU.64 UR6, c[0x0][0x388] ;  /* 0x00007100ff0677ac */ /* 0x000e620008000a00 */
[----:B------:R-:W-:Y:S01]  /*00f0*/  BSSY.RECONVERGENT B1, `(.L_x_957) ;  /* 0x000000f000017945 */ /* 0x000fe20003800200 */
[----:B------:R-:W-:Y:S01]  /*0100*/  CS2R R6, SRZ ;  /* 0x0000000000067805 */ /* 0x000fe2000001ff00 */
[----:B------:R-:W-:Y:S01]  /*0110*/  IMAD.MOV.U32 R9, RZ, RZ, RZ ;  /* 0x000000ffff097224 */ /* 0x000fe200078e00ff */
[----:B------:R-:W2:Y:S01]  /*0120*/  LDCU.64 UR8, c[0x0][0x388] ;  /* 0x00007100ff0877ac */ /* 0x000ea20008000a00 */
[----:B0-----:R-:W-:Y:S01]  /*0130*/  ISETP.GE.AND P0, PT, R2, R3, PT ;  /* 0x000000030200720c */ /* 0x001fe20003f06270 */
[----:B------:R-:W-:-:S12]  /*0140*/  IMAD.MOV.U32 R8, RZ, RZ, R2 ;  /* 0x000000ffff087224 */ /* 0x000fd800078e0002 */
[----:B-12---:R-:W-:Y:S05]  /*0150*/  @P0 BRA `(.L_x_958) ;  /* 0x0000000000200947 */ /* 0x006fea0003800000 */
[----:B------:R-:W0:Y:S01]  /*0160*/  LDC.64 R4, c[0x0][0x380] ;  /* 0x0000e000ff047b82 */ /* 0x000e220000000a00 */
[----:B------:R-:W-:Y:S01]  /*0170*/  IMAD.IADD R9, R11, 0x1, R2 ;  /* 0x000000010b097824 */ /* 0x000fe200078e0202 */
[----:B------:R-:W1:Y:S03]  /*0180*/  LDCU.64 UR4, c[0x0][0x388] ;  /* 0x00007100ff0477ac */ /* 0x000e660008000a00 */
[----:B0-----:R-:W-:-:S05]  /*0190*/  IMAD.WIDE R4, R9, 0x4, R4 ;  /* 0x0000000409047825 */ /* 0x001fca00078e0204 */
[----:B------:R0:W5:Y:S01]  /*01a0*/  LDG.E R7, desc[UR10][R4.64] ;  /* 0x0000000a04077981 */ /* 0x000162000c1e1900 */
[----:B-1----:R-:W-:Y:S01]  /*01b0*/  IADD3 R6, P0, PT, R9, UR4, RZ ;  /* 0x0000000409067c10 */ /* 0x002fe2000ff1e0ff */
[----:B------:R-:W-:-:S03]  /*01c0*/  VIADD R8, R2, 0x100 ;  /* 0x0000010002087836 */ /* 0x000fc60000000000 */
[----:B------:R-:W-:-:S09]  /*01d0*/  LEA.HI.X.SX32 R9, R9, UR5, 0x1, P0 ;  /* 0x0000000509097c11 */ /* 0x000fd200080f0eff */
.L_x_958:
[----:B------:R-:W-:Y:S05]  /*01e0*/  BSYNC.RECONVERGENT B1 ;  /* 0x0000000000017941 */ /* 0x000fea0003800200 */
.L_x_957:
        /* <DEDUP_REMOVED lines=9> */
[----:B------:R-:W0:Y:S01]  /*0280*/  LDC.64 R4, c[0x0][0x380] ;  /* 0x0000e000ff047b82 */ /* 0x000e220000000a00 */
[----:B------:R-:W-:Y:S01]  /*0290*/  LEA.HI R10, R16, 0x1, RZ, 0x18 ;  /* 0x00000001100a7811 */ /* 0x000fe200078fc0ff */
[----:B------:R-:W-:-:S03]  /*02a0*/  IMAD.IADD R15, R11, 0x1, R8 ;  /* 0x000000010b0f7824 */ /* 0x000fc600078e0208 */
[----:B------:R-:W-:-:S05]  /*02b0*/  LOP3.LUT R10, R10, 0x3, RZ, 0xc0, !PT ;  /* 0x000000030a0a7812 */ /* 0x000fca00078ec0ff */
[----:B------:R-:W-:-:S07]  /*02c0*/  IMAD.MOV R10, RZ, RZ, -R10 ;  /* 0x000000ffff0a7224 */ /* 0x000fce00078e0a0a */
.L_x_965:
[----:B0-----:R-:W-:-:S05]  /*02d0*/  IMAD.WIDE R12, R15, 0x4, R4 ;  /* 0x000000040f0c7825 */ /* 0x001fca00078e0204 */
[----:B------:R-:W2:Y:S01]  /*02e0*/  LDG.E R20, desc[UR10][R12.64] ;  /* 0x0000000a0c147981 */ /* 0x000ea2000c1e1900 */
[----:B------:R-:W-:Y:S01]  /*02f0*/  VIADD R10, R10, 0x1 ;  /* 0x000000010a0a7836 */ /* 0x000fe20000000000 */
[C---:B------:R-:W-:Y:S01]  /*0300*/  IADD3 R18, P1, PT, R15.reuse, UR6, RZ ;  /* 0x000000060f127c10 */ /* 0x040fe2000ff3e0ff */
[----:B------:R-:W-:Y:S03]  /*0310*/  BSSY.RECONVERGENT B3, `(.L_x_963) ;  /* 0x0000013000037945 */ /* 0x000fe60003800200 */
[----:B------:R-:W-:Y:S02]  /*0320*/  ISETP.NE.AND P2, PT, R10, RZ, PT ;  /* 0x000000ff0a00720c */ /* 0x000fe40003f45270 */
[----:B------:R-:W-:Y:S02]  /*0330*/  LEA.HI.X.SX32 R17, R15, UR7, 0x1, P1 ;  /* 0x000000070f117c11 */ /* 0x000fe400088f0eff */
        /* <DEDUP_REMOVED lines=10> */
[C---:B------:R-:W-:Y:S02]  /*03e0*/  @P3 ISETP.LT.U32.AND P1, PT, R13.reuse, R18, PT ;  /* 0x000000120d00320c */ /* 0x040fe40003f21070 */
[CC--:B------:R-:W-:Y:S02]  /*03f0*/  @P3 ISETP.GE.AND.EX P0, PT, R14.reuse, R17.reuse, PT, P0 ;  /* 0x000000110e00320c */ /* 0x0c0fe40003f06300 */
[----:B------:R-:W-:Y:S02]  /*0400*/  @P3 ISETP.LT.AND.EX P1, PT, R14, R17, PT, P1 ;  /* 0x000000110e00320c */ /* 0x000fe40003f21310 */
[----:B------:R-:W-:Y:S02]  /*0410*/  @P3 FSEL R7, R12, R20, !P0 ;  /* 0x000000140c073208 */ /* 0x000fe40004000000 */
[----:B------:R-:W-:-:S02]  /*0420*/  @P3 SEL R6, R13, R18, P1 ;  /* 0x000000120d063207 */ /* 0x000fc40000800000 */
[----:B------:R-:W-:-:S07]  /*0430*/  @P3 SEL R9, R14, R17, P1 ;  /* 0x000000110e093207 */ /* 0x000fce0000800000 */
.L_x_964:
[----:B------:R-:W-:Y:S05]  /*0440*/  BSYNC.RECONVERGENT B3 ;  /* 0x0000000000037941 */ /* 0x000fea0003800200 */
.L_x_963:
[----:B------:R-:W-:Y:S02]  /*0450*/  VIADD R8, R8, 0x100 ;  /* 0x0000010008087836 */ /* 0x000fe40000000000 */
[----:B------:R-:W-:Y:S01]  /*0460*/  VIADD R15, R15, 0x100 ;  /* 0x000001000f0f7836 */ /* 0x000fe20000000000 */
[----:B------:R-:W-:Y:S06]  /*0470*/  @P2 BRA `(.L_x_965) ;  /* 0xfffffffc00942947 */ /* 0x000fec000383ffff */
.L_x_962:
[----:B------:R-:W-:Y:S05]  /*0480*/  BSYNC.RECONVERGENT B2 ;  /* 0x0000000000027941 */ /* 0x000fea0003800200 */
.L_x_961:
[----:B------:R-:W-:-:S13]  /*0490*/  ISETP.GE.U32.AND P0, PT, R16, 0x300, PT ;  /* 0x000003001000780c */ /* 0x000fda0003f06070 */
[----:B------:R-:W-:Y:S05]  /*04a0*/  @!P0 BRA `(.L_x_960) ;  /* 0x00000004008c8947 */ /* 0x000fea0003800000 */
[----:B------:R-:W0:Y:S01]  /*04b0*/  LDC.64 R4, c[0x0][0x380] ;  /* 0x0000e000ff047b82 */ /* 0x000e220000000a00 */
[----:B------:R-:W-:-:S04]  /*04c0*/  IMAD.IADD R11, R11, 0x1, R8 ;  /* 0x000000010b0b7824 */ /* 0x000fc800078e0208 */
[C---:B------:R-:W-:Y:S02]  /*04d0*/  VIADD R19, R11.reuse, 0x100 ;  /* 0x000001000b137836 */ /* 0x040fe40000000000 */
[C---:B------:R-:W-:Y:S02]  /*04e0*/  VIADD R18, R11.reuse, 0x200 ;  /* 0x000002000b127836 */ /* 0x040fe40000000000 */
[----:B------:R-:W-:Y:S01]  /*04f0*/  VIADD R20, R11, 0x300 ;  /* 0x000003000b147836 */ /* 0x000fe20000000000 */
[----:B0-----:R-:W-:-:S05]  /*0500*/  IADD3 R4, P0, PT, R4, 0x800, RZ ;  /* 0x0000080004047810 */ /* 0x001fca0007f1e0ff */
[----:B------:R-:W-:-:S08]  /*0510*/  IMAD.X R5, RZ, RZ, R5, P0 ;  /* 0x000000ffff057224 */ /* 0x000fd000000e0605 */
.L_x_974:
[----:B------:R-:W-:-:S05]  /*0520*/  IMAD.WIDE R14, R11, 0x4, R4 ;  /* 0x000000040b0e7825 */ /* 0x000fca00078e0204 */
[----:B------:R-:W2:Y:S04]  /*0530*/  LDG.E R24, desc[UR10][R14.64+-0x800] ;  /* 0xfff8000a0e187981 */ /* 0x000ea8000c1e1900 */
[----:B-----5:R0:W5:Y:S04]  /*0540*/  LDG.E R26, desc[UR10][R14.64+-0x400] ;  /* 0xfffc000a0e1a7981 */ /* 0x020168000c1e1900 */
[----:B------:R0:W5:Y:S04]  /*0550*/  LDG.E R10, desc[UR10][R14.64] ;  /* 0x0000000a0e0a7981 */ /* 0x000168000c1e1900 */
[----:B------:R0:W5:Y:S01]  /*0560*/  LDG.E R12, desc[UR10][R14.64+0x400] ;  /* 0x0004000a0e0c7981 */ /* 0x000162000c1e1900 */
[----:B------:R-:W-:Y:S01]  /*0570*/  IADD3 R21, P1, PT, R11, UR8, RZ ;  /* 0x000000080b157c10 */ /* 0x000fe2000ff3e0ff */
[----:B------:R-:W-:Y:S01]  /*0580*/  BSSY.RECONVERGENT B2, `(.L_x_966) ;  /* 0x0000012000027945 */ /* 0x000fe20003800200 */
[----:B------:R-:W-:-:S02]  /*0590*/  IMAD.MOV.U32 R16, RZ, RZ, R6 ;  /* 0x000000ffff107224 */ /* 0x000fc400078e0006 */
[----:B------:R-:W-:Y:S01]  /*05a0*/  IMAD.MOV.U32 R17, RZ, RZ, R9 ;  /* 0x000000ffff117224 */ /* 0x000fe200078e0009 */
[----:B------:R-:W-:Y:S01]  /*05b0*/  LEA.HI.X.SX32 R22, R11, UR9, 0x1, P1 ;  /* 0x000000090b167c11 */ /* 0x000fe200088f0eff */
[----:B------:R-:W-:Y:S01]  /*05c0*/  IMAD.MOV.U32 R13, RZ, RZ, R7 ;  /* 0x000000ffff0d7224 */ /* 0x000fe200078e0007 */
        /* <DEDUP_REMOVED lines=13> */
.L_x_967:
[----:B------:R-:W-:Y:S05]  /*06a0*/  BSYNC.RECONVERGENT B2 ;  /* 0x0000000000027941 */ /* 0x000fea0003800200 */
.L_x_966:
[----:B-----5:R-:W-:Y:S01]  /*06b0*/  FSETP.GEU.AND P0, PT, R13, R26, PT ;  /* 0x0000001a0d00720b */ /* 0x020fe20003f0e000 */
[----:B------:R-:W-:Y:S01]  /*06c0*/  BSSY.RECONVERGENT B2, `(.L_x_968) ;  /* 0x0000012000027945 */ /* 0x000fe20003800200 */
[C---:B------:R-:W-:Y:S01]  /*06d0*/  IADD3 R15, P1, PT, R19.reuse, UR8, RZ ;  /* 0x00000008130f7c10 */ /* 0x040fe2000ff3e0ff */
[----:B------:R-:W-:Y:S02]  /*06e0*/  IMAD.MOV.U32 R6, RZ, RZ, R16 ;  /* 0x000000ffff067224 */ /* 0x000fe400078e0010 */
[----:B------:R-:W-:Y:S01]  /*06f0*/  IMAD.MOV.U32 R9, RZ, RZ, R17 ;  /* 0x000000ffff097224 */ /* 0x000fe200078e0011 */
[----:B------:R-:W-:Y:S01]  /*0700*/  LEA.HI.X.SX32 R14, R19, UR9, 0x1, P1 ;  /* 0x00000009130e7c11 */ /* 0x000fe200088f0eff */
        /* <DEDUP_REMOVED lines=13> */
.L_x_969:
[----:B------:R-:W-:Y:S05]  /*07e0*/  BSYNC.RECONVERGENT B2 ;  /* 0x0000000000027941 */ /* 0x000fea0003800200 */
.L_x_968:
[----:B------:R-:W-:Y:S01]  /*07f0*/  FSETP.GEU.AND P0, PT, R7, R10, PT ;  /* 0x0000000a0700720b */ /* 0x000fe20003f0e000 */
[----:B------:R-:W-:Y:S01]  /*0800*/  BSSY.RECONVERGENT B2, `(.L_x_970) ;  /* 0x0000013000027945 */ /* 0x000fe20003800200 */
[----:B------:R-:W-:Y:S01]  /*0810*/  IADD3 R17, P1, PT, R18, UR8, RZ ;  /* 0x0000000812117c10 */ /* 0x000fe2000ff3e0ff */
[----:B------:R-:W-:Y:S01]  /*0820*/  IMAD.MOV.U32 R14, RZ, RZ, R6 ;  /* 0x000000ffff0e7224 */ /* 0x000fe200078e0006 */
[----:B------:R-:W-:Y:S01]  /*0830*/  IADD3 R21, P2, PT, R20, UR8, RZ ;  /* 0x0000000814157c10 */ /* 0x000fe2000ff5e0ff */
        /* <DEDUP_REMOVED lines=15> */
.L_x_971:
[----:B------:R-:W-:Y:S05]  /*0930*/  BSYNC.RECONVERGENT B2 ;  /* 0x0000000000027941 */ /* 0x000fea0003800200 */
.L_x_970:
[----:B------:R-:W-:Y:S01]  /*0940*/  FSETP.GEU.AND P0, PT, R13, R12, PT ;  /* 0x0000000c0d00720b */ /* 0x000fe20003f0e000 */
[----:B------:R-:W-:Y:S01]  /*0950*/  BSSY.RECONVERGENT B2, `(.L_x_972) ;  /* 0x0000011000027945 */ /* 0x000fe20003800200 */
[----:B------:R-:W-:Y:S01]  /*0960*/  LEA.HI.X.SX32 R10, R20, UR9, 0x1, P2 ;  /* 0x00000009140a7c11 */ /* 0x000fe200090f0eff */
        /* <DEDUP_REMOVED lines=15> */
.L_x_973:
[----:B------:R-:W-:Y:S05]  /*0a60*/  BSYNC.RECONVERGENT B2 ;  /* 0x0000000000027941 */ /* 0x000fea0003800200 */
.L_x_972:
[----:B------:R-:W-:Y:S02]  /*0a70*/  VIADD R8, R8, 0x400 ;  /* 0x0000040008087836 */ /* 0x000fe40000000000 */
[----:B------:R-:W-:Y:S02]  /*0a80*/  VIADD R19, R19, 0x400 ;  /* 0x0000040013137836 */ /* 0x000fe40000000000 */
[----:B------:R-:W-:Y:S01]  /*0a90*/  VIADD R18, R18, 0x400 ;  /* 0x0000040012127836 */ /* 0x000fe20000000000 */
[----:B------:R-:W-:Y:S01]  /*0aa0*/  ISETP.GE.AND P0, PT, R8, R3, PT ;  /* 0x000000030800720c */ /* 0x000fe20003f06270 */
[----:B------:R-:W-:Y:S02]  /*0ab0*/  VIADD R20, R20, 0x400 ;  /* 0x0000040014147836 */ /* 0x000fe40000000000 */
[----:B------:R-:W-:-:S10]  /*0ac0*/  VIADD R11, R11, 0x400 ;  /* 0x000004000b0b7836 */ /* 0x000fd40000000000 */
[----:B------:R-:W-:Y:S05]  /*0ad0*/  @!P0 BRA `(.L_x_974) ;  /* 0xfffffff800908947 */ /* 0x000fea000383ffff */
.L_x_960:
[----:B------:R-:W-:Y:S05]  /*0ae0*/  BSYNC.RECONVERGENT B1 ;  /* 0x0000000000017941 */ /* 0x000fea0003800200 */
.L_x_959:
[----:B------:R-:W-:-:S13]  /*0af0*/  ISETP.GE.AND P0, PT, R3, 0x100, PT ;  /* 0x000001000300780c */ /* 0x000fda0003f06270 */
[----:B------:R-:W-:Y:S05]  /*0b00*/  @!P0 BRA `(.L_x_975) ;  /* 0x00000010003c8947 */ /* 0x000fea0003800000 */
[----:B------:R-:W1:Y:S01]  /*0b10*/  S2R R13, SR_LANEID ;  /* 0x00000000000d7919 */ /* 0x000e620000000000 */
[----:B------:R-:W-:Y:S01]  /*0b20*/  BSSY.RECONVERGENT B1, `(.L_x_976) ;  /* 0x0000015000017945 */ /* 0x000fe20003800200 */
[----:B0-----:R-:W-:Y:S01]  /*0b30*/  IMAD.MOV.U32 R5, RZ, RZ, R6 ;  /* 0x000000ffff057224 */ /* 0x001fe200078e0006 */
[----:B-----5:R-:W0:Y:S01]  /*0b40*/  SHFL.DOWN PT, R4, R7, 0x1, 0x1f ;  /* 0x08201f0007047f89 */ /* 0x020e2200000e0000 */
        /* <DEDUP_REMOVED lines=18> */
.L_x_977:
[----:B------:R-:W-:Y:S05]  /*0c70*/  BSYNC.RECONVERGENT B1 ;  /* 0x0000000000017941 */ /* 0x000fea0003800200 */
.L_x_976:
        /* <DEDUP_REMOVED lines=21> */
.L_x_979:
[----:B------:R-:W-:Y:S05]  /*0dd0*/  BSYNC.RECONVERGENT B1 ;  /* 0x0000000000017941 */ /* 0x000fea0003800200 */
.L_x_978:
        /* <DEDUP_REMOVED lines=21> */
.L_x_981:
[----:B------:R-:W-:Y:S05]  /*0f30*/  BSYNC.RECONVERGENT B1 ;  /* 0x0000000000017941 */ /* 0x000fea0003800200 */
.L_x_980:
        /* <DEDUP_REMOVED lines=21> */
.L_x_983:
[----:B------:R-:W-:Y:S05]  /*1090*/  BSYNC.RECONVERGENT B1 ;  /* 0x0000000000017941 */ /* 0x000fea0003800200 */
.L_x_982:
        /* <DEDUP_REMOVED lines=22> */
.L_x_985:
[----:B------:R-:W-:Y:S05]  /*1200*/  BSYNC.RECONVERGENT B1 ;  /* 0x0000000000017941 */ /* 0x000fea0003800200 */
.L_x_984:
        /* <DEDUP_REMOVED lines=12> */
.L_x_987:
[----:B------:R-:W-:Y:S05]  /*12d0*/  BSYNC.RECONVERGENT B1 ;  /* 0x0000000000017941 */ /* 0x000fea0003800200 */
.L_x_986:
        /* <DEDUP_REMOVED lines=31> */
.L_x_990:
[----:B------:R-:W-:Y:S05]  /*14d0*/  BSYNC.RECONVERGENT B1 ;  /* 0x0000000000017941 */ /* 0x000fea0003800200 */
.L_x_989:
        /* <DEDUP_REMOVED lines=18> */
.L_x_992:
[----:B------:R-:W-:Y:S05]  /*1600*/  BSYNC.RECONVERGENT B1 ;  /* 0x0000000000017941 */ /* 0x000fea0003800200 */
.L_x_991:
        /* <DEDUP_REMOVED lines=18> */
.L_x_994:
[----:B------:R-:W-:Y:S05]  /*1730*/  BSYNC.RECONVERGENT B1 ;  /* 0x0000000000017941 */ /* 0x000fea0003800200 */
.L_x_993:
        /* <DEDUP_REMOVED lines=18> */
.L_x_996:
[----:B------:R-:W-:Y:S05]  /*1860*/  BSYNC.RECONVERGENT B1 ;  /* 0x0000000000017941 */ /* 0x000fea0003800200 */
.L_x_995:
        /* <DEDUP_REMOVED lines=18> */
.L_x_998:
[----:B------:R-:W-:Y:S05]  /*1990*/  BSYNC.RECONVERGENT B1 ;  /* 0x0000000000017941 */ /* 0x000fea0003800200 */
.L_x_997:
        /* <DEDUP_REMOVED lines=18> */
.L_x_1000:
[----:B------:R-:W-:Y:S05]  /*1ac0*/  BSYNC.RECONVERGENT B1 ;  /* 0x0000000000017941 */ /* 0x000fea0003800200 */
.L_x_999:
        /* <DEDUP_REMOVED lines=19> */
.L_x_975:
[----:B0-----:R-:W-:Y:S01]  /*1c00*/  LOP3.LUT R4, R2, 0x3e0, RZ, 0xc0, !PT ;  /* 0x000003e002047812 */ /* 0x001fe200078ec0ff */
[----:B------:R-:W-:Y:S01]  /*1c10*/  BSSY.RECONVERGENT B1, `(.L_x_1001) ;  /* 0x000001b000017945 */ /* 0x000fe20003800200 */
[----:B-----5:R-:W-:Y:S02]  /*1c20*/  IMAD.MOV.U32 R5, RZ, RZ, R7 ;  /* 0x000000ffff057224 */ /* 0x020fe400078e0007 */
[----:B------:R-:W-:Y:S02]  /*1c30*/  IMAD.MOV.U32 R13, RZ, RZ, R6 ;  /* 0x000000ffff0d7224 */ /* 0x000fe400078e0006 */
[----:B------:R-:W-:Y:S01]  /*1c40*/  VIADD R8, R4, 0x20 ;  /* 0x0000002004087836 */ /* 0x000fe20000000000 */
[----:B------:R-:W-:Y:S01]  /*1c50*/  LOP3.LUT R4, RZ, R4, RZ, 0x33, !PT ;  /* 0x00000004ff047212 */ /* 0x000fe200078e33ff */
[----:B------:R-:W-:-:S03]  /*1c60*/  IMAD.MOV.U32 R15, RZ, RZ, R9 ;  /* 0x000000ffff0f7224 */ /* 0x000fc600078e0009 */
[----:B------:R-:W-:Y:S01]  /*1c70*/  ISETP.GT.AND P0, PT, R8, R3, PT ;  /* 0x000000030800720c */ /* 0x000fe20003f04270 */
[----:B------:R-:W-:-:S05]  /*1c80*/  IMAD.IADD R4, R3, 0x1, R4 ;  /* 0x0000000103047824 */ /* 0x000fca00078e0204 */
        /* <DEDUP_REMOVED lines=19> */
.L_x_1002:
[----:B------:R-:W-:Y:S05]  /*1dc0*/  BSYNC.RECONVERGENT B1 ;  /* 0x0000000000017941 */ /* 0x000fea0003800200 */
.L_x_1001:
        /* <DEDUP_REMOVED lines=22> */
.L_x_1004:
[----:B------:R-:W-:Y:S05]  /*1f30*/  BSYNC.RECONVERGENT B1 ;  /* 0x0000000000017941 */ /* 0x000fea0003800200 */
.L_x_1003:
        /* <DEDUP_REMOVED lines=22> */
.L_x_1006:
[----:B------:R-:W-:Y:S05]  /*20a0*/  BSYNC.RECONVERGENT B1 ;  /* 0x0000000000017941 */ /* 0x000fea0003800200 */
.L_x_1005:
        /* <DEDUP_REMOVED lines=22> */
.L_x_1008:
[----:B------:R-:W-:Y:S05]  /*2210*/  BSYNC.RECONVERGENT B1 ;  /* 0x0000000000017941 */ /* 0x000fea0003800200 */
.L_x_1007:
        /* <DEDUP_REMOVED lines=23> */
.L_x_1010:
[----:B------:R-:W-:Y:S05]  /*2390*/  BSYNC.RECONVERGENT B1 ;  /* 0x0000000000017941 */ /* 0x000fea0003800200 */
.L_x_1009:
        /* <DEDUP_REMOVED lines=12> */
.L_x_1012:
[----:B------:R-:W-:Y:S05]  /*2460*/  BSYNC.RECONVERGENT B1 ;  /* 0x0000000000017941 */ /* 0x000fea0003800200 */
.L_x_1011:
[----:B------:R-:W-:Y:S01]  /*2470*/  BAR.SYNC.DEFER_BLOCKING 0x0 ;  /* 0x0000000000007b1d */ /* 0x000fe20000010000 */
[----:B------:R-:W-:-:S13]  /*2480*/  ISETP.NE.AND P2, PT, R2, RZ, PT ;  /* 0x000000ff0200720c */ /* 0x000fda0003f45270 */
[----:B------:R-:W-:Y:S05]  /*2490*/  @P2 BRA `(.L_x_988) ;  /* 0x0000003000fc2947 */ /* 0x000fea0003800000 */
[C---:B------:R-:W-:Y:S01]  /*24a0*/  ISETP.GE.AND P0, PT, R3.reuse, 0x21, PT ;  /* 0x000000210300780c */ /* 0x040fe20003f06270 */
[----:B------:R-:W-:Y:S01]  /*24b0*/  IMAD.MOV.U32 R2, RZ, RZ, R6 ;  /* 0x000000ffff027224 */ /* 0x000fe200078e0006 */
[C---:B------:R-:W-:Y:S01]  /*24c0*/  ISETP.GE.AND P5, PT, R3.reuse, 0x41, PT ;  /* 0x000000410300780c */ /* 0x040fe20003fa6270 */
[----:B0-----:R-:W-:Y:S01]  /*24d0*/  IMAD.MOV.U32 R9, RZ, RZ, R5 ;  /* 0x000000ffff097224 */ /* 0x001fe200078e0005 */
        /* <DEDUP_REMOVED lines=26> */
.L_x_1014:
[----:B------:R-:W-:Y:S05]  /*2680*/  BSYNC.RECONVERGENT B1 ;  /* 0x0000000000017941 */ /* 0x000fea0003800200 */
.L_x_1013:
        /* <DEDUP_REMOVED lines=26> */
.L_x_1016:
[----:B------:R-:W-:Y:S05]  /*2830*/  BSYNC.RECONVERGENT B1 ;  /* 0x0000000000017941 */ /* 0x000fea0003800200 */
.L_x_1015:
        /* <DEDUP_REMOVED lines=29> */
.L_x_1018:
[----:B------:R-:W-:Y:S05]  /*2a10*/  BSYNC.RECONVERGENT B1 ;  /* 0x0000000000017941 */ /* 0x000fea0003800200 */
.L_x_1017:
        /* <DEDUP_REMOVED lines=26> */
.L_x_1020:
[----:B------:R-:W-:Y:S05]  /*2bc0*/  BSYNC.RECONVERGENT B1 ;  /* 0x0000000000017941 */ /* 0x000fea0003800200 */
.L_x_1019:
        /* <DEDUP_REMOVED lines=26> */
.L_x_1022:
[----:B------:R-:W-:Y:S05]  /*2d70*/  BSYNC.RECONVERGENT B1 ;  /* 0x0000000000017941 */ /* 0x000fea0003800200 */
.L_x_1021:
        /* <DEDUP_REMOVED lines=26> */
.L_x_1024:
[----:B------:R-:W-:Y:S05]  /*2f20*/  BSYNC.RECONVERGENT B1 ;  /* 0x0000000000017941 */ /* 0x000fea0003800200 */
.L_x_1023:
[----:B------:R-:W-:Y:S02]  /*2f30*/  IMAD.MOV.U32 R6, RZ, RZ, R3 ;  /* 0x000000ffff067224 */ /* 0x000fe400078e0003 */
[----:B------:R-:W-:Y:S02]  /*2f40*/  IMAD.MOV.U32 R5, RZ, RZ, R7 ;  /* 0x000000ffff057224 */ /* 0x000fe400078e0007 */
[----:B------:R-:W-:Y:S01]  /*2f50*/  IMAD.MOV.U32 R4, RZ, RZ, R8 ;  /* 0x000000ffff047224 */ /* 0x000fe200078e0008 */
[----:B------:R-:W-:Y:S06]  /*2f60*/  @!P6 BRA `(.L_x_988) ;  /* 0x000000280048e947 */ /* 0x000fec0003800000 */
        /* <DEDUP_REMOVED lines=23> */
.L_x_956:
[----:B------:R-:W0:Y:S01]  /*30e0*/  S2R R2, SR_TID.X ;  /* 0x0000000000027919 */ /* 0x000e220000002100 */
[----:B------:R-:W1:Y:S01]  /*30f0*/  LDCU.128 UR12, c[0x0][0x380] ;  /* 0x00007000ff0c77ac */ /* 0x000e620008000c00 */
[----:B------:R-:W-:Y:S02]  /*3100*/  SHF.R.S32.HI R12, RZ, 0x1f, R11 ;  /* 0x0000001fff0c7819 */ /* 0x000fe4000001140b */
[----:B0-----:R-:W-:-:S04]  /*3110*/  IADD3 R3, P0, PT, R11, R2, RZ ;  /* 0x000000020b037210 */ /* 0x001fc80007f1e0ff */
[----:B-1----:R-:W-:Y:S01]  /*3120*/  LEA R4, P1, R3, UR12, 0x2 ;  /* 0x0000000c03047c11 */ /* 0x002fe2000f8210ff */
[----:B------:R-:W-:-:S05]  /*3130*/  IMAD.X R6, RZ, RZ, R12, P0 ;  /* 0x000000ffff067224 */ /* 0x000fca00000e060c */
[----:B------:R-:W-:-:S05]  /*3140*/  LEA.HI.X R5, R3, UR13, R6, 0x2, P1 ;  /* 0x0000000d03057c11 */ /* 0x000fca00088f1406 */
[----:B------:R-:W2:Y:S04]  /*3150*/  LDG.E R3, desc[UR10][R4.64] ;  /* 0x0000000a04037981 */ /* 0x000ea8000c1e1900 */
[----:B------:R-:W2:Y:S04]  /*3160*/  LDG.E R6, desc[UR10][R4.64+0x400] ;  /* 0x0004000a04067981 */ /* 0x000ea8000c1e1900 */
[----:B------:R-:W3:Y:S04]  /*3170*/  LDG.E R7, desc[UR10][R4.64+0x800] ;  /* 0x0008000a04077981 */ /* 0x000ee8000c1e1900 */
[----:B------:R-:W4:Y:S01]  /*3180*/  LDG.E R8, desc[UR10][R4.64+0xc00] ;  /* 0x000c000a04087981 */ /* 0x000f22000c1e1900 */
[C---:B------:R-:W-:Y:S01]  /*3190*/  VIADD R13, R2.reuse, 0x100 ;  /* 0x00000100020d7836 */ /* 0x040fe20000000000 */
[----:B------:R-:W-:Y:S01]  /*31a0*/  IADD3 R11, P3, PT, R11, UR14, RZ ;  /* 0x0000000e0b0b7c10 */ /* 0x000fe2000ff7e0ff */
[----:B------:R-:W-:Y:S01]  /*31b0*/  UMOV UR4, URZ ;  /* 0x000000ff00047c82 */ /* 0x000fe20008000000 */
[----:B------:R-:W-:Y:S01]  /*31c0*/  BSSY.RECONVERGENT B1, `(.L_x_1025) ;  /* 0x0000013000017945 */ /* 0x000fe20003800200 */
[----:B------:R0:W5:Y:S02]  /*31d0*/  LDG.E R9, desc[UR10][R4.64+0x1000] ;  /* 0x0010000a04097981 */ /* 0x000164000c1e1900 */
[----:B0-----:R-:W-:-:S02]  /*31e0*/  LOP3.LUT R4, R2, 0x400, RZ, 0xfc, !PT ;  /* 0x0000040002047812 */ /* 0x001fc400078efcff */
[----:B--2---:R-:W-:-:S04]  /*31f0*/  FSETP.GEU.AND P0, PT, R6, R3, PT ;  /* 0x000000030600720b */ /* 0x004fc80003f0e000 */
[----:B------:R-:W-:Y:S01]  /*3200*/  FSEL R6, R6, R3, !P0 ;  /* 0x0000000306067208 */ /* 0x000fe20004000000 */
[----:B------:R-:W-:-:S03]  /*3210*/  VIADD R3, R2, 0x200 ;  /* 0x0000020002037836 */ /* 0x000fc60000000000 */
[----:B---3--:R-:W-:-:S04]  /*3220*/  FSETP.GEU.AND P1, PT, R7, R6, PT ;  /* 0x000000060700720b */ /* 0x008fc80003f2e000 */
[----:B------:R-:W-:Y:S02]  /*3230*/  FSEL R7, R7, R6, !P1 ;  /* 0x0000000607077208 */ /* 0x000fe40004800000 */
[----:B------:R-:W-:Y:S02]  /*3240*/  IADD3.X R6, PT, PT, R12, UR15, RZ, P3, !PT ;  /* 0x0000000f0c067c10 */ /* 0x000fe40009ffe4ff */
[----:B----4-:R-:W-:Y:S01]  /*3250*/  FSETP.GEU.AND P2, PT, R7, R8, PT ;  /* 0x000000080700720b */ /* 0x010fe20003f4e000 */
[----:B------:R-:W-:-:S04]  /*3260*/  IMAD.MOV.U32 R12, RZ, RZ, R7 ;  /* 0x000000ffff0c7224 */ /* 0x000fc800078e0007 */
[----:B------:R-:W-:-:S05]  /*3270*/  @P1 SEL R3, R13, R2, !P0 ;  /* 0x000000020d031207 */ /* 0x000fca0004000000 */
[----:B------:R-:W-:-:S03]  /*3280*/  IMAD.MOV.U32 R5, RZ, RZ, R3 ;  /* 0x000000ffff057224 */ /* 0x000fc600078e0003 */
[----:B------:R-:W-:Y:S05]  /*3290*/  @!P2 BRA `(.L_x_1026) ;  /* 0x000000000014a947 */ /* 0x000fea0003800000 */
[----:B------:R-:W-:Y:S01]  /*32a0*/  FSETP.GEU.AND P0, PT, R8, R7, PT ;  /* 0x000000070800720b */ /* 0x000fe20003f0e000 */
[----:B------:R-:W-:Y:S02]  /*32b0*/  IMAD.MOV.U32 R12, RZ, RZ, R8 ;  /* 0x000000ffff0c7224 */ /* 0x000fe400078e0008 */
[----:B------:R-:W-:-:S10]  /*32c0*/  VIADD R5, R2, 0x300 ;  /* 0x0000030002057836 */ /* 0x000fd40000000000 */
[----:B------:R-:W-:Y:S02]  /*32d0*/  @P0 IMAD.MOV.U32 R12, RZ, RZ, R7 ;  /* 0x000000ffff0c0224 */ /* 0x000fe400078e0007 */
[----:B------:R-:W-:-:S07]  /*32e0*/  @P0 IMAD.MOV.U32 R5, RZ, RZ, R3 ;  /* 0x000000ffff050224 */ /* 0x000fce00078e0003 */
.L_x_1026:
[----:B------:R-:W-:Y:S05]  /*32f0*/  BSYNC.RECONVERGENT B1 ;  /* 0x0000000000017941 */ /* 0x000fea0003800200 */
.L_x_1025:
[----:B-----5:R-:W-:Y:S01]  /*3300*/  FSETP.GEU.AND P0, PT, R12, R9, PT ;  /* 0x000000090c00720b */ /* 0x020fe20003f0e000 */
[----:B------:R-:W-:Y:S01]  /*3310*/  BSSY.RECONVERGENT B1, `(.L_x_1027) ;  /* 0x0000014000017945 */ /* 0x000fe20003800200 */
[-C--:B------:R-:W-:Y:S01]  /*3320*/  IADD3 R13, P3, PT, R5, R11.reuse, RZ ;  /* 0x0000000b050d7210 */ /* 0x080fe20007f7e0ff */
[----:B------:R-:W-:Y:S01]  /*3330*/  IMAD.MOV.U32 R3, RZ, RZ, R12 ;  /* 0x000000ffff037224 */ /* 0x000fe200078e000c */
[----:B------:R-:W-:Y:S02]  /*3340*/  IADD3 R8, P1, PT, R4, R11, RZ ;  /* 0x0000000b04087210 */ /* 0x000fe40007f3e0ff */
[----:B------:R-:W-:Y:S02]  /*3350*/  IADD3.X R14, PT, PT, R6, UR4, RZ, P3, !PT ;  /* 0x00000004060e7c10 */ /* 0x000fe40009ffe4ff */
[----:B------:R-:W-:Y:S01]  /*3360*/  ISETP.LE.AND P2, PT, R10, UR6, PT ;  /* 0x000000060a007c0c */ /* 0x000fe2000bf43270 */
[----:B------:R-:W-:Y:S02]  /*3370*/  IMAD.X R11, RZ, RZ, R6, P1 ;  /* 0x000000ffff0b7224 */ /* 0x000fe400008e0606 */
[----:B------:R-:W-:-:S02]  /*3380*/  IMAD.MOV.U32 R6, RZ, RZ, R13 ;  /* 0x000000ffff067224 */ /* 0x000fc400078e000d */
[----:B------:R-:W-:Y:S01]  /*3390*/  IMAD.MOV.U32 R7, RZ, RZ, R14 ;  /* 0x000000ffff077224 */ /* 0x000fe200078e000e */
[----:B------:R-:W-:Y:S07]  /*33a0*/  @!P0 BRA `(.L_x_1028) ;  /* 0x0000000000288947 */ /* 0x000fee0003800000 */
        /* <DEDUP_REMOVED lines=10> */
.L_x_1028:
[----:B------:R-:W-:Y:S05]  /*3450*/  BSYNC.RECONVERGENT B1 ;  /* 0x0000000000017941 */ /* 0x000fea0003800200 */
.L_x_1027:
        /* <DEDUP_REMOVED lines=12> */
[----:B------:R-:W-:-:S05]  /*3520*/  IMAD.MOV.U32 R9, RZ, RZ, 0x500 ;  /* 0x00000500ff097424 */ /* 0x000fca00078e00ff */
[----:B------:R-:W2:Y:S01]  /*3530*/  ATOMG.E.ADD.STRONG.GPU PT, R8, desc[UR10][R4.64], R9 ;  /* 0x80000009040879a8 */ /* 0x000ea200081ef10a */
[----:B------:R-:W0:Y:S01]  /*3540*/  S2UR UR5, SR_CgaCtaId ;  /* 0x00000000000579c3 */ /* 0x000e220000008800 */
[----:B------:R-:W-:Y:S02]  /*3550*/  UMOV UR4, 0x400 ;  /* 0x0000040000047882 */ /* 0x000fe40000000000 */
[----:B0-----:R-:W-:Y:S01]  /*3560*/  ULEA UR4, UR5, UR4, 0x18 ;  /* 0x0000000405047291 */ /* 0x001fe2000f8ec0ff */
[----:B--2---:R-:W-:-:S08]  /*3570*/  VIADD R8, R8, UR6 ;  /* 0x0000000608087c36 */ /* 0x004fd00008000000 */
[----:B------:R0:W-:Y:S03]  /*3580*/  STS [UR4+0x98], R8 ;  /* 0x00009808ff007988 */ /* 0x0001e60008000804 */
.L_x_1031:
[----:B------:R-:W-:Y:S05]  /*3590*/  BSYNC.RECONVERGENT B1 ;  /* 0x0000000000017941 */ /* 0x000fea0003800200 */
.L_x_1030:
[----:B------:R-:W1:Y:S08]  /*35a0*/  S2UR UR5, SR_CgaCtaId ;  /* 0x00000000000579c3 */ /* 0x000e700000008800 */
[----:B------:R-:W-:Y:S06]  /*35b0*/  BAR.SYNC.DEFER_BLOCKING 0x0 ;  /* 0x0000000000007b1d */ /* 0x000fec0000010000 */
[----:B------:R-:W-:Y:S01]  /*35c0*/  UMOV UR4, 0x400 ;  /* 0x0000040000047882 */ /* 0x000fe20000000000 */
[----:B------:R-:W2:Y:S01]  /*35d0*/  LDCU UR7, c[0x0][0x398] ;  /* 0x00007300ff0777ac */ /* 0x000ea20008000800 */
[----:B------:R-:W3:Y:S01]  /*35e0*/  LDCU.128 UR12, c[0x0][0x380] ;  /* 0x00007000ff0c77ac */ /* 0x000ee20008000c00 */
[----:B-1----:R-:W-:-:S06]  /*35f0*/  ULEA UR4, UR5, UR4, 0x18 ;  /* 0x0000000405047291 */ /* 0x002fcc000f8ec0ff */
[----:B0-----:R-:W-:-:S05]  /*3600*/  IMAD.U32 R8, RZ, RZ, UR4 ;  /* 0x00000004ff087e24 */ /* 0x001fca000f8e00ff */
[----:B------:R-:W0:Y:S02]  /*3610*/  LDS R11, [R8+0x98] ;  /* 0x00009800080b7984 */ /* 0x000e240000000800 */
[----:B0-----:R-:W-:-:S05]  /*3620*/  VIADD R9, R11, 0x500 ;  /* 0x000005000b097836 */ /* 0x001fca0000000000 */
[----:B------:R-:W-:-:S13]  /*3630*/  ISETP.GT.AND P0, PT, R9, R10, PT ;  /* 0x0000000a0900720c */ /* 0x000fda0003f04270 */
[----:B--23--:R-:W-:Y:S05]  /*3640*/  @P0 BRA `(.L_x_1032) ;  /* 0x0000000800080947 */ /* 0x00cfea0003800000 */
[----:B------:R-:W-:Y:S01]  /*3650*/  BSSY.RECONVERGENT B1, `(.L_x_1032) ;  /* 0x0000081000017945 */ /* 0x000fe20003800200 */
.L_x_1045:
[----:B------:R-:W-:-:S04]  /*3660*/  IADD3 R13, P0, PT, R2, R11, RZ ;  /* 0x0000000b020d7210 */ /* 0x000fc80007f1e0ff */
[----:B------:R-:W-:Y:S02]  /*3670*/  LEA.HI.X.SX32 R12, R11, RZ, 0x1, P0 ;  /* 0x000000ff0b0c7211 */ /* 0x000fe400000f0eff */
[----:B------:R-:W-:-:S04]  /*3680*/  LEA R14, P0, R13, UR12, 0x2 ;  /* 0x0000000c0d0e7c11 */ /* 0x000fc8000f8010ff */
[----:B------:R-:W-:-:S05]  /*3690*/  LEA.HI.X R15, R13, UR13, R12, 0x2, P0 ;  /* 0x0000000d0d0f7c11 */ /* 0x000fca00080f140c */
[----:B------:R-:W2:Y:S04]  /*36a0*/  LDG.E R20, desc[UR10][R14.64] ;  /* 0x0000000a0e147981 */ /* 0x000ea8000c1e1900 */
[----:B------:R0:W5:Y:S04]  /*36b0*/  LDG.E R21, desc[UR10][R14.64+0x400] ;  /* 0x0004000a0e157981 */ /* 0x000168000c1e1900 */
[----:B------:R0:W5:Y:S04]  /*36c0*/  LDG.E R11, desc[UR10][R14.64+0x800] ;  /* 0x0008000a0e0b7981 */ /* 0x000168000c1e1900 */
[----:B------:R0:W5:Y:S04]  /*36d0*/  LDG.E R9, desc[UR10][R14.64+0xc00] ;  /* 0x000c000a0e097981 */ /* 0x000168000c1e1900 */
[----:B------:R0:W5:Y:S01]  /*36e0*/  LDG.E R10, desc[UR10][R14.64+0x1000] ;  /* 0x0010000a0e0a7981 */ /* 0x000162000c1e1900 */
[----:B------:R-:W-:Y:S01]  /*36f0*/  IADD3 R13, P1, PT, R13, UR14, RZ ;  /* 0x0000000e0d0d7c10 */ /* 0x000fe2000ff3e0ff */
[----:B------:R-:W-:Y:S01]  /*3700*/  BSSY.RECONVERGENT B2, `(.L_x_1033) ;  /* 0x0000012000027945 */ /* 0x000fe20003800200 */
[----:B------:R-:W-:-:S02]  /*3710*/  IMAD.MOV.U32 R16, RZ, RZ, R3 ;  /* 0x000000ffff107224 */ /* 0x000fc400078e0003 */
[----:B------:R-:W-:Y:S01]  /*3720*/  IMAD.MOV.U32 R18, RZ, RZ, R6 ;  /* 0x000000ffff127224 */ /* 0x000fe200078e0006 */
[----:B------:R-:W-:Y:S01]  /*3730*/  IADD3.X R12, PT, PT, R12, UR15, RZ, P1, !PT ;  /* 0x0000000f0c0c7c10 */ /* 0x000fe20008ffe4ff */
        /* <DEDUP_REMOVED lines=14> */
.L_x_1034:
[----:B------:R-:W-:Y:S05]  /*3820*/  BSYNC.RECONVERGENT B2 ;  /* 0x0000000000027941 */ /* 0x000fea0003800200 */
.L_x_1033:
        /* <DEDUP_REMOVED lines=19> */
.L_x_1036:
[----:B------:R-:W-:Y:S05]  /*3960*/  BSYNC.RECONVERGENT B2 ;  /* 0x0000000000027941 */ /* 0x000fea0003800200 */
.L_x_1035:
        /* <DEDUP_REMOVED lines=19> */
.L_x_1038:
[----:B------:R-:W-:Y:S05]  /*3aa0*/  BSYNC.RECONVERGENT B2 ;  /* 0x0000000000027941 */ /* 0x000fea0003800200 */
.L_x_1037:
        /* <DEDUP_REMOVED lines=19> */
.L_x_1040:
[----:B------:R-:W-:Y:S05]  /*3be0*/  BSYNC.RECONVERGENT B2 ;  /* 0x0000000000027941 */ /* 0x000fea0003800200 */
.L_x_1039:
        /* <DEDUP_REMOVED lines=19> */
.L_x_1042:
[----:B------:R-:W-:Y:S05]  /*3d20*/  BSYNC.RECONVERGENT B2 ;  /* 0x0000000000027941 */ /* 0x000fea0003800200 */
.L_x_1041:
[----:B------:R-:W-:Y:S01]  /*3d30*/  BAR.SYNC.DEFER_BLOCKING 0x0 ;  /* 0x0000000000007b1d */ /* 0x000fe20000010000 */
[----:B------:R-:W-:-:S05]  /*3d40*/  ISETP.NE.AND P0, PT, R2, RZ, PT ;  /* 0x000000ff0200720c */ /* 0x000fca0003f05270 */
[----:B------:R-:W-:Y:S08]  /*3d50*/  BSSY.RECONVERGENT B2, `(.L_x_1043) ;  /* 0x000000a000027945 */ /* 0x000ff00003800200 */
[----:B------:R-:W-:Y:S05]  /*3d60*/  @P0 BRA `(.L_x_1044) ;  /* 0x0000000000200947 */ /* 0x000fea0003800000 */
[----:B------:R-:W-:-:S05]  /*3d70*/  IMAD.MOV.U32 R11, RZ, RZ, 0x500 ;  /* 0x00000500ff0b7424 */ /* 0x000fca00078e00ff */
[----:B------:R-:W2:Y:S01]  /*3d80*/  ATOMG.E.ADD.STRONG.GPU PT, R8, desc[UR10][R4.64], R11 ;  /* 0x8000000b040879a8 */ /* 0x000ea200081ef10a */
[----:B------:R-:W0:Y:S01]  /*3d90*/  S2UR UR5, SR_CgaCtaId ;  /* 0x00000000000579c3 */ /* 0x000e220000008800 */
[----:B------:R-:W-:Y:S02]  /*3da0*/  UMOV UR4, 0x400 ;  /* 0x0000040000047882 */ /* 0x000fe40000000000 */
[----:B0-----:R-:W-:Y:S01]  /*3db0*/  ULEA UR4, UR5, UR4, 0x18 ;  /* 0x0000000405047291 */ /* 0x001fe2000f8ec0ff */
[----:B--2---:R-:W-:-:S05]  /*3dc0*/  VIADD R9, R8, UR6 ;  /* 0x0000000608097c36 */ /* 0x004fca0008000000 */
[----:B------:R-:W-:-:S05]  /*3dd0*/  IMAD.U32 R8, RZ, RZ, UR4 ;  /* 0x00000004ff087e24 */ /* 0x000fca000f8e00ff */
[----:B------:R0:W-:Y:S02]  /*3de0*/  STS [R8+0x98], R9 ;  /* 0x0000980908007388 */ /* 0x0001e40000000800 */
.L_x_1044:
[----:B------:R-:W-:Y:S05]  /*3df0*/  BSYNC.RECONVERGENT B2 ;  /* 0x0000000000027941 */ /* 0x000fea0003800200 */
.L_x_1043:
[----:B------:R-:W-:Y:S01]  /*3e00*/  BAR.SYNC.DEFER_BLOCKING 0x0 ;  /* 0x0000000000007b1d */ /* 0x000fe20000010000 */
[----:B------:R-:W-:-:S05]  /*3e10*/  IMAD.U32 R10, RZ, RZ, UR7 ;  /* 0x00000007ff0a7e24 */ /* 0x000fca000f8e00ff */
[----:B------:R-:W0:Y:S02]  /*3e20*/  LDS R11, [R8+0x98] ;  /* 0x00009800080b7984 */ /* 0x000e240000000800 */
[----:B0-----:R-:W-:-:S05]  /*3e30*/  VIADD R9, R11, 0x500 ;  /* 0x000005000b097836 */ /* 0x001fca0000000000 */
[----:B------:R-:W-:-:S13]  /*3e40*/  ISETP.GT.AND P0, PT, R9, R10, PT ;  /* 0x0000000a0900720c */ /* 0x000fda0003f04270 */
[----:B------:R-:W-:Y:S05]  /*3e50*/  @!P0 BRA `(.L_x_1045) ;  /* 0xfffffff800008947 */ /* 0x000fea000383ffff */
[----:B------:R-:W-:Y:S05]  /*3e60*/  BSYNC.RECONVERGENT B1 ;  /* 0x0000000000017941 */ /* 0x000fea0003800200 */
.L_x_1032:
[----:B------:R-:W-:Y:S01]  /*3e70*/  ISETP.GE.AND P0, PT, R11, R10, PT ;  /* 0x0000000a0b00720c */ /* 0x000fe20003f06270 */
[----:B------:R-:W0:Y:S01]  /*3e80*/  LDCU.64 UR6, c[0x0][0x388] ;  /* 0x00007100ff0677ac */ /* 0x000e220008000a00 */
[----:B------:R-:W-:Y:S01]  /*3e90*/  BSSY.RECONVERGENT B1, `(.L_x_1029) ;  /* 0x0000094000017945 */ /* 0x000fe20003800200 */
[----:B------:R-:W1:Y:S10]  /*3ea0*/  LDCU.64 UR4, c[0x0][0x388] ;  /* 0x00007100ff0477ac */ /* 0x000e740008000a00 */
[----:B------:R-:W-:Y:S05]  /*3eb0*/  @P0 BRA `(.L_x_1046) ;  /* 0x0000000800440947 */ /* 0x000fea0003800000 */
[----:B------:R-:W-:-:S05]  /*3ec0*/  IMAD.IADD R9, R10, 0x1, -R11 ;  /* 0x000000010a097824 */ /* 0x000fca00078e0a0b */
[----:B------:R-:W-:-:S13]  /*3ed0*/  ISETP.GE.AND P0, PT, R2, R9, PT ;  /* 0x000000090200720c */ /* 0x000fda0003f06270 */
[----:B------:R-:W-:Y:S05]  /*3ee0*/  @P0 BRA `(.L_x_1046) ;  /* 0x0000000800380947 */ /* 0x000fea0003800000 */
[----:B------:R-:W-:Y:S01]  /*3ef0*/  LOP3.LUT R4, RZ, R2, RZ, 0x33, !PT ;  /* 0x00000002ff047212 */ /* 0x000fe200078e33ff */
[----:B------:R-:W-:Y:S01]  /*3f00*/  BSSY.RECONVERGENT B2, `(.L_x_1047) ;  /* 0x0000027000027945 */ /* 0x000fe20003800200 */
[----:B------:R-:W-:Y:S02]  /*3f10*/  IMAD.MOV.U32 R8, RZ, RZ, R2 ;  /* 0x000000ffff087224 */ /* 0x000fe400078e0002 */
[----:B------:R-:W-:-:S04]  /*3f20*/  IADD3 R16, PT, PT, -R11, R10, R4 ;  /* 0x0000000a0b107210 */ /* 0x000fc80007ffe104 */
[----:B------:R-:W-:-:S04]  /*3f30*/  LOP3.LUT R4, R16, 0x300, RZ, 0xc0, !PT ;  /* 0x0000030010047812 */ /* 0x000fc800078ec0ff */
[----:B------:R-:W-:-:S13]  /*3f40*/  ISETP.NE.AND P0, PT, R4, 0x300, PT ;  /* 0x000003000400780c */ /* 0x000fda0003f05270 */
[----:B------:R-:W-:Y:S05]  /*3f50*/  @!P0 BRA `(.L_x_1048) ;  /* 0x0000000000848947 */ /* 0x000fea0003800000 */
[----:B------:R-:W2:Y:S01]  /*3f60*/  LDC.64 R4, c[0x0][0x380] ;  /* 0x0000e000ff047b82 */ /* 0x000ea20000000a00 */
[----:B------:R-:W-:Y:S01]  /*3f70*/  LEA.HI R8, R16, 0x1, RZ, 0x18 ;  /* 0x0000000110087811 */ /* 0x000fe200078fc0ff */
[----:B------:R-:W-:-:S03]  /*3f80*/  IMAD.IADD R15, R2, 0x1, R11 ;  /* 0x00000001020f7824 */ /* 0x000fc600078e020b */
[----:B------:R-:W-:Y:S01]  /*3f90*/  LOP3.LUT R10, R8, 0x3, RZ, 0xc0, !PT ;  /* 0x00000003080a7812 */ /* 0x000fe200078ec0ff */
[----:B------:R-:W-:-:S04]  /*3fa0*/  IMAD.MOV.U32 R8, RZ, RZ, R2 ;  /* 0x000000ffff087224 */ /* 0x000fc800078e0002 */
[----:B------:R-:W-:-:S07]  /*3fb0*/  IMAD.MOV R10, RZ, RZ, -R10 ;  /* 0x000000ffff0a7224 */ /* 0x000fce00078e0a0a */
.L_x_1051:
[----:B--2---:R-:W-:-:S05]  /*3fc0*/  IMAD.WIDE R12, R15, 0x4, R4 ;  /* 0x000000040f0c7825 */ /* 0x004fca00078e0204 */
[----:B------:R-:W2:Y:S01]  /*3fd0*/  LDG.E R20, desc[UR10][R12.64] ;  /* 0x0000000a0c147981 */ /* 0x000ea2000c1e1900 */
[----:B------:R-:W-:Y:S01]  /*3fe0*/  VIADD R10, R10, 0x1 ;  /* 0x000000010a0a7836 */ /* 0x000fe20000000000 */
[C---:B-1----:R-:W-:Y:S01]  /*3ff0*/  IADD3 R18, P1, PT, R15.reuse, UR4, RZ ;  /* 0x000000040f127c10 */ /* 0x042fe2000ff3e0ff */
[----:B------:R-:W-:Y:S03]  /*4000*/  BSSY.RECONVERGENT B3, `(.L_x_1049) ;  /* 0x0000013000037945 */ /* 0x000fe60003800200 */
[----:B------:R-:W-:Y:S02]  /*4010*/  ISETP.NE.AND P2, PT, R10, RZ, PT ;  /* 0x000000ff0a00720c */ /* 0x000fe40003f45270 */
[----:B------:R-:W-:Y:S02]  /*4020*/  LEA.HI.X.SX32 R17, R15, UR5, 0x1, P1 ;  /* 0x000000050f117c11 */ /* 0x000fe400088f0eff */
        /* <DEDUP_REMOVED lines=16> */
.L_x_1050:
[----:B0-----:R-:W-:Y:S05]  /*4130*/  BSYNC.RECONVERGENT B3 ;  /* 0x0000000000037941 */ /* 0x001fea0003800200 */
.L_x_1049:
[----:B------:R-:W-:Y:S02]  /*4140*/  VIADD R8, R8, 0x100 ;  /* 0x0000010008087836 */ /* 0x000fe40000000000 */
[----:B------:R-:W-:Y:S01]  /*4150*/  VIADD R15, R15, 0x100 ;  /* 0x000001000f0f7836 */ /* 0x000fe20000000000 */
[----:B------:R-:W-:Y:S06]  /*4160*/  @P2 BRA `(.L_x_1051) ;  /* 0xfffffffc00942947 */ /* 0x000fec000383ffff */
.L_x_1048:
[----:B01----:R-:W-:Y:S05]  /*4170*/  BSYNC.RECONVERGENT B2 ;  /* 0x0000000000027941 */ /* 0x003fea0003800200 */
.L_x_1047:
        /* <DEDUP_REMOVED lines=9> */
.L_x_1060:
[----:B------:R-:W-:-:S05]  /*4210*/  IMAD.WIDE R14, R11, 0x4, R4 ;  /* 0x000000040b0e7825 */ /* 0x000fca00078e0204 */
[----:B------:R-:W2:Y:S04]  /*4220*/  LDG.E R24, desc[UR10][R14.64+-0x800] ;  /* 0xfff8000a0e187981 */ /* 0x000ea8000c1e1900 */
[----:B------:R0:W5:Y:S04]  /*4230*/  LDG.E R26, desc[UR10][R14.64+-0x400] ;  /* 0xfffc000a0e1a7981 */ /* 0x000168000c1e1900 */
        /* <DEDUP_REMOVED lines=21> */
.L_x_1053:
[----:B------:R-:W-:Y:S05]  /*4390*/  BSYNC.RECONVERGENT B2 ;  /* 0x0000000000027941 */ /* 0x000fea0003800200 */
.L_x_1052:
        /* <DEDUP_REMOVED lines=19> */
.L_x_1055:
[----:B------:R-:W-:Y:S05]  /*44d0*/  BSYNC.RECONVERGENT B2 ;  /* 0x0000000000027941 */ /* 0x000fea0003800200 */
.L_x_1054:
[----:B------:R-:W-:Y:S01]  /*44e0*/  FSETP.GEU.AND P0, PT, R3, R10, PT ;  /* 0x0000000a0300720b */ /* 0x000fe20003f0e000 */
[----:B------:R-:W-:Y:S01]  /*44f0*/  BSSY.RECONVERGENT B2, `(.L_x_1056) ;  /* 0x0000013000027945 */ /* 0x000fe20003800200 */
[C---:B------:R-:W-:Y:S01]  /*4500*/  IADD3 R17, P1, PT, R19.reuse, UR6, RZ ;  /* 0x0000000613117c10 */ /* 0x040fe2000ff3e0ff */
        /* <DEDUP_REMOVED lines=17> */
.L_x_1057:
[----:B------:R-:W-:Y:S05]  /*4620*/  BSYNC.RECONVERGENT B2 ;  /* 0x0000000000027941 */ /* 0x000fea0003800200 */
.L_x_1056:
        /* <DEDUP_REMOVED lines=18> */
.L_x_1059:
[----:B------:R-:W-:Y:S05]  /*4750*/  BSYNC.RECONVERGENT B2 ;  /* 0x0000000000027941 */ /* 0x000fea0003800200 */
.L_x_1058:
[----:B------:R-:W-:Y:S02]  /*4760*/  VIADD R8, R8, 0x400 ;  /* 0x0000040008087836 */ /* 0x000fe40000000000 */
[----:B------:R-:W-:Y:S02]  /*4770*/  VIADD R20, R20, 0x400 ;  /* 0x0000040014147836 */ /* 0x000fe40000000000 */
[----:B------:R-:W-:Y:S01]  /*4780*/  VIADD R19, R19, 0x400 ;  /* 0x0000040013137836 */ /* 0x000fe20000000000 */
[----:B------:R-:W-:Y:S01]  /*4790*/  ISETP.GE.AND P0, PT, R8, R9, PT ;  /* 0x000000090800720c */ /* 0x000fe20003f06270 */
[----:B------:R-:W-:Y:S02]  /*47a0*/  VIADD R18, R18, 0x400 ;  /* 0x0000040012127836 */ /* 0x000fe40000000000 */
[----:B------:R-:W-:-:S10]  /*47b0*/  VIADD R11, R11, 0x400 ;  /* 0x000004000b0b7836 */ /* 0x000fd40000000000 */
[----:B------:R-:W-:Y:S05]  /*47c0*/  @!P0 BRA `(.L_x_1060) ;  /* 0xfffffff800908947 */ /* 0x000fea000383ffff */
.L_x_1046:
[----:B01----:R-:W-:Y:S05]  /*47d0*/  BSYNC.RECONVERGENT B1 ;  /* 0x0000000000017941 */ /* 0x003fea0003800200 */
.L_x_1029:
        /* <DEDUP_REMOVED lines=22> */
.L_x_1062:
[----:B------:R-:W-:Y:S05]  /*4940*/  BSYNC.RECONVERGENT B1 ;  /* 0x0000000000017941 */ /* 0x000fea0003800200 */
.L_x_1061:
        /* <DEDUP_REMOVED lines=21> */
.L_x_1064:
[----:B------:R-:W-:Y:S05]  /*4aa0*/  BSYNC.RECONVERGENT B1 ;  /* 0x0000000000017941 */ /* 0x000fea0003800200 */
.L_x_1063:
        /* <DEDUP_REMOVED lines=21> */
.L_x_1066:
[----:B------:R-:W-:Y:S05]  /*4c00*/  BSYNC.RECONVERGENT B1 ;  /* 0x0000000000017941 */ /* 0x000fea0003800200 */
.L_x_1065:
        /* <DEDUP_REMOVED lines=21> */
.L_x_1068:
[----:B------:R-:W-:Y:S05]  /*4d60*/  BSYNC.RECONVERGENT B1 ;  /* 0x0000000000017941 */ /* 0x000fea0003800200 */
.L_x_1067:
        /* <DEDUP_REMOVED lines=22> */
.L_x_1070:
[----:B------:R-:W-:Y:S05]  /*4ed0*/  BSYNC.RECONVERGENT B1 ;  /* 0x0000000000017941 */ /* 0x000fea0003800200 */
.L_x_1069:
        /* <DEDUP_REMOVED lines=12> */
.L_x_1072:
[----:B------:R-:W-:Y:S05]  /*4fa0*/  BSYNC.RECONVERGENT B1 ;  /* 0x0000000000017941 */ /* 0x000fea0003800200 */
.L_x_1071:
[----:B------:R-:W-:Y:S01]  /*4fb0*/  BAR.SYNC.DEFER_BLOCKING 0x0 ;  /* 0x0000000000007b1d */ /* 0x000fe20000010000 */
[----:B------:R-:W-:-:S13]  /*4fc0*/  ISETP.NE.AND P2, PT, R2, RZ, PT ;  /* 0x000000ff0200720c */ /* 0x000fda0003f45270 */
[----:B------:R-:W-:Y:S05]  /*4fd0*/  @P2 BRA `(.L_x_988) ;  /* 0x00000008002c2947 */ /* 0x000fea0003800000 */
[----:B------:R-:W1:Y:S01]  /*4fe0*/  S2R R2, SR_CgaCtaId ;  /* 0x0000000000027919 */ /* 0x000e620000008800 */
[----:B------:R-:W-:Y:S01]  /*4ff0*/  MOV R7, 0x400 ;  /* 0x0000040000077802 */ /* 0x000fe20000000f00 */
[----:B------:R-:W-:Y:S01]  /*5000*/  BSSY.RECONVERGENT B1, `(.L_x_1073) ;  /* 0x0000019000017945 */ /* 0x000fe20003800200 */
[----:B------:R-:W-:Y:S02]  /*5010*/  IMAD.MOV.U32 R12, RZ, RZ, R6 ;  /* 0x000000ffff0c7224 */ /* 0x000fe400078e0006 */
[----:B------:R-:W-:Y:S02]  /*5020*/  IMAD.MOV.U32 R10, RZ, RZ, R5 ;  /* 0x000000ffff0a7224 */ /* 0x000fe400078e0005 */
[----:B------:R-:W-:Y:S01]  /*5030*/  IMAD.MOV.U32 R14, RZ, RZ, R4 ;  /* 0x000000ffff0e7224 */ /* 0x000fe200078e0004 */
[----:B-1----:R-:W-:-:S05]  /*5040*/  LEA R7, R2, R7, 0x18 ;  /* 0x0000000702077211 */ /* 0x002fca00078ec0ff */
[----:B------:R-:W1:Y:S04]  /*5050*/  LDS R13, [R7+0x18] ;  /* 0x00001800070d7984 */ /* 0x000e680000000800 */
[----:B------:R2:W3:Y:S04]  /*5060*/  LDS R15, [R7+0x28] ;  /* 0x00002800070f7984 */ /* 0x0004e80000000800 */
[----:B------:R2:W4:Y:S04]  /*5070*/  LDS R17, [R7+0x38] ;  /* 0x0000380007117984 */ /* 0x0005280000000800 */
[----:B0-----:R2:W0:Y:S04]  /*5080*/  LDS R9, [R7+0x48] ;  /* 0x0000480007097984 */ /* 0x0014280000000800 */
[----:B------:R2:W0:Y:S04]  /*5090*/  LDS R8, [R7+0x58] ;  /* 0x0000580007087984 */ /* 0x0004280000000800 */
[----:B------:R2:W0:Y:S04]  /*50a0*/  LDS R3, [R7+0x68] ;  /* 0x0000680007037984 */ /* 0x0004280000000800 */
[----:B------:R2:W0:Y:S01]  /*50b0*/  LDS R2, [R7+0x78] ;  /* 0x0000780007027984 */ /* 0x0004220000000800 */
[----:B-1----:R-:W-:-:S13]  /*50c0*/  FSETP.GEU.AND P0, PT, R6, R13, PT ;  /* 0x0000000d0600720b */ /* 0x002fda0003f0e000 */
[----:B--234-:R-:W-:Y:S05]  /*50d0*/  @!P0 BRA `(.L_x_1074) ;  /* 0x00000000002c8947 */ /* 0x01cfea0003800000 */
[----:B------:R-:W1:Y:S01]  /*50e0*/  LDS.64 R10, [R7+0x20] ;  /* 0x00002000070a7984 */ /* 0x000e620000000a00 */
[----:B------:R-:W-:Y:S01]  /*50f0*/  FSETP.GEU.AND P3, PT, R13, R6, PT ;  /* 0x000000060d00720b */ /* 0x000fe20003f6e000 */
[----:B------:R-:W-:-:S12]  /*5100*/  IMAD.MOV.U32 R12, RZ, RZ, R13 ;  /* 0x000000ffff0c7224 */ /* 0x000fd800078e000d */
[CC--:B-1----:R-:W-:Y:S01]  /*5110*/  @P3 ISETP.GE.U32.AND P0, PT, R5.reuse, R10.reuse, PT ;  /* 0x0000000a0500320c */ /* 0x0c2fe20003f06070 */
[----:B------:R-:W-:Y:S01]  /*5120*/  IMAD.MOV.U32 R14, RZ, RZ, R11 ;  /* 0x000000ffff0e7224 */ /* 0x000fe200078e000b */
[CC--:B------:R-:W-:Y:S02]  /*5130*/  @P3 ISETP.LT.U32.AND P1, PT, R5.reuse, R10.reuse, PT ;  /* 0x0000000a0500320c */ /* 0x0c0fe40003f21070 */
[CC--:B------:R-:W-:Y:S02]  /*5140*/  @P3 ISETP.GE.AND.EX P0, PT, R4.reuse, R11.reuse, PT, P0 ;  /* 0x0000000b0400320c */ /* 0x0c0fe40003f06300 */
[----:B------:R-:W-:Y:S02]  /*5150*/  @P3 ISETP.LT.AND.EX P1, PT, R4, R11, PT, P1 ;  /* 0x0000000b0400320c */ /* 0x000fe40003f21310 */
[----:B------:R-:W-:Y:S02]  /*5160*/  @P3 FSEL R12, R6, R13, !P0 ;  /* 0x0000000d060c3208 */ /* 0x000fe40004000000 */
[----:B------:R-:W-:-:S02]  /*5170*/  @P3 SEL R10, R5, R10, P1 ;  /* 0x0000000a050a3207 */ /* 0x000fc40000800000 */
[----:B------:R-:W-:-:S07]  /*5180*/  @P3 SEL R14, R4, R11, P1 ;  /* 0x0000000b040e3207 */ /* 0x000fce0000800000 */
.L_x_1074:
[----:B------:R-:W-:Y:S05]  /*5190*/  BSYNC.RECONVERGENT B1 ;  /* 0x0000000000017941 */ /* 0x000fea0003800200 */
.L_x_1073:
[----:B------:R-:W-:Y:S01]  /*51a0*/  FSETP.GEU.AND P0, PT, R12, R15, PT ;  /* 0x0000000f0c00720b */ /* 0x000fe20003f0e000 */
[----:B------:R-:W-:Y:S01]  /*51b0*/  BSSY.RECONVERGENT B1, `(.L_x_1075) ;  /* 0x0000010000017945 */ /* 0x000fe20003800200 */
[----:B------:R-:W-:Y:S02]  /*51c0*/  IMAD.MOV.U32 R6, RZ, RZ, R12 ;  /* 0x000000ffff067224 */ /* 0x000fe400078e000c */
[----:B------:R-:W-:Y:S02]  /*51d0*/  IMAD.MOV.U32 R11, RZ, RZ, R10 ;  /* 0x000000ffff0b7224 */ /* 0x000fe400078e000a */
[----:B------:R-:W-:-:S07]  /*51e0*/  IMAD.MOV.U32 R5, RZ, RZ, R14 ;  /* 0x000000ffff057224 */ /* 0x000fce00078e000e */
[----:B------:R-:W-:Y:S05]  /*51f0*/  @!P0 BRA `(.L_x_1076) ;  /* 0x00000000002c8947 */ /* 0x000fea0003800000 */
[----:B------:R-:W1:Y:S01]  /*5200*/  LDS.64 R4, [R7+0x30] ;  /* 0x0000300007047984 */ /* 0x000e620000000a00 */
[----:B------:R-:W-:Y:S01]  /*5210*/  FSETP.GEU.AND P3, PT, R15, R12, PT ;  /* 0x0000000c0f00720b */ /* 0x000fe20003f6e000 */
[----:B------:R-:W-:-:S12]  /*5220*/  IMAD.MOV.U32 R6, RZ, RZ, R15 ;  /* 0x000000ffff067224 */ /* 0x000fd800078e000f */
[CC--:B-1----:R-:W-:Y:S01]  /*5230*/  @P3 ISETP.GE.U32.AND P0, PT, R10.reuse, R4.reuse, PT ;  /* 0x000000040a00320c */ /* 0x0c2fe20003f06070 */
[----:B------:R-:W-:Y:S01]  /*5240*/  IMAD.MOV.U32 R11, RZ, RZ, R4 ;  /* 0x000000ffff0b7224 */ /* 0x000fe200078e0004 */
[-C--:B------:R-:W-:Y:S02]  /*5250*/  @P3 ISETP.LT.U32.AND P1, PT, R10, R4.reuse, PT ;  /* 0x000000040a00320c */ /* 0x080fe40003f21070 */
[CC--:B------:R-:W-:Y:S02]  /*5260*/  @P3 ISETP.GE.AND.EX P0, PT, R14.reuse, R5.reuse, PT, P0 ;  /* 0x000000050e00320c */ /* 0x0c0fe40003f06300 */
[----:B------:R-:W-:Y:S02]  /*5270*/  @P3 ISETP.LT.AND.EX P1, PT, R14, R5, PT, P1 ;  /* 0x000000050e00320c */ /* 0x000fe40003f21310 */
[----:B------:R-:W-:Y:S02]  /*5280*/  @P3 FSEL R6, R12, R15, !P0 ;  /* 0x0000000f0c063208 */ /* 0x000fe40004000000 */
[----:B------:R-:W-:-:S02]  /*5290*/  @P3 SEL R11, R10, R4, P1 ;  /* 0x000000040a0b3207 */ /* 0x000fc40000800000 */
[----:B------:R-:W-:-:S07]  /*52a0*/  @P3 SEL R5, R14, R5, P1 ;  /* 0x000000050e053207 */ /* 0x000fce0000800000 */
.L_x_1076:
[----:B------:R-:W-:Y:S05]  /*52b0*/  BSYNC.RECONVERGENT B1 ;  /* 0x0000000000017941 */ /* 0x000fea0003800200 */
.L_x_1075:
        /* <DEDUP_REMOVED lines=18> */
.L_x_1078:
[----:B------:R-:W-:Y:S05]  /*53e0*/  BSYNC.RECONVERGENT B1 ;  /* 0x0000000000017941 */ /* 0x000fea0003800200 */
.L_x_1077:
[----:B0-----:R-:W-:Y:S01]  /*53f0*/  FSETP.GEU.AND P0, PT, R4, R9, PT ;  /* 0x000000090400720b */ /* 0x001fe20003f0e000 */
        /* <DEDUP_REMOVED lines=17> */
.L_x_1080:
[----:B------:R-:W-:Y:S05]  /*5510*/  BSYNC.RECONVERGENT B1 ;  /* 0x0000000000017941 */ /* 0x000fea0003800200 */
.L_x_1079:
        /* <DEDUP_REMOVED lines=18> */
.L_x_1082:
[----:B------:R-:W-:Y:S05]  /*5640*/  BSYNC.RECONVERGENT B1 ;  /* 0x0000000000017941 */ /* 0x000fea0003800200 */
.L_x_1081:
        /* <DEDUP_REMOVED lines=18> */
.L_x_1084:
[----:B------:R-:W-:Y:S05]  /*5770*/  BSYNC.RECONVERGENT B1 ;  /* 0x0000000000017941 */ /* 0x000fea0003800200 */
.L_x_1083:
        /* <DEDUP_REMOVED lines=17> */
.L_x_988:
[----:B------:R-:W-:Y:S05]  /*5890*/  BSYNC.RECONVERGENT B0 ;  /* 0x0000000000007941 */ /* 0x000fea0003800200 */
.L_x_955:
        /* <DEDUP_REMOVED lines=9> */
.L_x_1085:
        /* <DEDUP_REMOVED lines=13> */
.L_x_1391:


//--------------------- .text._ZN6thrust24THRUST_300001_SM_1000_NS8cuda_cub4core6detail13_kernel_agentINS1_8__reduce11ReduceAgentINS0_12zip_iteratorIN4cuda3std3__45tupleIJNS0_10device_ptrIfEENS0_17counting_iteratorIlNS0_11use_defaultESF_SF_EEEEEEEPNSB_IJflEEESJ_iNS1_9__extrema9arg_min_fIflNSA_4lessIfEEEEEEJSI_SK_iSP_EEEvDpT0_ --------------------------
	.section	.text._ZN6thrust24THRUST_300001_SM_1000_NS8cuda_cub4core6detail13_kernel_agentINS1_8__reduce11ReduceAgentINS0_12zip_iteratorIN4cuda3std3__45tupleIJNS0_10device_ptrIfEENS0_17counting_iteratorIlNS0_11use_defaultESF_SF_EEEEEEEPNSB_IJflEEESJ_iNS1_9__extrema9arg_min_fIflNSA_4lessIfEEEEEEJSI_SK_iSP_EEEvDpT0_,"ax",@progbits
	.align	128
        .global         _ZN6thrust24THRUST_300001_SM_1000_NS8cuda_cub4core6detail13_kernel_agentINS1_8__reduce11ReduceAgentINS0_12zip_iteratorIN4cuda3std3__45tupleIJNS0_10device_ptrIfEENS0_17counting_iteratorIlNS0_11use_defaultESF_SF_EEEEEEEPNSB_IJflEEESJ_iNS1_9__extrema9arg_min_fIflNSA_4lessIfEEEEEEJSI_SK_iSP_EEEvDpT0_
        .type           _ZN6thrust24THRUST_300001_SM_1000_NS8cuda_cub4core6detail13_kernel_agentINS1_8__reduce11ReduceAgentINS0_12zip_iteratorIN4cuda3std3__45tupleIJNS0_10device_ptrIfEENS0_17counting_iteratorIlNS0_11use_defaultESF_SF_EEEEEEEPNSB_IJflEEESJ_iNS1_9__extrema9arg_min_fIflNSA_4lessIfEEEEEEJSI_SK_iSP_EEEvDpT0_,@function
        .size           _ZN6thrust24THRUST_300001_SM_1000_NS8cuda_cub4core6detail13_kernel_agentINS1_8__reduce11ReduceAgentINS0_12zip_iteratorIN4cuda3std3__45tupleIJNS0_10device_ptrIfEENS0_17counting_iteratorIlNS0_11use_defaultESF_SF_EEEEEEEPNSB_IJflEEESJ_iNS1_9__extrema9arg_min_fIflNSA_4lessIfEEEEEEJSI_SK_iSP_EEEvDpT0_,(.L_x_1392 - _ZN6thrust24THRUST_300001_SM_1000_NS8cuda_cub4core6detail13_kernel_agentINS1_8__reduce11ReduceAgentINS0_12zip_iteratorIN4cuda3std3__45tupleIJNS0_10device_ptrIfEENS0_17counting_iteratorIlNS0_11use_defaultESF_SF_EEEEEEEPNSB_IJflEEESJ_iNS1_9__extrema9arg_min_fIflNSA_4lessIfEEEEEEJSI_SK_iSP_EEEvDpT0_)
        .other          _ZN6thrust24THRUST_300001_SM_1000_NS8cuda_cub4core6detail13_kernel_agentINS1_8__reduce11ReduceAgentINS0_12zip_iteratorIN4cuda3std3__45tupleIJNS0_10device_ptrIfEENS0_17counting_iteratorIlNS0_11use_defaultESF_SF_EEEEEEEPNSB_IJflEEESJ_iNS1_9__extrema9arg_min_fIflNSA_4lessIfEEEEEEJSI_SK_iSP_EEEvDpT0_,@"STO_CUDA_ENTRY STV_DEFAULT"
_ZN6thrust24THRUST_300001_SM_1000_NS8cuda_cub4core6detail13_kernel_agentINS1_8__reduce11ReduceAgentINS0_12zip_iteratorIN4cuda3std3__45tupleIJNS0_10device_ptrIfEENS0_17counting_iteratorIlNS0_11use_defaultESF_SF_EEEEEEEPNSB_IJflEEESJ_iNS1_9__extrema9arg_min_fIflNSA_4lessIfEEEEEEJSI_SK_iSP_EEEvDpT0_:
.text._ZN6thrust24THRUST_300001_SM_1000_NS8cuda_cub4core6detail13_kernel_agentINS1_8__reduce11ReduceAgentINS0_12zip_iteratorIN4cuda3std3__45tupleIJNS0_10device_ptrIfEENS0_17counting_iteratorIlNS0_11use_defaultESF_SF_EEEEEEEPNSB_IJflEEESJ_iNS1_9__extrema9arg_min_fIflNSA_4lessIfEEEEEEJSI_SK_iSP_EEEvDpT0_:
        /* <DEDUP_REMOVED lines=23> */
.L_x_1089:
[----:B0-----:R-:W-:Y:S05]  /*0170*/  BSYNC.RECONVERGENT B1 ;  /* 0x0000000000017941 */ /* 0x001fea0003800200 */
.L_x_1088:
        /* <DEDUP_REMOVED lines=19> */
.L_x_1096:
        /* <DEDUP_REMOVED lines=23> */
.L_x_1095:
[----:B------:R-:W-:Y:S05]  /*0420*/  BSYNC.RECONVERGENT B3 ;  /* 0x0000000000037941 */ /* 0x000fea0003800200 */
.L_x_1094:
[----:B------:R-:W-:Y:S01]  /*0430*/  IADD3 R12, P0, PT, R12, 0x100, RZ ;  /* 0x000001000c0c7810 */ /* 0x000fe20007f1e0ff */
[----:B------:R-:W-:Y:S02]  /*0440*/  VIADD R11, R11, 0x100 ;  /* 0x000001000b0b7836 */ /* 0x000fe40000000000 */
[----:B------:R-:W-:Y:S02]  /*0450*/  IMAD.X R10, RZ, RZ, R10, P3 ;  /* 0x000000ffff0a7224 */ /* 0x000fe400018e060a */
[----:B------:R-:W-:Y:S01]  /*0460*/  IMAD.X R13, RZ, RZ, R13, P0 ;  /* 0x000000ffff0d7224 */ /* 0x000fe200000e060d */
[----:B------:R-:W-:Y:S07]  /*0470*/  @P2 BRA `(.L_x_1096) ;  /* 0xfffffffc008c2947 */ /* 0x000fee000383ffff */
.L_x_1093:
[----:B------:R-:W-:Y:S05]  /*0480*/  BSYNC.RECONVERGENT B2 ;  /* 0x0000000000027941 */ /* 0x000fea0003800200 */
.L_x_1092:
[----:B------:R-:W-:-:S13]  /*0490*/  ISETP.GE.U32.AND P0, PT, R14, 0x300, PT ;  /* 0x000003000e00780c */ /* 0x000fda0003f06070 */
[----:B------:R-:W-:Y:S05]  /*04a0*/  @!P0 BRA `(.L_x_1091) ;  /* 0x00000004007c8947 */ /* 0x000fea0003800000 */
[----:B------:R-:W0:Y:S01]  /*04b0*/  LDC.64 R8, c[0x0][0x380] ;  /* 0x0000e000ff087b82 */ /* 0x000e220000000a00 */
[----:B------:R-:W-:-:S07]  /*04c0*/  VIADD R10, R11, 0x200 ;  /* 0x000002000b0a7836 */ /* 0x000fce0000000000 */
[----:B------:R-:W1:Y:S02]  /*04d0*/  LDC.64 R6, c[0x0][0x388] ;  /* 0x0000e200ff067b82 */ /* 0x000e640000000a00 */
.L_x_1105:
        /* <DEDUP_REMOVED lines=26> */
.L_x_1098:
[----:B------:R-:W-:Y:S05]  /*0680*/  BSYNC.RECONVERGENT B2 ;  /* 0x0000000000027941 */ /* 0x000fea0003800200 */
.L_x_1097:
        /* <DEDUP_REMOVED lines=20> */
.L_x_1100:
[----:B------:R-:W-:Y:S05]  /*07d0*/  BSYNC.RECONVERGENT B2 ;  /* 0x0000000000027941 */ /* 0x000fea0003800200 */
.L_x_1099:
        /* <DEDUP_REMOVED lines=20> */
.L_x_1102:
[----:B------:R-:W-:Y:S05]  /*0920*/  BSYNC.RECONVERGENT B2 ;  /* 0x0000000000027941 */ /* 0x000fea0003800200 */
.L_x_1101:
        /* <DEDUP_REMOVED lines=18> */
.L_x_1104:
[----:B------:R-:W-:Y:S05]  /*0a50*/  BSYNC.RECONVERGENT B2 ;  /* 0x0000000000027941 */ /* 0x000fea0003800200 */
.L_x_1103:
[C---:B------:R-:W-:Y:S02]  /*0a60*/  VIADD R5, R10.reuse, 0x200 ;  /* 0x000002000a057836 */ /* 0x040fe40000000000 */
[----:B------:R-:W-:-:S03]  /*0a70*/  VIADD R10, R10, 0x400 ;  /* 0x000004000a0a7836 */ /* 0x000fc60000000000 */
[----:B------:R-:W-:-:S13]  /*0a80*/  ISETP.GE.AND P0, PT, R5, UR5, PT ;  /* 0x0000000505007c0c */ /* 0x000fda000bf06270 */
[----:B------:R-:W-:Y:S05]  /*0a90*/  @!P0 BRA `(.L_x_1105) ;  /* 0xfffffff800908947 */ /* 0x000fea000383ffff */
.L_x_1091:
[----:B------:R-:W-:Y:S05]  /*0aa0*/  BSYNC.RECONVERGENT B1 ;  /* 0x0000000000017941 */ /* 0x000fea0003800200 */
.L_x_1090:
        /* <DEDUP_REMOVED lines=25> */
.L_x_1108:
[----:B------:R-:W-:Y:S05]  /*0c40*/  BSYNC.RECONVERGENT B1 ;  /* 0x0000000000017941 */ /* 0x000fea0003800200 */
.L_x_1107:
        /* <DEDUP_REMOVED lines=21> */
.L_x_1110:
[----:B------:R-:W-:Y:S05]  /*0da0*/  BSYNC.RECONVERGENT B1 ;  /* 0x0000000000017941 */ /* 0x000fea0003800200 */
.L_x_1109:
        /* <DEDUP_REMOVED lines=21> */
.L_x_1112:
[----:B------:R-:W-:Y:S05]  /*0f00*/  BSYNC.RECONVERGENT B1 ;  /* 0x0000000000017941 */ /* 0x000fea0003800200 */
.L_x_1111:
        /* <DEDUP_REMOVED lines=21> */
.L_x_1114:
[----:B------:R-:W-:Y:S05]  /*1060*/  BSYNC.RECONVERGENT B1 ;  /* 0x0000000000017941 */ /* 0x000fea0003800200 */
.L_x_1113:
        /* <DEDUP_REMOVED lines=22> */
.L_x_1116:
[----:B------:R-:W-:Y:S05]  /*11d0*/  BSYNC.RECONVERGENT B1 ;  /* 0x0000000000017941 */ /* 0x000fea0003800200 */
.L_x_1115:
        /* <DEDUP_REMOVED lines=12> */
.L_x_1118:
[----:B------:R-:W-:Y:S05]  /*12a0*/  BSYNC.RECONVERGENT B1 ;  /* 0x0000000000017941 */ /* 0x000fea0003800200 */
.L_x_1117:
        /* <DEDUP_REMOVED lines=31> */
.L_x_1121:
[----:B------:R-:W-:Y:S05]  /*14a0*/  BSYNC.RECONVERGENT B1 ;  /* 0x0000000000017941 */ /* 0x000fea0003800200 */
.L_x_1120:
        /* <DEDUP_REMOVED lines=18> */
.L_x_1123:
[----:B------:R-:W-:Y:S05]  /*15d0*/  BSYNC.RECONVERGENT B1 ;  /* 0x0000000000017941 */ /* 0x000fea0003800200 */
.L_x_1122:
        /* <DEDUP_REMOVED lines=18> */
.L_x_1125:
[----:B------:R-:W-:Y:S05]  /*1700*/  BSYNC.RECONVERGENT B1 ;  /* 0x0000000000017941 */ /* 0x000fea0003800200 */
.L_x_1124:
        /* <DEDUP_REMOVED lines=18> */
.L_x_1127:
[----:B------:R-:W-:Y:S05]  /*1830*/  BSYNC.RECONVERGENT B1 ;  /* 0x0000000000017941 */ /* 0x000fea0003800200 */
.L_x_1126:
        /* <DEDUP_REMOVED lines=18> */
.L_x_1129:
[----:B------:R-:W-:Y:S05]  /*1960*/  BSYNC.RECONVERGENT B1 ;  /* 0x0000000000017941 */ /* 0x000fea0003800200 */
.L_x_1128:
        /* <DEDUP_REMOVED lines=18> */
.L_x_1131:
[----:B------:R-:W-:Y:S05]  /*1a90*/  BSYNC.RECONVERGENT B1 ;  /* 0x0000000000017941 */ /* 0x000fea0003800200 */
.L_x_1130:
        /* <DEDUP_REMOVED lines=19> */
.L_x_1106:
        /* <DEDUP_REMOVED lines=28> */
.L_x_1133:
[----:B------:R-:W-:Y:S05]  /*1d90*/  BSYNC.RECONVERGENT B1 ;  /* 0x0000000000017941 */ /* 0x000fea0003800200 */
.L_x_1132:
        /* <DEDUP_REMOVED lines=22> */
.L_x_1135:
[----:B------:R-:W-:Y:S05]  /*1f00*/  BSYNC.RECONVERGENT B1 ;  /* 0x0000000000017941 */ /* 0x000fea0003800200 */
.L_x_1134:
        /* <DEDUP_REMOVED lines=22> */
.L_x_1137:
[----:B------:R-:W-:Y:S05]  /*2070*/  BSYNC.RECONVERGENT B1 ;  /* 0x0000000000017941 */ /* 0x000fea0003800200 */
.L_x_1136:
        /* <DEDUP_REMOVED lines=22> */
.L_x_1139:
[----:B------:R-:W-:Y:S05]  /*21e0*/  BSYNC.RECONVERGENT B1 ;  /* 0x0000000000017941 */ /* 0x000fea0003800200 */
.L_x_1138:
        /* <DEDUP_REMOVED lines=23> */
.L_x_1141:
[----:B------:R-:W-:Y:S05]  /*2360*/  BSYNC.RECONVERGENT B1 ;  /* 0x0000000000017941 */ /* 0x000fea0003800200 */
.L_x_1140:
        /* <DEDUP_REMOVED lines=12> */
.L_x_1143:
[----:B------:R-:W-:Y:S05]  /*2430*/  BSYNC.RECONVERGENT B1 ;  /* 0x0000000000017941 */ /* 0x000fea0003800200 */
.L_x_1142:
        /* <DEDUP_REMOVED lines=30> */
.L_x_1145:
[----:B------:R-:W-:Y:S05]  /*2620*/  BSYNC.RECONVERGENT B1 ;  /* 0x0000000000017941 */ /* 0x000fea0003800200 */
.L_x_1144:
        /* <DEDUP_REMOVED lines=27> */
.L_x_1147:
[----:B------:R-:W-:Y:S05]  /*27e0*/  BSYNC.RECONVERGENT B1 ;  /* 0x0000000000017941 */ /* 0x000fea0003800200 */
.L_x_1146:
        /* <DEDUP_REMOVED lines=27> */
.L_x_1149:
[----:B------:R-:W-:Y:S05]  /*29a0*/  BSYNC.RECONVERGENT B1 ;  /* 0x0000000000017941 */ /* 0x000fea0003800200 */
.L_x_1148:
        /* <DEDUP_REMOVED lines=27> */
.L_x_1151:
[----:B------:R-:W-:Y:S05]  /*2b60*/  BSYNC.RECONVERGENT B1 ;  /* 0x0000000000017941 */ /* 0x000fea0003800200 */
.L_x_1150:
        /* <DEDUP_REMOVED lines=27> */
.L_x_1153:
[----:B------:R-:W-:Y:S05]  /*2d20*/  BSYNC.RECONVERGENT B1 ;  /* 0x0000000000017941 */ /* 0x000fea0003800200 */
.L_x_1152:
        /* <DEDUP_REMOVED lines=27> */
.L_x_1155:
[----:B------:R-:W-:Y:S05]  /*2ee0*/  BSYNC.RECONVERGENT B1 ;  /* 0x0000000000017941 */ /* 0x000fea0003800200 */
.L_x_1154:
        /* <DEDUP_REMOVED lines=28> */
.L_x_1087:
        /* <DEDUP_REMOVED lines=26> */
.L_x_1157:
[----:B------:R-:W-:Y:S05]  /*3250*/  BSYNC.RECONVERGENT B1 ;  /* 0x0000000000017941 */ /* 0x000fea0003800200 */
.L_x_1156:
        /* <DEDUP_REMOVED lines=21> */
.L_x_1159:
[----:B------:R-:W-:Y:S05]  /*33b0*/  BSYNC.RECONVERGENT B1 ;  /* 0x0000000000017941 */ /* 0x000fea0003800200 */
.L_x_1158:
[----:B------:R-:W-:Y:S01]  /*33c0*/  UISETP.GE.U32.AND UP0, UPT, UR4, 0xa00, UPT ;  /* 0x00000a000400788c */ /* 0x000fe2000bf06070 */
[----:B------:R-:W-:-:S08]  /*33d0*/  IMAD.MOV.U32 R5, RZ, RZ, 0x500 ;  /* 0x00000500ff057424 */ /* 0x000fd000078e00ff */
[----:B------:R-:W-:Y:S05]  /*33e0*/  BRA.U !UP0, `(.L_x_1160) ;  /* 0x0000000508c47547 */ /* 0x000fea000b800000 */
[----:B------:R-:W-:Y:S01]  /*33f0*/  IMAD.MOV.U32 R5, RZ, RZ, 0x500 ;  /* 0x00000500ff057424 */ /* 0x000fe200078e00ff */
[----:B------:R-:W0:Y:S01]  /*3400*/  LDCU UR4, c[0x0][0x398] ;  /* 0x00007300ff0477ac */ /* 0x000e220008000800 */
[----:B------:R-:W1:Y:S05]  /*3410*/  LDCU.64 UR6, c[0x0][0x388] ;  /* 0x00007100ff0677ac */ /* 0x000e6a0008000a00 */
.L_x_1171:
[----:B------:R-:W-:-:S05]  /*3420*/  IMAD.WIDE.U32 R12, R5, 0x4, R2 ;  /* 0x00000004050c7825 */ /* 0x000fca00078e0002 */
[----:B------:R-:W2:Y:S04]  /*3430*/  LDG.E R17, desc[UR8][R12.64] ;  /* 0x000000080c117981 */ /* 0x000ea8000c1e1900 */
[----:B------:R3:W5:Y:S04]  /*3440*/  LDG.E R18, desc[UR8][R12.64+0x400] ;  /* 0x000400080c127981 */ /* 0x000768000c1e1900 */
[----:B------:R3:W5:Y:S04]  /*3450*/  LDG.E R19, desc[UR8][R12.64+0x800] ;  /* 0x000800080c137981 */ /* 0x000768000c1e1900 */
[----:B------:R3:W5:Y:S04]  /*3460*/  LDG.E R4, desc[UR8][R12.64+0xc00] ;  /* 0x000c00080c047981 */ /* 0x000768000c1e1900 */
[----:B------:R3:W5:Y:S01]  /*3470*/  LDG.E R10, desc[UR8][R12.64+0x1000] ;  /* 0x001000080c0a7981 */ /* 0x000762000c1e1900 */
[----:B-1----:R-:W-:Y:S01]  /*3480*/  IADD3 R16, P1, P2, R0, UR6, R5 ;  /* 0x0000000600107c10 */ /* 0x002fe2000fa3e005 */
[----:B------:R-:W-:Y:S01]  /*3490*/  BSSY.RECONVERGENT B1, `(.L_x_1161) ;  /* 0x0000012000017945 */ /* 0x000fe20003800200 */
[----:B------:R-:W-:-:S02]  /*34a0*/  IMAD.MOV.U32 R11, RZ, RZ, R6 ;  /* 0x000000ffff0b7224 */ /* 0x000fc400078e0006 */
[----:B------:R-:W-:Y:S01]  /*34b0*/  IMAD.MOV.U32 R14, RZ, RZ, R7 ;  /* 0x000000ffff0e7224 */ /* 0x000fe200078e0007 */
[----:B------:R-:W-:Y:S01]  /*34c0*/  IADD3.X R9, PT, PT, RZ, UR7, RZ, P1, P2 ;  /* 0x00000007ff097c10 */ /* 0x000fe20008fe44ff */
        /* <DEDUP_REMOVED lines=14> */
.L_x_1162:
[----:B0-----:R-:W-:Y:S05]  /*35b0*/  BSYNC.RECONVERGENT B1 ;  /* 0x0000000000017941 */ /* 0x001fea0003800200 */
.L_x_1161:
[----:B-----5:R-:W-:Y:S01]  /*35c0*/  FSETP.GEU.AND P0, PT, R11, R18, PT ;  /* 0x000000120b00720b */ /* 0x020fe20003f0e000 */
[----:B------:R-:W-:Y:S01]  /*35d0*/  BSSY.RECONVERGENT B1, `(.L_x_1163) ;  /* 0x0000012000017945 */ /* 0x000fe20003800200 */
[----:B------:R-:W-:Y:S01]  /*35e0*/  IADD3 RZ, P1, PT, R16, 0x100, RZ ;  /* 0x0000010010ff7810 */ /* 0x000fe20007f3e0ff */
[----:B------:R-:W-:Y:S02]  /*35f0*/  IMAD.MOV.U32 R6, RZ, RZ, R11 ;  /* 0x000000ffff067224 */ /* 0x000fe400078e000b */
[----:B------:R-:W-:Y:S02]  /*3600*/  IMAD.MOV.U32 R12, RZ, RZ, R14 ;  /* 0x000000ffff0c7224 */ /* 0x000fe400078e000e */
[----:B------:R-:W-:Y:S02]  /*3610*/  IMAD.X R8, RZ, RZ, R9, P1 ;  /* 0x000000ffff087224 */ /* 0x000fe400008e0609 */
[----:B------:R-:W-:-:S04]  /*3620*/  IMAD.MOV.U32 R13, RZ, RZ, R15 ;  /* 0x000000ffff0d7224 */ /* 0x000fc800078e000f */
[----:B------:R-:W-:Y:S05]  /*3630*/  @!P0 BRA `(.L_x_1164) ;  /* 0x00000000002c8947 */ /* 0x000fea0003800000 */
[----:B------:R-:W-:Y:S01]  /*3640*/  FSETP.GEU.AND P2, PT, R18, R11, PT ;  /* 0x0000000b1200720b */ /* 0x000fe20003f4e000 */
[----:B------:R-:W-:Y:S02]  /*3650*/  VIADD R12, R16, 0x100 ;  /* 0x00000100100c7836 */ /* 0x000fe40000000000 */
        /* <DEDUP_REMOVED lines=9> */
.L_x_1164:
[----:B------:R-:W-:Y:S05]  /*36f0*/  BSYNC.RECONVERGENT B1 ;  /* 0x0000000000017941 */ /* 0x000fea0003800200 */
.L_x_1163:
[----:B------:R-:W-:Y:S01]  /*3700*/  FSETP.GEU.AND P0, PT, R6, R19, PT ;  /* 0x000000130600720b */ /* 0x000fe20003f0e000 */
        /* <DEDUP_REMOVED lines=18> */
.L_x_1166:
[----:B------:R-:W-:Y:S05]  /*3830*/  BSYNC.RECONVERGENT B1 ;  /* 0x0000000000017941 */ /* 0x000fea0003800200 */
.L_x_1165:
[----:B------:R-:W-:Y:S01]  /*3840*/  FSETP.GEU.AND P0, PT, R7, R4, PT ;  /* 0x000000040700720b */ /* 0x000fe20003f0e000 */
[----:B------:R-:W-:Y:S01]  /*3850*/  BSSY.RECONVERGENT B1, `(.L_x_1167) ;  /* 0x0000013000017945 */ /* 0x000fe20003800200 */
[C---:B------:R-:W-:Y:S01]  /*3860*/  IADD3 R15, P1, PT, R16.reuse, 0x300, RZ ;  /* 0x00000300100f7810 */ /* 0x040fe20007f3e0ff */
[----:B------:R-:W-:Y:S01]  /*3870*/  IMAD.MOV.U32 R11, RZ, RZ, R7 ;  /* 0x000000ffff0b7224 */ /* 0x000fe200078e0007 */
[----:B------:R-:W-:Y:S01]  /*3880*/  IADD3 R19, P2, PT, R16, 0x400, RZ ;  /* 0x0000040010137810 */ /* 0x000fe20007f5e0ff */
        /* <DEDUP_REMOVED lines=15> */
.L_x_1168:
[----:B------:R-:W-:Y:S05]  /*3980*/  BSYNC.RECONVERGENT B1 ;  /* 0x0000000000017941 */ /* 0x000fea0003800200 */
.L_x_1167:
[----:B------:R-:W-:Y:S01]  /*3990*/  FSETP.GEU.AND P0, PT, R11, R10, PT ;  /* 0x0000000a0b00720b */ /* 0x000fe20003f0e000 */
[----:B------:R-:W-:Y:S01]  /*39a0*/  BSSY.RECONVERGENT B1, `(.L_x_1169) ;  /* 0x0000011000017945 */ /* 0x000fe20003800200 */
[----:B------:R-:W-:Y:S02]  /*39b0*/  IMAD.X R4, RZ, RZ, R9, P2 ;  /* 0x000000ffff047224 */ /* 0x000fe400010e0609 */
[----:B------:R-:W-:Y:S02]  /*39c0*/  IMAD.MOV.U32 R6, RZ, RZ, R11 ;  /* 0x000000ffff067224 */ /* 0x000fe400078e000b */
[----:B------:R-:W-:Y:S02]  /*39d0*/  IMAD.MOV.U32 R7, RZ, RZ, R12 ;  /* 0x000000ffff077224 */ /* 0x000fe400078e000c */
[----:B------:R-:W-:-:S05]  /*39e0*/  IMAD.MOV.U32 R8, RZ, RZ, R13 ;  /* 0x000000ffff087224 */ /* 0x000fca00078e000d */
        /* <DEDUP_REMOVED lines=12> */
.L_x_1170:
[----:B------:R-:W-:Y:S05]  /*3ab0*/  BSYNC.RECONVERGENT B1 ;  /* 0x0000000000017941 */ /* 0x000fea0003800200 */
.L_x_1169:
[C---:B------:R-:W-:Y:S02]  /*3ac0*/  VIADD R4, R5.reuse, 0xa00 ;  /* 0x00000a0005047836 */ /* 0x040fe40000000000 */
[----:B------:R-:W-:-:S03]  /*3ad0*/  VIADD R5, R5, 0x500 ;  /* 0x0000050005057836 */ /* 0x000fc60000000000 */
[----:B------:R-:W-:-:S13]  /*3ae0*/  ISETP.GT.AND P0, PT, R4, UR4, PT ;  /* 0x0000000404007c0c */ /* 0x000fda000bf04270 */
[----:B------:R-:W-:Y:S05]  /*3af0*/  @!P0 BRA `(.L_x_1171) ;  /* 0xfffffff800488947 */ /* 0x000fea000383ffff */
.L_x_1160:
        /* <DEDUP_REMOVED lines=14> */
[----:B------:R-:W-:Y:S01]  /*3be0*/  IMAD.IADD R11, R0, 0x1, R5 ;  /* 0x00000001000b7824 */ /* 0x000fe200078e0205 */
[----:B------:R-:W-:-:S04]  /*3bf0*/  LEA.HI R4, R15, 0x1, RZ, 0x18 ;  /* 0x000000010f047811 */ /* 0x000fc800078fc0ff */
[C---:B------:R-:W-:Y:S02]  /*3c00*/  IADD3 R14, P0, PT, R11.reuse, UR6, RZ ;  /* 0x000000060b0e7c10 */ /* 0x040fe4000ff1e0ff */
[----:B------:R-:W-:Y:S01]  /*3c10*/  LOP3.LUT R10, R4, 0x3, RZ, 0xc0, !PT ;  /* 0x00000003040a7812 */ /* 0x000fe200078ec0ff */
[----:B------:R-:W-:Y:S02]  /*3c20*/  IMAD.MOV.U32 R4, RZ, RZ, R0 ;  /* 0x000000ffff047224 */ /* 0x000fe400078e0000 */
[----:B------:R-:W-:Y:S02]  /*3c30*/  IMAD.X R16, RZ, RZ, UR7, P0 ;  /* 0x00000007ff107e24 */ /* 0x000fe400080e06ff */
[----:B------:R-:W-:Y:S02]  /*3c40*/  IMAD.MOV R10, RZ, RZ, -R10 ;  /* 0x000000ffff0a7224 */ /* 0x000fe400078e0a0a */
[----:B0-----:R-:W-:-:S04]  /*3c50*/  IMAD.WIDE.U32 R2, R11, 0x4, R2 ;  /* 0x000000040b027825 */ /* 0x001fc800078e0002 */
[----:B------:R-:W-:Y:S02]  /*3c60*/  IMAD.MOV.U32 R12, RZ, RZ, R2 ;  /* 0x000000ffff0c7224 */ /* 0x000fe400078e0002 */
[----:B------:R-:W-:-:S07]  /*3c70*/  IMAD.MOV.U32 R13, RZ, RZ, R3 ;  /* 0x000000ffff0d7224 */ /* 0x000fce00078e0003 */
.L_x_1178:
        /* <DEDUP_REMOVED lines=23> */
.L_x_1177:
[----:B------:R-:W-:Y:S05]  /*3df0*/  BSYNC.RECONVERGENT B3 ;  /* 0x0000000000037941 */ /* 0x000fea0003800200 */
.L_x_1176:
[----:B------:R-:W-:Y:S01]  /*3e00*/  IADD3 R14, P0, PT, R14, 0x100, RZ ;  /* 0x000001000e0e7810 */ /* 0x000fe20007f1e0ff */
[----:B------:R-:W-:Y:S02]  /*3e10*/  VIADD R4, R4, 0x100 ;  /* 0x0000010004047836 */ /* 0x000fe40000000000 */
[----:B------:R-:W-:Y:S02]  /*3e20*/  IMAD.X R13, RZ, RZ, R13, P3 ;  /* 0x000000ffff0d7224 */ /* 0x000fe400018e060d */
[----:B------:R-:W-:Y:S01]  /*3e30*/  IMAD.X R16, RZ, RZ, R16, P0 ;  /* 0x000000ffff107224 */ /* 0x000fe200000e0610 */
[----:B------:R-:W-:Y:S07]  /*3e40*/  @P2 BRA `(.L_x_1178) ;  /* 0xfffffffc008c2947 */ /* 0x000fee000383ffff */
.L_x_1175:
[----:B------:R-:W-:Y:S05]  /*3e50*/  BSYNC.RECONVERGENT B2 ;  /* 0x0000000000027941 */ /* 0x000fea0003800200 */
.L_x_1174:
[----:B------:R-:W-:-:S13]  /*3e60*/  ISETP.GE.U32.AND P0, PT, R15, 0x300, PT ;  /* 0x000003000f00780c */ /* 0x000fda0003f06070 */
[----:B------:R-:W-:Y:S05]  /*3e70*/  @!P0 BRA `(.L_x_1173) ;  /* 0x0000000400cc8947 */ /* 0x000fea0003800000 */
[----:B------:R-:W0:Y:S01]  /*3e80*/  LDC.64 R14, c[0x0][0x380] ;  /* 0x0000e000ff0e7b82 */ /* 0x000e220000000a00 */
[----:B------:R-:W1:Y:S01]  /*3e90*/  LDCU.128 UR12, c[0x0][0x380] ;  /* 0x00007000ff0c77ac */ /* 0x000e620008000c00 */
[C---:B------:R-:W-:Y:S01]  /*3ea0*/  IADD3 R16, P1, PT, R4.reuse, R5, RZ ;  /* 0x0000000504107210 */ /* 0x040fe20007f3e0ff */
[----:B------:R-:W-:-:S04]  /*3eb0*/  IMAD.IADD R11, R4, 0x1, R5 ;  /* 0x00000001040b7824 */ /* 0x000fc800078e0205 */
[----:B------:R-:W-:Y:S01]  /*3ec0*/  IMAD.X R5, RZ, RZ, RZ, P1 ;  /* 0x000000ffff057224 */ /* 0x000fe200008e06ff */
[----:B------:R-:W2:Y:S01]  /*3ed0*/  LDC.64 R2, c[0x0][0x388] ;  /* 0x0000e200ff027b82 */ /* 0x000ea20000000a00 */
[C---:B-1----:R-:W-:Y:S02]  /*3ee0*/  LEA R17, P2, R16.reuse, UR12, 0x2 ;  /* 0x0000000c10117c11 */ /* 0x042fe4000f8410ff */
[----:B------:R-:W-:Y:S02]  /*3ef0*/  IADD3 R10, P0, PT, R11, UR14, RZ ;  /* 0x0000000e0b0a7c10 */ /* 0x000fe4000ff1e0ff */
[----:B------:R-:W-:Y:S01]  /*3f00*/  IADD3 R17, P1, PT, R17, 0xc00, RZ ;  /* 0x00000c0011117810 */ /* 0x000fe20007f3e0ff */
[----:B0-----:R-:W-:Y:S01]  /*3f10*/  IMAD.WIDE.U32 R14, R11, 0x4, R14 ;  /* 0x000000040b0e7825 */ /* 0x001fe200078e000e */
[----:B------:R-:W-:-:S03]  /*3f20*/  LEA.HI.X R16, R16, UR13, R5, 0x2, P2 ;  /* 0x0000000d10107c11 */ /* 0x000fc600090f1405 */
[----:B------:R-:W-:Y:S02]  /*3f30*/  IMAD.MOV.U32 R12, RZ, RZ, R14 ;  /* 0x000000ffff0c7224 */ /* 0x000fe400078e000e */
[----:B------:R-:W-:Y:S02]  /*3f40*/  IMAD.X R13, RZ, RZ, UR15, P0 ;  /* 0x0000000fff0d7e24 */ /* 0x000fe400080e06ff */
[----:B------:R-:W-:Y:S02]  /*3f50*/  VIADD R14, R4, 0x200 ;  /* 0x00000200040e7836 */ /* 0x000fe40000000000 */
[----:B--2---:R-:W-:-:S07]  /*3f60*/  IMAD.X R16, RZ, RZ, R16, P1 ;  /* 0x000000ffff107224 */ /* 0x004fce00008e0610 */
.L_x_1187:
[----:B------:R-:W-:Y:S02]  /*3f70*/  IMAD.MOV.U32 R4, RZ, RZ, R12 ;  /* 0x000000ffff047224 */ /* 0x000fe400078e000c */
[----:B------:R-:W-:-:S05]  /*3f80*/  IMAD.MOV.U32 R5, RZ, RZ, R15 ;  /* 0x000000ffff057224 */ /* 0x000fca00078e000f */
[----:B------:R0:W2:Y:S02]  /*3f90*/  LDG.E R21, desc[UR8][R4.64] ;  /* 0x0000000804157981 */ /* 0x0000a4000c1e1900 */
[----:B0-----:R-:W-:Y:S02]  /*3fa0*/  IMAD.MOV.U32 R4, RZ, RZ, R17 ;  /* 0x000000ffff047224 */ /* 0x001fe400078e0011 */
[----:B------:R-:W-:-:S05]  /*3fb0*/  IMAD.MOV.U32 R5, RZ, RZ, R16 ;  /* 0x000000ffff057224 */ /* 0x000fca00078e0010 */
[----:B------:R0:W5:Y:S04]  /*3fc0*/  LDG.E R27, desc[UR8][R4.64+-0x800] ;  /* 0xfff80008041b7981 */ /* 0x000168000c1e1900 */
[----:B------:R0:W5:Y:S04]  /*3fd0*/  LDG.E R16, desc[UR8][R4.64+-0x400] ;  /* 0xfffc000804107981 */ /* 0x000168000c1e1900 */
[----:B------:R0:W5:Y:S01]  /*3fe0*/  LDG.E R17, desc[UR8][R4.64] ;  /* 0x0000000804117981 */ /* 0x000162000c1e1900 */
[----:B------:R-:W-:Y:S01]  /*3ff0*/  BSSY.RECONVERGENT B2, `(.L_x_1179) ;  /* 0x0000012000027945 */ /* 0x000fe20003800200 */
[----:B------:R-:W-:-:S02]  /*4000*/  IMAD.MOV.U32 R18, RZ, RZ, R6 ;  /* 0x000000ffff127224 */ /* 0x000fc400078e0006 */
[----:B------:R-:W-:Y:S02]  /*4010*/  IMAD.MOV.U32 R20, RZ, RZ, R7 ;  /* 0x000000ffff147224 */ /* 0x000fe400078e0007 */
[----:B------:R-:W-:Y:S02]  /*4020*/  VIADD R19, R11, 0x100 ;  /* 0x000001000b137836 */ /* 0x000fe40000000000 */
        /* <DEDUP_REMOVED lines=14> */
.L_x_1180:
[----:B------:R-:W-:Y:S05]  /*4110*/  BSYNC.RECONVERGENT B2 ;  /* 0x0000000000027941 */ /* 0x000fea0003800200 */
.L_x_1179:
[----:B-----5:R-:W-:Y:S01]  /*4120*/  FSETP.GEU.AND P0, PT, R18, R27, PT ;  /* 0x0000001b1200720b */ /* 0x020fe20003f0e000 */
[----:B------:R-:W-:Y:S01]  /*4130*/  BSSY.RECONVERGENT B2, `(.L_x_1181) ;  /* 0x0000013000027945 */ /* 0x000fe20003800200 */
[----:B------:R-:W-:Y:S01]  /*4140*/  IADD3 R23, P1, PT, R19, R2, RZ ;  /* 0x0000000213177210 */ /* 0x000fe20007f3e0ff */
[----:B------:R-:W-:Y:S02]  /*4150*/  VIADD R21, R11, 0x200 ;  /* 0x000002000b157836 */ /* 0x000fe40000000000 */
[----:B------:R-:W-:Y:S02]  /*4160*/  IMAD.MOV.U32 R19, RZ, RZ, R18 ;  /* 0x000000ffff137224 */ /* 0x000fe400078e0012 */
[----:B------:R-:W-:Y:S02]  /*4170*/  IMAD.X R25, RZ, RZ, R3, P1 ;  /* 0x000000ffff197224 */ /* 0x000fe400008e0603 */
[----:B------:R-:W-:Y:S02]  /*4180*/  IMAD.MOV.U32 R7, RZ, RZ, R20 ;  /* 0x000000ffff077224 */ /* 0x000fe400078e0014 */
[----:B------:R-:W-:-:S02]  /*4190*/  IMAD.MOV.U32 R6, RZ, RZ, R22 ;  /* 0x000000ffff067224 */ /* 0x000fc400078e0016 */
        /* <DEDUP_REMOVED lines=12> */
.L_x_1182:
[----:B------:R-:W-:Y:S05]  /*4260*/  BSYNC.RECONVERGENT B2 ;  /* 0x0000000000027941 */ /* 0x000fea0003800200 */
.L_x_1181:
[----:B------:R-:W-:Y:S01]  /*4270*/  FSETP.GEU.AND P0, PT, R19, R16, PT ;  /* 0x000000101300720b */ /* 0x000fe20003f0e000 */
[----:B------:R-:W-:Y:S01]  /*4280*/  VIADD R23, R11, 0x300 ;  /* 0x000003000b177836 */ /* 0x000fe20000000000 */
[-C--:B------:R-:W-:Y:S01]  /*4290*/  IADD3 R8, P1, PT, R21, R2.reuse, RZ ;  /* 0x0000000215087210 */ /* 0x080fe20007f3e0ff */
[----:B------:R-:W-:Y:S01]  /*42a0*/  BSSY.RECONVERGENT B2, `(.L_x_1183) ;  /* 0x0000012000027945 */ /* 0x000fe20003800200 */
[----:B------:R-:W-:Y:S02]  /*42b0*/  IMAD.MOV.U32 R18, RZ, RZ, R19 ;  /* 0x000000ffff127224 */ /* 0x000fe400078e0013 */
[----:B------:R-:W-:Y:S01]  /*42c0*/  IADD3 R25, P2, PT, R23, R2, RZ ;  /* 0x0000000217197210 */ /* 0x000fe20007f5e0ff */
[----:B------:R-:W-:Y:S02]  /*42d0*/  IMAD.X R23, RZ, RZ, R3, P1 ;  /* 0x000000ffff177224 */ /* 0x000fe400008e0603 */
[----:B------:R-:W-:Y:S02]  /*42e0*/  IMAD.MOV.U32 R20, RZ, RZ, R7 ;  /* 0x000000ffff147224 */ /* 0x000fe400078e0007 */
[----:B------:R-:W-:-:S02]  /*42f0*/  IMAD.MOV.U32 R21, RZ, RZ, R6 ;  /* 0x000000ffff157224 */ /* 0x000fc400078e0006 */
[----:B------:R-:W-:Y:S06]  /*4300*/  @!P0 BRA `(.L_x_1184) ;  /* 0x00000000002c8947 */ /* 0x000fec0003800000 */
        /* <DEDUP_REMOVED lines=11> */
.L_x_1184:
[----:B------:R-:W-:Y:S05]  /*43c0*/  BSYNC.RECONVERGENT B2 ;  /* 0x0000000000027941 */ /* 0x000fea0003800200 */
.L_x_1183:
        /* <DEDUP_REMOVED lines=18> */
.L_x_1186:
[----:B------:R-:W-:Y:S05]  /*44f0*/  BSYNC.RECONVERGENT B2 ;  /* 0x0000000000027941 */ /* 0x000fea0003800200 */
.L_x_1185:
[----:B------:R-:W-:Y:S01]  /*4500*/  VIADD R16, R14, 0x200 ;  /* 0x000002000e107836 */ /* 0x000fe20000000000 */
[----:B------:R-:W-:Y:S01]  /*4510*/  IADD3 R17, P2, PT, R4, 0x1000, RZ ;  /* 0x0000100004117810 */ /* 0x000fe20007f5e0ff */
[----:B------:R-:W-:Y:S01]  /*4520*/  VIADD R14, R14, 0x400 ;  /* 0x000004000e0e7836 */ /* 0x000fe20000000000 */
[----:B------:R-:W-:Y:S01]  /*4530*/  IADD3 R10, P1, PT, R10, 0x400, RZ ;  /* 0x000004000a0a7810 */ /* 0x000fe20007f3e0ff */
[----:B------:R-:W-:Y:S01]  /*4540*/  VIADD R11, R11, 0x400 ;  /* 0x000004000b0b7836 */ /* 0x000fe20000000000 */
[----:B------:R-:W-:Y:S01]  /*4550*/  ISETP.GE.AND P0, PT, R16, R9, PT ;  /* 0x000000091000720c */ /* 0x000fe20003f06270 */
[----:B------:R-:W-:Y:S01]  /*4560*/  IMAD.X R16, RZ, RZ, R5, P2 ;  /* 0x000000ffff107224 */ /* 0x000fe200010e0605 */
[----:B------:R-:W-:Y:S01]  /*4570*/  IADD3 R12, P2, PT, R12, 0x1000, RZ ;  /* 0x000010000c0c7810 */ /* 0x000fe20007f5e0ff */
[----:B------:R-:W-:-:S04]  /*4580*/  IMAD.X R13, RZ, RZ, R13, P1 ;  /* 0x000000ffff0d7224 */ /* 0x000fc800008e060d */
[----:B------:R-:W-:-:S06]  /*4590*/  IMAD.X R15, RZ, RZ, R15, P2 ;  /* 0x000000ffff0f7224 */ /* 0x000fcc00010e060f */
[----:B------:R-:W-:Y:S05]  /*45a0*/  @!P0 BRA `(.L_x_1187) ;  /* 0xfffffff800708947 */ /* 0x000fea000383ffff */
.L_x_1173:
[----:B------:R-:W-:Y:S05]  /*45b0*/  BSYNC.RECONVERGENT B1 ;  /* 0x0000000000017941 */ /* 0x000fea0003800200 */
.L_x_1172:
        /* <DEDUP_REMOVED lines=22> */
.L_x_1189:
[----:B------:R-:W-:Y:S05]  /*4720*/  BSYNC.RECONVERGENT B1 ;  /* 0x0000000000017941 */ /* 0x000fea0003800200 */
.L_x_1188:
        /* <DEDUP_REMOVED lines=21> */
.L_x_1191:
[----:B------:R-:W-:Y:S05]  /*4880*/  BSYNC.RECONVERGENT B1 ;  /* 0x0000000000017941 */ /* 0x000fea0003800200 */
.L_x_1190:
        /* <DEDUP_REMOVED lines=21> */
.L_x_1193:
[----:B------:R-:W-:Y:S05]  /*49e0*/  BSYNC.RECONVERGENT B1 ;  /* 0x0000000000017941 */ /* 0x000fea0003800200 */
.L_x_1192:
        /* <DEDUP_REMOVED lines=21> */
.L_x_1195:
[----:B------:R-:W-:Y:S05]  /*4b40*/  BSYNC.RECONVERGENT B1 ;  /* 0x0000000000017941 */ /* 0x000fea0003800200 */
.L_x_1194:
        /* <DEDUP_REMOVED lines=22> */
.L_x_1197:
[----:B------:R-:W-:Y:S05]  /*4cb0*/  BSYNC.RECONVERGENT B1 ;  /* 0x0000000000017941 */ /* 0x000fea0003800200 */
.L_x_1196:
        /* <DEDUP_REMOVED lines=12> */
.L_x_1199:
[----:B------:R-:W-:Y:S05]  /*4d80*/  BSYNC.RECONVERGENT B1 ;  /* 0x0000000000017941 */ /* 0x000fea0003800200 */
.L_x_1198:
        /* <DEDUP_REMOVED lines=31> */
.L_x_1201:
[----:B------:R-:W-:Y:S05]  /*4f80*/  BSYNC.RECONVERGENT B1 ;  /* 0x0000000000017941 */ /* 0x000fea0003800200 */
.L_x_1200:
        /* <DEDUP_REMOVED lines=18> */
.L_x_1203:
[----:B------:R-:W-:Y:S05]  /*50b0*/  BSYNC.RECONVERGENT B1 ;  /* 0x0000000000017941 */ /* 0x000fea0003800200 */
.L_x_1202:
        /* <DEDUP_REMOVED lines=18> */
.L_x_1205:
[----:B------:R-:W-:Y:S05]  /*51e0*/  BSYNC.RECONVERGENT B1 ;  /* 0x0000000000017941 */ /* 0x000fea0003800200 */
.L_x_1204:
        /* <DEDUP_REMOVED lines=18> */
.L_x_1207:
[----:B------:R-:W-:Y:S05]  /*5310*/  BSYNC.RECONVERGENT B1 ;  /* 0x0000000000017941 */ /* 0x000fea0003800200 */
.L_x_1206:
        /* <DEDUP_REMOVED lines=18> */
.L_x_1209:
[----:B------:R-:W-:Y:S05]  /*5440*/  BSYNC.RECONVERGENT B1 ;  /* 0x0000000000017941 */ /* 0x000fea0003800200 */
.L_x_1208:
        /* <DEDUP_REMOVED lines=18> */
.L_x_1211:
[----:B------:R-:W-:Y:S05]  /*5570*/  BSYNC.RECONVERGENT B1 ;  /* 0x0000000000017941 */ /* 0x000fea0003800200 */
.L_x_1210:
        /* <DEDUP_REMOVED lines=17> */
.L_x_1119:
[----:B------:R-:W-:Y:S05]  /*5690*/  BSYNC.RECONVERGENT B0 ;  /* 0x0000000000007941 */ /* 0x000fea0003800200 */
.L_x_1086:
[----:B------:R-:W-:Y:S05]  /*56a0*/  @P1 EXIT ;  /* 0x000000000000194d */ /* 0x000fea0003800000 */
[----:B0-----:R-:W0:Y:S01]  /*56b0*/  LDC.64 R6, c[0x0][0x390] ;  /* 0x0000e400ff067b82 */ /* 0x001e220000000a00 */
[----:B------:R-:W-:Y:S02]  /*56c0*/  IMAD.MOV.U32 R5, RZ, RZ, R4 ;  /* 0x000000ffff057224 */ /* 0x000fe400078e0004 */
[----:B------:R-:W-:-:S05]  /*56d0*/  IMAD.MOV.U32 R4, RZ, RZ, R3 ;  /* 0x000000ffff047224 */ /* 0x000fca00078e0003 */
[----:B0-----:R-:W-:Y:S04]  /*56e0*/  STG.E.64 desc[UR8][R6.64+0x8], R4 ;  /* 0x0000080406007986 */ /* 0x001fe8000c101b08 */
[----:B------:R-:W-:Y:S01]  /*56f0*/  STG.E desc[UR8][R6.64], R2 ;  /* 0x0000000206007986 */ /* 0x000fe2000c101908 */
[----:B------:R-:W-:Y:S05]  /*5700*/  EXIT ;  /* 0x000000000000794d */ /* 0x000fea0003800000 */
.L_x_1212:
        /* <DEDUP_REMOVED lines=15> */
.L_x_1392:


//--------------------- .text._Z11EulerUpdateiiPfS_S_S_S_S_S_Pb --------------------------
	.section	.text._Z11EulerUpdateiiPfS_S_S_S_S_S_Pb,"ax",@progbits
	.align	128
        .global         _Z11EulerUpdateiiPfS_S_S_S_S_S_Pb
        .type           _Z11EulerUpdateiiPfS_S_S_S_S_S_Pb,@function
        .size           _Z11EulerUpdateiiPfS_S_S_S_S_S_Pb,(.L_x_1393 - _Z11EulerUpdateiiPfS_S_S_S_S_S_Pb)
        .other          _Z11EulerUpdateiiPfS_S_S_S_S_S_Pb,@"STO_CUDA_ENTRY STV_DEFAULT"
_Z11EulerUpdateiiPfS_S_S_S_S_S_Pb:
.text._Z11EulerUpdateiiPfS_S_S_S_S_S_Pb:
[----:B------:R-:W-:Y:S08]  /*0000*/  LDC R1, c[0x0][0x37c] ;  /* 0x0000df00ff017b82 */ /* 0x000ff00000000800 */
[----:B------:R-:W0:Y:S01]  /*0010*/  LDC.64 R2, c[0x0][0x388] ;  /* 0x0000e200ff027b82 */ /* 0x000e220000000a00 */
[----:B------:R-:W0:Y:S01]  /*0020*/  LDCU.64 UR4, c[0x0][0x358] ;  /* 0x00006b00ff0477ac */ /* 0x000e220008000a00 */
[----:B------:R-:W1:Y:S01]  /*0030*/  S2R R18, SR_TID.X ;  /* 0x0000000000127919 */ /* 0x000e620000002100 */
[----:B------:R-:W2:Y:S01]  /*0040*/  LDCU UR7, c[0x0][0x384] ;  /* 0x00007080ff0777ac */ /* 0x000ea20008000800 */
[----:B------:R-:W1:Y:S01]  /*0050*/  S2R R5, SR_CTAID.X ;  /* 0x0000000000057919 */ /* 0x000e620000002500 */
[----:B------:R-:W3:Y:S01]  /*0060*/  LDCU UR6, c[0x3][0x30] ;  /* 0x00c00600ff0677ac */ /* 0x000ee20008000800 */
[----:B0-----:R-:W3:Y:S01]  /*0070*/  LDG.E.CONSTANT R2, desc[UR4][R2.64] ;  /* 0x0000000402027981 */ /* 0x001ee2000c1e9900 */
[----:B-1----:R-:W-:-:S04]  /*0080*/  LEA R18, R5, R18, 0x7 ;  /* 0x0000001205127211 */ /* 0x002fc800078e38ff */
[----:B--2---:R-:W-:Y:S01]  /*0090*/  ISETP.GE.AND P0, PT, R18, UR7, PT ;  /* 0x0000000712007c0c */ /* 0x004fe2000bf06270 */
[----:B---3--:R-:W-:-:S12]  /*00a0*/  FMUL R19, R2, UR6 ;  /* 0x0000000602137c20 */ /* 0x008fd80008400000 */
[----:B------:R-:W-:Y:S05]  /*00b0*/  @P0 EXIT ;  /* 0x000000000000094d */ /* 0x000fea0003800000 */
[----:B------:R-:W0:Y:S02]  /*00c0*/  LDCU.64 UR6, c[0x0][0x3c0] ;  /* 0x00007800ff0677ac */ /* 0x000e240008000a00 */
[----:B0-----:R-:W-:-:S04]  /*00d0*/  IADD3 R22, P0, PT, R18, UR6, RZ ;  /* 0x0000000612167c10 */ /* 0x001fc8000ff1e0ff */
[----:B------:R-:W-:-:S05]  /*00e0*/  LEA.HI.X.SX32 R23, R18, UR7, 0x1, P0 ;  /* 0x0000000712177c11 */ /* 0x000fca00080f0eff */
[----:B------:R-:W2:Y:S02]  /*00f0*/  LDG.E.U8 R0, desc[UR4][R22.64] ;  /* 0x0000000416007981 */ /* 0x000ea4000c1e1100 */
[----:B--2---:R-:W-:-:S13]  /*0100*/  ISETP.NE.AND P0, PT, R0, 0x1, PT ;  /* 0x000000010000780c */ /* 0x004fda0003f05270 */
[----:B------:R-:W-:Y:S05]  /*0110*/  @P0 EXIT ;  /* 0x000000000000094d */ /* 0x000fea0003800000 */
[----:B------:R-:W0:Y:S01]  /*0120*/  LDC.64 R2, c[0x0][0x3a8] ;  /* 0x0000ea00ff027b82 */ /* 0x000e220000000a00 */
[----:B------:R-:W1:Y:S01]  /*0130*/  LDCU UR6, c[0x3][0x3c] ;  /* 0x00c00780ff0677ac */ /* 0x000e620008000800 */
[----:B------:R-:W2:Y:S06]  /*0140*/  LDCU UR8, c[0x3][0x20] ;  /* 0x00c00400ff0877ac */ /* 0x000eac0008000800 */
[----:B------:R-:W3:Y:S01]  /*0150*/  LDC R21, c[0x3][RZ] ;  /* 0x00c00000ff157b82 */ /* 0x000ee20000000800 */
[----:B------:R-:W4:Y:S07]  /*0160*/  LDCU UR7, c[0x3][0x28] ;  /* 0x00c00500ff0777ac */ /* 0x000f2e0008000800 */
[----:B------:R-:W5:Y:S08]  /*0170*/  LDC.64 R6, c[0x0][0x3a0] ;  /* 0x0000e800ff067b82 */ /* 0x000f700000000a00 */
[----:B------:R-:W1:Y:S01]  /*0180*/  LDC.64 R12, c[0x0][0x398] ;  /* 0x0000e600ff0c7b82 */ /* 0x000e620000000a00 */
[----:B0-----:R-:W-:-:S07]  /*0190*/  IMAD.WIDE R2, R18, 0x4, R2 ;  /* 0x0000000412027825 */ /* 0x001fce00078e0202 */
[----:B------:R-:W0:Y:S01]  /*01a0*/  LDC.64 R26, c[0x0][0x390] ;  /* 0x0000e400ff1a7b82 */ /* 0x000e220000000a00 */
[----:B---3--:R-:W-:-:S05]  /*01b0*/  IMAD.WIDE R28, R21, 0x4, R2 ;  /* 0x00000004151c7825 */ /* 0x008fca00078e0202 */
[----:B------:R-:W3:Y:S01]  /*01c0*/  LDG.E.CONSTANT R25, desc[UR4][R28.64] ;  /* 0x000000041c197981 */ /* 0x000ee2000c1e9900 */
[----:B------:R-:W-:-:S04]  /*01d0*/  IMAD.WIDE R14, R21, 0x4, R28 ;  /* 0x00000004150e7825 */ /* 0x000fc800078e021c */
[----:B-----5:R-:W-:-:S04]  /*01e0*/  IMAD.WIDE R6, R18, 0x4, R6 ;  /* 0x0000000412067825 */ /* 0x020fc800078e0206 */
[C---:B------:R-:W-:Y:S01]  /*01f0*/  IMAD.WIDE R16, R21.reuse, 0x4, R14 ;  /* 0x0000000415107825 */ /* 0x040fe200078e020e */
[----:B------:R-:W5:Y:S03]  /*0200*/  LDG.E R24, desc[UR4][R6.64] ;  /* 0x0000000406187981 */ /* 0x000f66000c1e1900 */
[C---:B-1----:R-:W-:Y:S01]  /*0210*/  IMAD.WIDE R12, R18.reuse, 0x4, R12 ;  /* 0x00000004120c7825 */ /* 0x042fe200078e020c */
[----:B------:R-:W5:Y:S03]  /*0220*/  LDG.E.CONSTANT R14, desc[UR4][R14.64] ;  /* 0x000000040e0e7981 */ /* 0x000f66000c1e9900 */
[C---:B------:R-:W-:Y:S01]  /*0230*/  IMAD.WIDE R4, R21.reuse, 0x4, R6 ;  /* 0x0000000415047825 */ /* 0x040fe200078e0206 */
[----:B------:R-:W5:Y:S03]  /*0240*/  LDG.E.CONSTANT R16, desc[UR4][R16.64] ;  /* 0x0000000410107981 */ /* 0x000f66000c1e9900 */
[----:B0-----:R-:W-:Y:S01]  /*0250*/  IMAD.WIDE R26, R18, 0x4, R26 ;  /* 0x00000004121a7825 */ /* 0x001fe200078e021a */
[----:B------:R-:W3:Y:S03]  /*0260*/  LDG.E R20, desc[UR4][R4.64] ;  /* 0x0000000404147981 */ /* 0x000ee6000c1e1900 */
[----:B------:R-:W-:-:S02]  /*0270*/  IMAD.WIDE R10, R21, 0x4, R12 ;  /* 0x00000004150a7825 */ /* 0x000fc400078e020c */
[----:B------:R-:W5:Y:S04]  /*0280*/  LDG.E.CONSTANT R12, desc[UR4][R12.64] ;  /* 0x000000040c0c7981 */ /* 0x000f68000c1e9900 */
[----:B------:R-:W5:Y:S01]  /*0290*/  LDG.E.CONSTANT R17, desc[UR4][R26.64] ;  /* 0x000000041a117981 */ /* 0x000f62000c1e9900 */
[----:B------:R-:W-:-:S03]  /*02a0*/  IMAD.WIDE R8, R21, 0x4, R10 ;  /* 0x0000000415087825 */ /* 0x000fc600078e020a */
[----:B------:R-:W5:Y:S04]  /*02b0*/  LDG.E.CONSTANT R0, desc[UR4][R10.64] ;  /* 0x000000040a007981 */ /* 0x000f68000c1e9900 */
[----:B------:R0:W5:Y:S04]  /*02c0*/  LDG.E.CONSTANT R13, desc[UR4][R2.64] ;  /* 0x00000004020d7981 */ /* 0x000168000c1e9900 */
[----:B------:R1:W5:Y:S01]  /*02d0*/  LDG.E.CONSTANT R27, desc[UR4][R8.64] ;  /* 0x00000004081b7981 */ /* 0x000362000c1e9900 */
[----:B0-----:R-:W-:Y:S01]  /*02e0*/  IMAD.WIDE R2, R21, 0x4, R4 ;  /* 0x0000000415027825 */ /* 0x001fe200078e0204 */
[----:B------:R-:W-:Y:S01]  /*02f0*/  FMNMX R29, R19, UR6, !PT ;  /* 0x00000006131d7c09 */ /* 0x000fe2000f800000 */
[----:B------:R-:W0:Y:S01]  /*0300*/  LDCU UR6, c[0x0][0x380] ;  /* 0x00007000ff0677ac */ /* 0x000e220008000800 */
[----:B-1----:R-:W1:Y:S02]  /*0310*/  LDC.64 R8, c[0x0][0x3b0] ;  /* 0x0000ec00ff087b82 */ /* 0x002e640000000a00 */
[----:B------:R-:W5:Y:S01]  /*0320*/  LDG.E R11, desc[UR4][R2.64] ;  /* 0x00000004020b7981 */ /* 0x000f62000c1e1900 */
[C---:B--2---:R-:W-:Y:S01]  /*0330*/  FMUL R26, R29.reuse, UR8 ;  /* 0x000000081d1a7c20 */ /* 0x044fe20008400000 */
[----:B------:R-:W-:-:S03]  /*0340*/  FMUL R19, R29, 0.5 ;  /* 0x3f0000001d137820 */ /* 0x000fc60000400000 */
[----:B----4-:R-:W-:Y:S01]  /*0350*/  FMUL R26, R26, UR7 ;  /* 0x000000071a1a7c20 */ /* 0x010fe20008400000 */
[----:B------:R-:W-:Y:S01]  /*0360*/  FMUL R19, R19, UR7 ;  /* 0x0000000713137c20 */ /* 0x000fe20008400000 */
[----:B------:R-:W-:-:S03]  /*0370*/  LEA R10, R21, R18, 0x1 ;  /* 0x00000012150a7211 */ /* 0x000fc600078e08ff */
[----:B------:R-:W-:Y:S01]  /*0380*/  FMUL R15, R19, UR8 ;  /* 0x00000008130f7c20 */ /* 0x000fe20008400000 */
[----:B0-----:R-:W-:Y:S01]  /*0390*/  ISETP.GE.AND P0, PT, R18, UR6, PT ;  /* 0x0000000612007c0c */ /* 0x001fe2000bf06270 */
[----:B---3--:R-:W-:Y:S01]  /*03a0*/  FFMA R20, R29, R25, R20 ;  /* 0x000000191d147223 */ /* 0x008fe20000000014 */
[----:B-----5:R-:W-:Y:S01]  /*03b0*/  FFMA R26, R17, R26, R16 ;  /* 0x0000001a111a7223 */ /* 0x020fe20000000010 */
[-C--:B------:R-:W-:Y:S01]  /*03c0*/  FMUL R19, R12, R15.reuse ;  /* 0x0000000f0c137220 */ /* 0x080fe20000400000 */
[----:B------:R-:W-:-:S04]  /*03d0*/  FMUL R17, R0, R15 ;  /* 0x0000000f00117220 */ /* 0x000fc80000400000 */
[----:B------:R-:W-:Y:S01]  /*03e0*/  FFMA R17, R29, R17, R20 ;  /* 0x000000111d117223 */ /* 0x000fe20000000014 */
[----:B------:R-:W-:Y:S01]  /*03f0*/  FMUL R15, R27, R15 ;  /* 0x0000000f1b0f7220 */ /* 0x000fe20000400000 */
[C---:B------:R-:W-:Y:S01]  /*0400*/  FFMA R16, R29.reuse, R14, R11 ;  /* 0x0000000e1d107223 */ /* 0x040fe2000000000b */
[----:B------:R-:W-:Y:S02]  /*0410*/  IADD3 R11, PT, PT, R10, R21, RZ ;  /* 0x000000150a0b7210 */ /* 0x000fe40007ffe0ff */
[----:B------:R-:W-:Y:S01]  /*0420*/  FMNMX R10, R26, 1000, !PT ;  /* 0x447a00001a0a7809 */ /* 0x000fe20007800000 */
[C---:B------:R-:W-:Y:S01]  /*0430*/  FFMA R15, R29.reuse, R15, R16 ;  /* 0x0000000f1d0f7223 */ /* 0x040fe20000000010 */
[----:B------:R-:W-:Y:S02]  /*0440*/  FMUL R16, R29, UR7 ;  /* 0x000000071d107c20 */ /* 0x000fe40008400000 */
[----:B------:R-:W-:Y:S01]  /*0450*/  FSEL R20, R10, R26, !P0 ;  /* 0x0000001a0a147208 */ /* 0x000fe20004000000 */
[----:B-1----:R-:W-:-:S04]  /*0460*/  IMAD.WIDE R10, R11, 0x4, R8 ;  /* 0x000000040b0a7825 */ /* 0x002fc800078e0208 */
[C---:B------:R-:W-:Y:S01]  /*0470*/  FFMA R24, R29.reuse, R13, R24 ;  /* 0x0000000d1d187223 */ /* 0x040fe20000000018 */
[----:B------:R-:W-:Y:S01]  /*0480*/  FMUL R16, R16, UR8 ;  /* 0x0000000810107c20 */ /* 0x000fe20008400000 */
[----:B------:R0:W-:Y:S02]  /*0490*/  STG.E desc[UR4][R10.64], R20 ;  /* 0x000000140a007986 */ /* 0x0001e4000c101904 */
[----:B------:R-:W-:Y:S01]  /*04a0*/  FFMA R19, R29, R19, R24 ;  /* 0x000000131d137223 */ /* 0x000fe20000000018 */
[----:B------:R-:W-:Y:S06]  /*04b0*/  @!P0 EXIT ;  /* 0x000000000000894d */ /* 0x000fec0003800000 */
[----:B------:R-:W1:Y:S01]  /*04c0*/  LDCU UR6, c[0x3][0x38] ;  /* 0x00c00700ff0677ac */ /* 0x000e620008000800 */
[----:B------:R-:W-:-:S04]  /*04d0*/  IMAD.WIDE R8, R18, 0x4, R8 ;  /* 0x0000000412087825 */ /* 0x000fc800078e0208 */
[-C--:B0-----:R-:W-:Y:S01]  /*04e0*/  FFMA R20, R12, R16.reuse, R13 ;  /* 0x000000100c147223 */ /* 0x081fe2000000000d */
[-C--:B------:R-:W-:Y:S01]  /*04f0*/  FFMA R0, R0, R16.reuse, R25 ;  /* 0x0000001000007223 */ /* 0x080fe20000000019 */
[----:B------:R-:W0:Y:S01]  /*0500*/  LDCU UR7, c[0x3][0x34] ;  /* 0x00c00680ff0777ac */ /* 0x000e220008000800 */
[----:B------:R-:W-:Y:S01]  /*0510*/  FFMA R27, R27, R16, R14 ;  /* 0x000000101b1b7223 */ /* 0x000fe2000000000e */
[----:B------:R-:W-:-:S04]  /*0520*/  IMAD.WIDE R12, R21, 0x4, R8 ;  /* 0x00000004150c7825 */ /* 0x000fc800078e0208 */
[----:B------:R-:W-:Y:S01]  /*0530*/  IMAD.WIDE R24, R21, 0x4, R12 ;  /* 0x0000000415187825 */ /* 0x000fe200078e020c */
[----:B-1----:R-:W-:-:S04]  /*0540*/  FSETP.GE.AND P0, PT, R26, UR6, PT ;  /* 0x000000061a007c0b */ /* 0x002fc8000bf06000 */
[----:B0-----:R-:W-:-:S13]  /*0550*/  FSETP.LE.OR P0, PT, R26, UR7, P0 ;  /* 0x000000071a007c0b */ /* 0x001fda0008703400 */
[----:B------:R-:W0:Y:S02]  /*0560*/  @!P0 LDC R10, c[0x3][0x48] ;  /* 0x00c01200ff0a8b82 */ /* 0x000e240000000800 */
[----:B0-----:R-:W-:-:S04]  /*0570*/  FSETP.GT.OR P0, PT, R19, R10, P0 ;  /* 0x0000000a1300720b */ /* 0x001fc80000704400 */
[----:B------:R-:W-:-:S13]  /*0580*/  FSETP.LT.OR P0, PT, R19, RZ, P0 ;  /* 0x000000ff1300720b */ /* 0x000fda0000701400 */
[----:B------:R-:W0:Y:S02]  /*0590*/  @!P0 LDC R10, c[0x3][0x4c] ;  /* 0x00c01300ff0a8b82 */ /* 0x000e240000000800 */
[----:B0-----:R-:W-:-:S04]  /*05a0*/  FSETP.GT.OR P0, PT, R17, R10, P0 ;  /* 0x0000000a1100720b */ /* 0x001fc80000704400 */
[----:B------:R-:W-:-:S13]  /*05b0*/  FSETP.LT.OR P0, PT, R17, RZ, P0 ;  /* 0x000000ff1100720b */ /* 0x000fda0000701400 */
[----:B------:R-:W0:Y:S02]  /*05c0*/  @!P0 LDC R10, c[0x3][0x50] ;  /* 0x00c01400ff0a8b82 */ /* 0x000e240000000800 */
[----:B0-----:R-:W-:-:S04]  /*05d0*/  FSETP.GT.OR P0, PT, R15, R10, P0 ;  /* 0x0000000a0f00720b */ /* 0x001fc80000704400 */
[----:B------:R-:W-:-:S13]  /*05e0*/  FSETP.GEU.AND P0, PT, R15, RZ, !P0 ;  /* 0x000000ff0f00720b */ /* 0x000fda000470e000 */
[----:B------:R-:W0:Y:S08]  /*05f0*/  @!P0 LDC.64 R10, c[0x0][0x3b8] ;  /* 0x0000ee00ff0a8b82 */ /* 0x000e300000000a00 */
[----:B------:R-:W1:Y:S01]  /*0600*/  @!P0 LDC R29, c[0x3][0x40] ;  /* 0x00c01000ff1d8b82 */ /* 0x000e620000000800 */
[----:B0-----:R-:W-:-:S05]  /*0610*/  @!P0 IMAD.WIDE R10, R18, 0x4, R10 ;  /* 0x00000004120a8825 */ /* 0x001fca00078e020a */
[----:B-1----:R-:W-:Y:S04]  /*0620*/  @!P0 STG.E desc[UR4][R10.64], R29 ;  /* 0x0000001d0a008986 */ /* 0x002fe8000c101904 */
[----:B------:R-:W-:Y:S04]  /*0630*/  @!P0 STG.E.U8 desc[UR4][R22.64], RZ ;  /* 0x000000ff16008986 */ /* 0x000fe8000c101104 */
[----:B------:R-:W-:Y:S04]  /*0640*/  STG.E desc[UR4][R8.64], R20 ;  /* 0x0000001408007986 */ /* 0x000fe8000c101904 */
[----:B------:R-:W-:Y:S04]  /*0650*/  STG.E desc[UR4][R12.64], R0 ;  /* 0x000000000c007986 */ /* 0x000fe8000c101904 */
[----:B------:R-:W-:Y:S04]  /*0660*/  STG.E desc[UR4][R24.64], R27 ;  /* 0x0000001b18007986 */ /* 0x000fe8000c101904 */
[----:B------:R-:W-:Y:S04]  /*0670*/  STG.E desc[UR4][R6.64], R19 ;  /* 0x0000001306007986 */ /* 0x000fe8000c101904 */
[----:B------:R-:W-:Y:S04]  /*0680*/  STG.E desc[UR4][R4.64], R17 ;  /* 0x0000001104007986 */ /* 0x000fe8000c101904 */
[----:B------:R-:W-:Y:S01]  /*0690*/  STG.E desc[UR4][R2.64], R15 ;  /* 0x0000000f02007986 */ /* 0x000fe2000c101904 */
[----:B------:R-:W-:Y:S05]  /*06a0*/  EXIT ;  /* 0x000000000000794d */ /* 0x000fea0003800000 */
.L_x_1213:
        /* <DEDUP_REMOVED lines=13> */
.L_x_1393:


//--------------------- .text._Z9SysUpdateiiPfS_S_S_S_S_S_Pb --------------------------
	.section	.text._Z9SysUpdateiiPfS_S_S_S_S_S_Pb,"ax",@progbits
	.align	128
        .global         _Z9SysUpdateiiPfS_S_S_S_S_S_Pb
        .type           _Z9SysUpdateiiPfS_S_S_S_S_S_Pb,@function
        .size           _Z9SysUpdateiiPfS_S_S_S_S_S_Pb,(.L_x_1394 - _Z9SysUpdateiiPfS_S_S_S_S_S_Pb)
        .other          _Z9SysUpdateiiPfS_S_S_S_S_S_Pb,@"STO_CUDA_ENTRY STV_DEFAULT"
_Z9SysUpdateiiPfS_S_S_S_S_S_Pb:
.text._Z9SysUpdateiiPfS_S_S_S_S_S_Pb:
        /* <DEDUP_REMOVED lines=21> */
[----:B------:R-:W3:Y:S01]  /*0150*/  LDC.64 R18, c[0x0][0x3a8] ;  /* 0x0000ea00ff127b82 */ /* 0x000ee20000000a00 */
[----:B------:R-:W4:Y:S07]  /*0160*/  LDCU UR8, c[0x3][0x20] ;  /* 0x00c00400ff0877ac */ /* 0x000f2e0008000800 */
[----:B------:R-:W5:Y:S08]  /*0170*/  LDC.64 R2, c[0x0][0x3a0] ;  /* 0x0000e800ff027b82 */ /* 0x000f700000000a00 */
[----:B------:R-:W1:Y:S01]  /*0180*/  LDC R17, c[0x3][RZ] ;  /* 0x00c00000ff117b82 */ /* 0x000e620000000800 */
[----:B0-----:R-:W-:-:S05]  /*0190*/  IMAD.WIDE R8, R27, 0x4, R8 ;  /* 0x000000041b087825 */ /* 0x001fca00078e0208 */
[----:B------:R1:W4:Y:S01]  /*01a0*/  LDG.E.CONSTANT R23, desc[UR4][R8.64] ;  /* 0x0000000408177981 */ /* 0x000322000c1e9900 */
[----:B---3--:R-:W-:-:S05]  /*01b0*/  IMAD.WIDE R18, R27, 0x4, R18 ;  /* 0x000000041b127825 */ /* 0x008fca00078e0212 */
[----:B------:R-:W3:Y:S01]  /*01c0*/  LDG.E.CONSTANT R14, desc[UR4][R18.64] ;  /* 0x00000004120e7981 */ /* 0x000ee2000c1e9900 */
[----:B-----5:R-:W-:-:S05]  /*01d0*/  IMAD.WIDE R2, R27, 0x4, R2 ;  /* 0x000000041b027825 */ /* 0x020fca00078e0202 */
[----:B------:R-:W3:Y:S01]  /*01e0*/  LDG.E R29, desc[UR4][R2.64] ;  /* 0x00000004021d7981 */ /* 0x000ee2000c1e1900 */
[----:B-1----:R-:W-:-:S04]  /*01f0*/  IMAD.WIDE R8, R17, 0x4, R8 ;  /* 0x0000000411087825 */ /* 0x002fc800078e0208 */
[C---:B------:R-:W-:Y:S01]  /*0200*/  IMAD.WIDE R10, R17.reuse, 0x4, R18 ;  /* 0x00000004110a7825 */ /* 0x040fe200078e0212 */
[----:B------:R0:W5:Y:S03]  /*0210*/  LDG.E.CONSTANT R21, desc[UR4][R8.64] ;  /* 0x0000000408157981 */ /* 0x000166000c1e9900 */
[C---:B------:R-:W-:Y:S01]  /*0220*/  IMAD.WIDE R4, R17.reuse, 0x4, R2 ;  /* 0x0000000411047825 */ /* 0x040fe200078e0202 */
[----:B------:R1:W5:Y:S03]  /*0230*/  LDG.E.CONSTANT R0, desc[UR4][R10.64] ;  /* 0x000000040a007981 */ /* 0x000366000c1e9900 */
[C---:B------:R-:W-:Y:S01]  /*0240*/  IMAD.WIDE R12, R17.reuse, 0x4, R8 ;  /* 0x00000004110c7825 */ /* 0x040fe200078e0208 */
[----:B------:R-:W5:Y:S01]  /*0250*/  LDG.E R15, desc[UR4][R4.64] ;  /* 0x00000004040f7981 */ /* 0x000f62000c1e1900 */
[----:B0-----:R-:W0:Y:S02]  /*0260*/  LDC.64 R8, c[0x0][0x3b0] ;  /* 0x0000ec00ff087b82 */ /* 0x001e240000000a00 */
[C---:B------:R-:W-:Y:S01]  /*0270*/  IMAD.WIDE R6, R17.reuse, 0x4, R4 ;  /* 0x0000000411067825 */ /* 0x040fe200078e0204 */
[----:B------:R-:W5:Y:S03]  /*0280*/  LDG.E.CONSTANT R19, desc[UR4][R12.64] ;  /* 0x000000040c137981 */ /* 0x000f66000c1e9900 */
[----:B-1----:R-:W-:Y:S01]  /*0290*/  IMAD.WIDE R10, R17, 0x4, R10 ;  /* 0x00000004110a7825 */ /* 0x002fe200078e020a */
[----:B------:R-:W5:Y:S04]  /*02a0*/  LDG.E R18, desc[UR4][R6.64] ;  /* 0x0000000406127981 */ /* 0x000f68000c1e1900 */
[----:B------:R1:W5:Y:S01]  /*02b0*/  LDG.E.CONSTANT R16, desc[UR4][R10.64] ;  /* 0x000000040a107981 */ /* 0x000362000c1e9900 */
[----:B------:R-:W-:Y:S01]  /*02c0*/  FMNMX R20, R20, UR6, !PT ;  /* 0x0000000614147c09 */ /* 0x000fe2000f800000 */
[----:B------:R-:W5:Y:S04]  /*02d0*/  LDCU UR6, c[0x0][0x380] ;  /* 0x00007000ff0677ac */ /* 0x000f680008000800 */
[----:B------:R-:W-:-:S04]  /*02e0*/  FMUL R22, R20, 0.5 ;  /* 0x3f00000014167820 */ /* 0x000fc80000400000 */
[----:B--2---:R-:W-:Y:S01]  /*02f0*/  FMUL R22, R22, UR7 ;  /* 0x0000000716167c20 */ /* 0x004fe20008400000 */
[----:B0-----:R-:W-:-:S04]  /*0300*/  IMAD.WIDE R8, R27, 0x4, R8 ;  /* 0x000000041b087825 */ /* 0x001fc800078e0208 */
[----:B----4-:R-:W-:Y:S01]  /*0310*/  FMUL R22, R22, UR8 ;  /* 0x0000000816167c20 */ /* 0x010fe20008400000 */
[----:B-1----:R-:W-:-:S04]  /*0320*/  IMAD.WIDE R10, R17, 0x4, R8 ;  /* 0x00000004110a7825 */ /* 0x002fc800078e0208 */
[----:B------:R-:W-:Y:S01]  /*0330*/  FMUL R12, R23, R22 ;  /* 0x00000016170c7220 */ /* 0x000fe20000400000 */
[----:B---3--:R-:W-:-:S04]  /*0340*/  FFMA R29, R20, R14, R29 ;  /* 0x0000000e141d7223 */ /* 0x008fc8000000001d */
[----:B------:R-:W-:Y:S01]  /*0350*/  FFMA R29, R20, R12, R29 ;  /* 0x0000000c141d7223 */ /* 0x000fe2000000001d */
[----:B------:R-:W-:-:S05]  /*0360*/  IMAD.WIDE R12, R17, 0x4, R10 ;  /* 0x00000004110c7825 */ /* 0x000fca00078e020a */
[----:B------:R-:W2:Y:S01]  /*0370*/  LDG.E R14, desc[UR4][R12.64] ;  /* 0x000000040c0e7981 */ /* 0x000ea2000c1e1900 */
[C---:B-----5:R-:W-:Y:S01]  /*0380*/  FFMA R15, R20.reuse, R0, R15 ;  /* 0x00000000140f7223 */ /* 0x060fe2000000000f */
[-C--:B------:R-:W-:Y:S01]  /*0390*/  FMUL R0, R21, R22.reuse ;  /* 0x0000001615007220 */ /* 0x080fe20000400000 */
[----:B------:R-:W-:Y:S01]  /*03a0*/  FMUL R22, R19, R22 ;  /* 0x0000001613167220 */ /* 0x000fe20000400000 */
[C---:B------:R-:W-:Y:S02]  /*03b0*/  FFMA R18, R20.reuse, R16, R18 ;  /* 0x0000001014127223 */ /* 0x040fe40000000012 */
[----:B------:R-:W3:Y:S02]  /*03c0*/  LDG.E R16, desc[UR4][R10.64] ;  /* 0x000000040a107981 */ /* 0x000ee4000c1e1900 */
[C---:B------:R-:W-:Y:S02]  /*03d0*/  FFMA R18, R20.reuse, R22, R18 ;  /* 0x0000001614127223 */ /* 0x040fe40000000012 */
[----:B------:R-:W4:Y:S01]  /*03e0*/  LDG.E R22, desc[UR4][R8.64] ;  /* 0x0000000408167981 */ /* 0x000f22000c1e1900 */
[C---:B------:R-:W-:Y:S01]  /*03f0*/  FFMA R0, R20.reuse, R0, R15 ;  /* 0x0000000014007223 */ /* 0x040fe2000000000f */
[----:B------:R-:W-:-:S04]  /*0400*/  FADD R20, R20, R20 ;  /* 0x0000001414147221 */ /* 0x000fc80000000000 */
[----:B------:R-:W-:-:S04]  /*0410*/  FMUL R15, R20, UR7 ;  /* 0x00000007140f7c20 */ /* 0x000fc80008400000 */
[----:B------:R-:W-:-:S04]  /*0420*/  FMUL R15, R15, UR8 ;  /* 0x000000080f0f7c20 */ /* 0x000fc80008400000 */
[-C--:B--2---:R-:W-:Y:S01]  /*0430*/  FFMA R19, R19, R15.reuse, R14 ;  /* 0x0000000f13137223 */ /* 0x084fe2000000000e */
[-C--:B---3--:R-:W-:Y:S01]  /*0440*/  FFMA R21, R21, R15.reuse, R16 ;  /* 0x0000000f15157223 */ /* 0x088fe20000000010 */
[----:B----4-:R-:W-:Y:S02]  /*0450*/  FFMA R23, R23, R15, R22 ;  /* 0x0000000f17177223 */ /* 0x010fe40000000016 */
[----:B------:R-:W0:Y:S01]  /*0460*/  LDC.64 R14, c[0x0][0x390] ;  /* 0x0000e400ff0e7b82 */ /* 0x000e220000000a00 */
[----:B------:R-:W-:-:S05]  /*0470*/  IMAD.WIDE R16, R17, 0x4, R12 ;  /* 0x0000000411107825 */ /* 0x000fca00078e020c */
[----:B------:R-:W2:Y:S01]  /*0480*/  LDG.E R22, desc[UR4][R16.64] ;  /* 0x0000000410167981 */ /* 0x000ea2000c1e1900 */
[----:B0-----:R-:W-:-:S06]  /*0490*/  IMAD.WIDE R14, R27, 0x4, R14 ;  /* 0x000000041b0e7825 */ /* 0x001fcc00078e020e */
[----:B------:R-:W2:Y:S01]  /*04a0*/  LDG.E.CONSTANT R14, desc[UR4][R14.64] ;  /* 0x000000040e0e7981 */ /* 0x000ea2000c1e9900 */
[----:B------:R-:W-:-:S04]  /*04b0*/  FMUL R20, R20, UR8 ;  /* 0x0000000814147c20 */ /* 0x000fc80008400000 */
[----:B------:R-:W-:Y:S01]  /*04c0*/  FMUL R20, R20, UR7 ;  /* 0x0000000714147c20 */ /* 0x000fe20008400000 */
[----:B------:R-:W-:-:S03]  /*04d0*/  ISETP.GE.AND P0, PT, R27, UR6, PT ;  /* 0x000000061b007c0c */ /* 0x000fc6000bf06270 */
[----:B--2---:R-:W-:-:S05]  /*04e0*/  FFMA R20, R14, R20, R22 ;  /* 0x000000140e147223 */ /* 0x004fca0000000016 */
[----:B------:R-:W-:-:S04]  /*04f0*/  FMNMX R22, R20, 1000, !PT ;  /* 0x447a000014167809 */ /* 0x000fc80007800000 */
[----:B------:R-:W-:-:S05]  /*0500*/  FSEL R22, R22, R20, !P0 ;  /* 0x0000001416167208 */ /* 0x000fca0004000000 */
[----:B------:R0:W-:Y:S01]  /*0510*/  STG.E desc[UR4][R16.64], R22 ;  /* 0x0000001610007986 */ /* 0x0001e2000c101904 */
[----:B------:R-:W-:Y:S05]  /*0520*/  @!P0 EXIT ;  /* 0x000000000000894d */ /* 0x000fea0003800000 */
[----:B------:R-:W1:Y:S01]  /*0530*/  LDCU UR6, c[0x3][0x38] ;  /* 0x00c00700ff0677ac */ /* 0x000e620008000800 */
[----:B------:R-:W2:Y:S01]  /*0540*/  LDCU UR7, c[0x3][0x34] ;  /* 0x00c00680ff0777ac */ /* 0x000ea20008000800 */
[----:B-1----:R-:W-:-:S04]  /*0550*/  FSETP.GE.AND P0, PT, R20, UR6, PT ;  /* 0x0000000614007c0b */ /* 0x002fc8000bf06000 */
[----:B--2---:R-:W-:-:S13]  /*0560*/  FSETP.LE.OR P0, PT, R20, UR7, P0 ;  /* 0x0000000714007c0b */ /* 0x004fda0008703400 */
[----:B------:R-:W1:Y:S02]  /*0570*/  @!P0 LDC R14, c[0x3][0x48] ;  /* 0x00c01200ff0e8b82 */ /* 0x000e640000000800 */
[----:B-1----:R-:W-:-:S04]  /*0580*/  FSETP.GT.OR P0, PT, R29, R14, P0 ;  /* 0x0000000e1d00720b */ /* 0x002fc80000704400 */
[----:B------:R-:W-:-:S13]  /*0590*/  FSETP.LT.OR P0, PT, R29, RZ, P0 ;  /* 0x000000ff1d00720b */ /* 0x000fda0000701400 */
[----:B------:R-:W1:Y:S02]  /*05a0*/  @!P0 LDC R15, c[0x3][0x4c] ;  /* 0x00c01300ff0f8b82 */ /* 0x000e640000000800 */
[----:B-1----:R-:W-:-:S04]  /*05b0*/  FSETP.GT.OR P0, PT, R0, R15, P0 ;  /* 0x0000000f0000720b */ /* 0x002fc80000704400 */
[----:B------:R-:W-:-:S13]  /*05c0*/  FSETP.LT.OR P0, PT, R0, RZ, P0 ;  /* 0x000000ff0000720b */ /* 0x000fda0000701400 */
[----:B------:R-:W1:Y:S02]  /*05d0*/  @!P0 LDC R15, c[0x3][0x50] ;  /* 0x00c01400ff0f8b82 */ /* 0x000e640000000800 */
[----:B-1----:R-:W-:-:S04]  /*05e0*/  FSETP.GT.OR P0, PT, R18, R15, P0 ;  /* 0x0000000f1200720b */ /* 0x002fc80000704400 */
[----:B------:R-:W-:-:S13]  /*05f0*/  FSETP.GEU.AND P0, PT, R18, RZ, !P0 ;  /* 0x000000ff1200720b */ /* 0x000fda000470e000 */
[----:B------:R-:W1:Y:S08]  /*0600*/  @!P0 LDC.64 R14, c[0x0][0x3b8] ;  /* 0x0000ee00ff0e8b82 */ /* 0x000e700000000a00 */
[----:B0-----:R-:W0:Y:S01]  /*0610*/  @!P0 LDC R17, c[0x3][0x40] ;  /* 0x00c01000ff118b82 */ /* 0x001e220000000800 */
[----:B-1----:R-:W-:-:S05]  /*0620*/  @!P0 IMAD.WIDE R14, R27, 0x4, R14 ;  /* 0x000000041b0e8825 */ /* 0x002fca00078e020e */
[----:B0-----:R-:W-:Y:S04]  /*0630*/  @!P0 STG.E desc[UR4][R14.64], R17 ;  /* 0x000000110e008986 */ /* 0x001fe8000c101904 */
        /* <DEDUP_REMOVED lines=8> */
.L_x_1214:
        /* <DEDUP_REMOVED lines=12> */
.L_x_1394:


//--------------------- .text._Z16ParticleInteractiiPfS_S_PiS0_S_S0_S_Pb --------------------------
	.section	.text._Z16ParticleInteractiiPfS_S_PiS0_S_S0_S_Pb,"ax",@progbits
	.align	128
        .global         _Z16ParticleInteractiiPfS_S_PiS0_S_S0_S_Pb
        .type           _Z16ParticleInteractiiPfS_S_PiS0_S_S0_S_Pb,@function
        .size           _Z16ParticleInteractiiPfS_S_PiS0_S_S0_S_Pb,(.L_x_1371 - _Z16ParticleInteractiiPfS_S_PiS0_S_S0_S_Pb)
        .other          _Z16ParticleInteractiiPfS_S_PiS0_S_S0_S_Pb,@"STO_CUDA_ENTRY STV_DEFAULT"
_Z16ParticleInteractiiPfS_S_PiS0_S_S0_S_Pb:
.text._Z16ParticleInteractiiPfS_S_PiS0_S_S0_S_Pb:
[----:B------:R-:W-:Y:S01]  /*0000*/  LDC R1, c[0x0][0x37c] ;  /* 0x0000df00ff017b82 */ /* 0x000fe20000000800 */
[----:B------:R-:W0:Y:S01]  /*0010*/  S2R R38, SR_TID.X ;  /* 0x0000000000267919 */ /* 0x000e220000002100 */
[----:B------:R-:W1:Y:S01]  /*0020*/  LDCU UR4, c[0x0][0x384] ;  /* 0x00007080ff0477ac */ /* 0x000e620008000800 */
[----:B------:R-:W0:Y:S02]  /*0030*/  S2R R3, SR_CTAID.X ;  /* 0x0000000000037919 */ /* 0x000e240000002500 */
[----:B0-----:R-:W-:-:S04]  /*0040*/  LEA R38, R3, R38, 0x7 ;  /* 0x0000002603267211 */ /* 0x001fc800078e38ff */
[----:B-1----:R-:W-:-:S13]  /*0050*/  ISETP.GE.AND P0, PT, R38, UR4, PT ;  /* 0x0000000426007c0c */ /* 0x002fda000bf06270 */
[----:B------:R-:W-:Y:S05]  /*0060*/  @P0 EXIT ;  /* 0x000000000000094d */ /* 0x000fea0003800000 */
[----:B------:R-:W0:Y:S01]  /*0070*/  LDCU.64 UR6, c[0x0][0x3c8] ;  /* 0x00007900ff0677ac */ /* 0x000e220008000a00 */
[----:B------:R-:W1:Y:S01]  /*0080*/  LDCU.64 UR4, c[0x0][0x358] ;  /* 0x00006b00ff0477ac */ /* 0x000e620008000a00 */
[----:B0-----:R-:W-:-:S04]  /*0090*/  IADD3 R2, P0, PT, R38, UR6, RZ ;  /* 0x0000000626027c10 */ /* 0x001fc8000ff1e0ff */
[----:B------:R-:W-:-:S05]  /*00a0*/  LEA.HI.X.SX32 R3, R38, UR7, 0x1, P0 ;  /* 0x0000000726037c11 */ /* 0x000fca00080f0eff */
[----:B-1----:R-:W2:Y:S02]  /*00b0*/  LDG.E.U8.CONSTANT R2, desc[UR4][R2.64] ;  /* 0x0000000402027981 */ /* 0x002ea4000c1e9100 */
[----:B--2---:R-:W-:-:S13]  /*00c0*/  ISETP.NE.AND P0, PT, R2, 0x1, PT ;  /* 0x000000010200780c */ /* 0x004fda0003f05270 */
[----:B------:R-:W-:Y:S05]  /*00d0*/  @P0 EXIT ;  /* 0x000000000000094d */ /* 0x000fea0003800000 */
[----:B------:R-:W0:Y:S08]  /*00e0*/  LDC.64 R12, c[0x0][0x390] ;  /* 0x0000e400ff0c7b82 */ /* 0x000e300000000a00 */
[----:B------:R-:W1:Y:S08]  /*00f0*/  LDC R3, c[0x3][RZ] ;  /* 0x00c00000ff037b82 */ /* 0x000e700000000800 */
[----:B------:R-:W2:Y:S01]  /*0100*/  LDC.64 R8, c[0x0][0x388] ;  /* 0x0000e200ff087b82 */ /* 0x000ea20000000a00 */
[----:B0-----:R-:W-:-:S07]  /*0110*/  IMAD.WIDE R12, R38, 0x4, R12 ;  /* 0x00000004260c7825 */ /* 0x001fce00078e020c */
[----:B------:R-:W0:Y:S01]  /*0120*/  LDC R19, c[0x3][0x18] ;  /* 0x00c00600ff137b82 */ /* 0x000e220000000800 */
[----:B------:R-:W5:Y:S01]  /*0130*/  LDG.E.CONSTANT R37, desc[UR4][R12.64] ;  /* 0x000000040c257981 */ /* 0x000f62000c1e9900 */
[----:B-1----:R-:W-:-:S05]  /*0140*/  IMAD.WIDE R14, R3, 0x4, R12 ;  /* 0x00000004030e7825 */ /* 0x002fca00078e020c */
[----:B------:R-:W5:Y:S01]  /*0150*/  LDG.E.CONSTANT R36, desc[UR4][R14.64] ;  /* 0x000000040e247981 */ /* 0x000f62000c1e9900 */
[----:B------:R-:W-:-:S04]  /*0160*/  IMAD.WIDE R16, R3, 0x4, R14 ;  /* 0x0000000403107825 */ /* 0x000fc800078e020e */
[----:B--2---:R-:W-:Y:S01]  /*0170*/  IMAD.WIDE R8, R38, 0x4, R8 ;  /* 0x0000000426087825 */ /* 0x004fe200078e0208 */
[----:B------:R-:W5:Y:S03]  /*0180*/  LDG.E.CONSTANT R35, desc[UR4][R16.64] ;  /* 0x0000000410237981 */ /* 0x000f66000c1e9900 */
[C---:B------:R-:W-:Y:S01]  /*0190*/  IMAD.WIDE R6, R3.reuse, 0x4, R16 ;  /* 0x0000000403067825 */ /* 0x040fe200078e0210 */
[----:B------:R-:W5:Y:S05]  /*01a0*/  LDG.E.CONSTANT R5, desc[UR4][R8.64] ;  /* 0x0000000408057981 */ /* 0x000f6a000c1e9900 */
[----:B------:R1:W2:Y:S01]  /*01b0*/  LDG.E.CONSTANT R6, desc[UR4][R6.64] ;  /* 0x0000000406067981 */ /* 0x0002a2000c1e9900 */
[----:B------:R-:W-:-:S05]  /*01c0*/  IMAD.WIDE R10, R3, 0x4, R8 ;  /* 0x00000004030a7825 */ /* 0x000fca00078e0208 */
[----:B------:R3:W5:Y:S01]  /*01d0*/  LDG.E.CONSTANT R4, desc[UR4][R10.64] ;  /* 0x000000040a047981 */ /* 0x000762000c1e9900 */
[----:B------:R-:W-:-:S06]  /*01e0*/  IMAD.WIDE R2, R3, 0x4, R10 ;  /* 0x0000000403027825 */ /* 0x000fcc00078e020a */
[----:B------:R3:W5:Y:S01]  /*01f0*/  LDG.E.CONSTANT R3, desc[UR4][R2.64] ;  /* 0x0000000402037981 */ /* 0x000762000c1e9900 */
[----:B0-----:R-:W1:Y:S01]  /*0200*/  MUFU.RCP R0, R19 ;  /* 0x0000001300007308 */ /* 0x001e620000001000 */
[----:B------:R-:W-:Y:S01]  /*0210*/  BSSY.RECONVERGENT B2, `(.L_x_1215) ;  /* 0x000000d000027945 */ /* 0x000fe20003800200 */
[----:B-1----:R-:W-:-:S04]  /*0220*/  FFMA R7, R0, -R19, 1 ;  /* 0x3f80000000077423 */ /* 0x002fc80000000813 */
[----:B------:R-:W-:Y:S02]  /*0230*/  FFMA R7, R0, R7, R0 ;  /* 0x0000000700077223 */ /* 0x000fe40000000000 */
[----:B--2---:R-:W0:Y:S02]  /*0240*/  FCHK P0, R6, R19 ;  /* 0x0000001306007302 */ /* 0x004e240000000000 */
[----:B------:R-:W-:-:S04]  /*0250*/  FFMA R8, R6, R7, RZ ;  /* 0x0000000706087223 */ /* 0x000fc800000000ff */
[----:B------:R-:W-:-:S04]  /*0260*/  FFMA R0, R8, -R19, R6 ;  /* 0x8000001308007223 */ /* 0x000fc80000000006 */
[----:B------:R-:W-:Y:S01]  /*0270*/  FFMA R8, R7, R0, R8 ;  /* 0x0000000007087223 */ /* 0x000fe20000000008 */
[----:B0--3--:R-:W-:Y:S06]  /*0280*/  @!P0 BRA `(.L_x_1216) ;  /* 0x0000000000148947 */ /* 0x009fec0003800000 */
[----:B------:R-:W0:Y:S01]  /*0290*/  LDCU UR6, c[0x3][0x18] ;  /* 0x00c00300ff0677ac */ /* 0x000e220008000800 */
[----:B------:R-:W-:Y:S02]  /*02a0*/  MOV R8, R6 ;  /* 0x0000000600087202 */ /* 0x000fe40000000f00 */
[----:B------:R-:W-:Y:S02]  /*02b0*/  MOV R40, 0x2e0 ;  /* 0x000002e000287802 */ /* 0x000fe40000000f00 */
[----:B0-----:R-:W-:-:S07]  /*02c0*/  MOV R9, UR6 ;  /* 0x0000000600097c02 */ /* 0x001fce0008000f00 */
[----:B-----5:R-:W-:Y:S05]  /*02d0*/  CALL.REL.NOINC `($__internal_1_$__cuda_sm3x_div_rn_noftz_f32_slowpath) ;  /* 0x0000002c00307944 */ /* 0x020fea0003c00000 */
.L_x_1216:
[----:B------:R-:W-:Y:S05]  /*02e0*/  BSYNC.RECONVERGENT B2 ;  /* 0x0000000000027941 */ /* 0x000fea0003800200 */
.L_x_1215:
[C---:B------:R-:W-:Y:S01]  /*02f0*/  FMUL R7, |R8|.reuse, 16777216 ;  /* 0x4b80000008077820 */ /* 0x040fe20000400200 */
[C---:B------:R-:W-:Y:S01]  /*0300*/  FSETP.GEU.AND P0, PT, |R8|.reuse, 1.175494350822287508e-38, PT ;  /* 0x008000000800780b */ /* 0x040fe20003f0e200 */
[----:B------:R-:W-:Y:S01]  /*0310*/  HFMA2 R15, -RZ, RZ, 0.771484375, 0.21533203125 ;  /* 0x3a2c32e4ff0f7431 */ /* 0x000fe200000001ff */
[----:B------:R-:W-:Y:S01]  /*0320*/  FSETP.NEU.AND P2, PT, R8, 1, PT ;  /* 0x3f8000000800780b */ /* 0x000fe20003f4d000 */
[----:B------:R-:W-:Y:S01]  /*0330*/  BSSY.RECONVERGENT B0, `(.L_x_1217) ;  /* 0x0000044000007945 */ /* 0x000fe20003800200 */
[----:B------:R-:W-:Y:S01]  /*0340*/  FSEL R7, R7, |R8|, !P0 ;  /* 0x4000000807077208 */ /* 0x000fe20004000000 */
[----:B------:R-:W-:-:S03]  /*0350*/  HFMA2 R24, -RZ, RZ, 1.875, 0 ;  /* 0x3f800000ff187431 */ /* 0x000fc600000001ff */
[----:B------:R-:W-:-:S04]  /*0360*/  IADD3 R0, PT, PT, R7, -0x3f3504f3, RZ ;  /* 0xc0cafb0d07007810 */ /* 0x000fc80007ffe0ff */
[----:B------:R-:W-:Y:S02]  /*0370*/  LOP3.LUT R2, R0, 0xff800000, RZ, 0xc0, !PT ;  /* 0xff80000000027812 */ /* 0x000fe400078ec0ff */
[----:B------:R-:W-:Y:S02]  /*0380*/  FSEL R0, RZ, -24, P0 ;  /* 0xc1c00000ff007808 */ /* 0x000fe40000000000 */
[----:B------:R-:W-:-:S05]  /*0390*/  IADD3 R7, PT, PT, R7, -R2, RZ ;  /* 0x8000000207077210 */ /* 0x000fca0007ffe0ff */
[C---:B------:R-:W-:Y:S01]  /*03a0*/  FADD R10, R7.reuse, 1 ;  /* 0x3f800000070a7421 */ /* 0x040fe20000000000 */
[----:B------:R-:W-:Y:S01]  /*03b0*/  FADD R9, R7, -1 ;  /* 0xbf80000007097421 */ /* 0x000fe20000000000 */
[----:B------:R-:W-:-:S03]  /*03c0*/  I2FP.F32.S32 R7, R2 ;  /* 0x0000000200077245 */ /* 0x000fc60000201400 */
[----:B------:R-:W-:Y:S01]  /*03d0*/  FADD R11, R9, R9 ;  /* 0x00000009090b7221 */ /* 0x000fe20000000000 */
[----:B------:R-:W0:Y:S01]  /*03e0*/  MUFU.RCP R10, R10 ;  /* 0x0000000a000a7308 */ /* 0x000e220000001000 */
[----:B------:R-:W-:Y:S02]  /*03f0*/  FFMA R0, R7, 1.1920928955078125e-07, R0 ;  /* 0x3400000007007823 */ /* 0x000fe40000000000 */
[----:B0-----:R-:W-:-:S04]  /*0400*/  FMUL R11, R10, R11 ;  /* 0x0000000b0a0b7220 */ /* 0x001fc80000400000 */
[----:B------:R-:W-:Y:S01]  /*0410*/  FADD R7, R9, -R11 ;  /* 0x8000000b09077221 */ /* 0x000fe20000000000 */
[C---:B------:R-:W-:Y:S01]  /*0420*/  FMUL R2, R11.reuse, R11 ;  /* 0x0000000b0b027220 */ /* 0x040fe20000400000 */
[----:B------:R-:W-:Y:S02]  /*0430*/  FFMA R13, R11, 1.4426950216293334961, R0 ;  /* 0x3fb8aa3b0b0d7823 */ /* 0x000fe40000000000 */
[----:B------:R-:W-:Y:S01]  /*0440*/  FADD R12, R7, R7 ;  /* 0x00000007070c7221 */ /* 0x000fe20000000000 */
[----:B------:R-:W-:Y:S01]  /*0450*/  FFMA R7, R2, R15, 0.0032181653659790754318 ;  /* 0x3b52e7db02077423 */ /* 0x000fe2000000000f */
[----:B------:R-:W-:Y:S02]  /*0460*/  FADD R0, R0, -R13 ;  /* 0x8000000d00007221 */ /* 0x000fe40000000000 */
[----:B------:R-:W-:Y:S01]  /*0470*/  FFMA R9, R9, -R11, R12 ;  /* 0x8000000b09097223 */ /* 0x000fe2000000000c */
[----:B------:R-:W-:Y:S01]  /*0480*/  FFMA R7, R2, R7, 0.018033718690276145935 ;  /* 0x3c93bb7302077423 */ /* 0x000fe20000000007 */
[----:B------:R-:W-:-:S02]  /*0490*/  FFMA R0, R11, 1.4426950216293334961, R0 ;  /* 0x3fb8aa3b0b007823 */ /* 0x000fc40000000000 */
[----:B------:R-:W-:Y:S01]  /*04a0*/  FMUL R9, R10, R9 ;  /* 0x000000090a097220 */ /* 0x000fe20000400000 */
[----:B------:R-:W-:-:S03]  /*04b0*/  FFMA R7, R2, R7, 0.12022458761930465698 ;  /* 0x3df6384f02077423 */ /* 0x000fc60000000007 */
[----:B------:R-:W-:Y:S01]  /*04c0*/  FFMA R0, R9, 1.4426950216293334961, R0 ;  /* 0x3fb8aa3b09007823 */ /* 0x000fe20000000000 */
[----:B------:R-:W-:-:S03]  /*04d0*/  FMUL R2, R2, R7 ;  /* 0x0000000702027220 */ /* 0x000fc60000400000 */
[----:B------:R-:W-:Y:S01]  /*04e0*/  FFMA R0, R11, 1.9251366722983220825e-08, R0 ;  /* 0x32a55e340b007823 */ /* 0x000fe20000000000 */
[----:B------:R-:W-:-:S04]  /*04f0*/  FMUL R7, R2, 3 ;  /* 0x4040000002077820 */ /* 0x000fc80000400000 */
[----:B------:R-:W-:-:S04]  /*0500*/  FFMA R7, R9, R7, R0 ;  /* 0x0000000709077223 */ /* 0x000fc80000000000 */
[----:B------:R-:W-:Y:S01]  /*0510*/  FFMA R2, R11, R2, R7 ;  /* 0x000000020b027223 */ /* 0x000fe20000000007 */
[----:B------:R-:W-:-:S03]  /*0520*/  MOV R11, 0x391fcb8e ;  /* 0x391fcb8e000b7802 */ /* 0x000fc60000000f00 */
[----:B------:R-:W-:-:S04]  /*0530*/  FADD R0, R13, R2 ;  /* 0x000000020d007221 */ /* 0x000fc80000000000 */
[----:B------:R-:W-:Y:S01]  /*0540*/  FMUL R7, R0, 7 ;  /* 0x40e0000000077820 */ /* 0x000fe20000400000 */
[----:B------:R-:W-:-:S03]  /*0550*/  FADD R13, -R13, R0 ;  /* 0x000000000d0d7221 */ /* 0x000fc60000000100 */
[----:B------:R-:W0:Y:S01]  /*0560*/  FRND R10, R7 ;  /* 0x00000007000a7307 */ /* 0x000e220000201000 */
[----:B------:R-:W-:Y:S01]  /*0570*/  FADD R13, R2, -R13 ;  /* 0x8000000d020d7221 */ /* 0x000fe20000000000 */
[----:B------:R-:W-:Y:S01]  /*0580*/  FFMA R0, R0, 7, -R7 ;  /* 0x40e0000000007823 */ /* 0x000fe20000000807 */
[----:B------:R-:W-:-:S03]  /*0590*/  FSETP.GEU.AND P1, PT, R7, RZ, PT ;  /* 0x000000ff0700720b */ /* 0x000fc60003f2e000 */
[----:B------:R-:W-:Y:S02]  /*05a0*/  FFMA R0, R13, 7, R0 ;  /* 0x40e000000d007823 */ /* 0x000fe40000000000 */
[----:B------:R-:W1:Y:S01]  /*05b0*/  F2I.NTZ R2, R7 ;  /* 0x0000000700027305 */ /* 0x000e620000203100 */
[----:B0-----:R-:W-:Y:S01]  /*05c0*/  FADD R9, R7, -R10 ;  /* 0x8000000a07097221 */ /* 0x001fe20000000000 */
[----:B------:R-:W-:-:S03]  /*05d0*/  FSETP.GT.AND P0, PT, R10, RZ, PT ;  /* 0x000000ff0a00720b */ /* 0x000fc60003f04000 */
[----:B------:R-:W-:-:S04]  /*05e0*/  FADD R0, R0, R9 ;  /* 0x0000000900007221 */ /* 0x000fc80000000000 */
[C---:B------:R-:W-:Y:S01]  /*05f0*/  FFMA R9, R0.reuse, R11, 0.0013391353422775864601 ;  /* 0x3aaf85ed00097423 */ /* 0x040fe2000000000b */
[----:B------:R-:W-:Y:S02]  /*0600*/  SEL R11, RZ, 0x83000000, P0 ;  /* 0x83000000ff0b7807 */ /* 0x000fe40000000000 */
[----:B------:R-:W-:Y:S01]  /*0610*/  FSETP.GT.AND P0, PT, |R7|, 152, PT ;  /* 0x431800000700780b */ /* 0x000fe20003f04200 */
[----:B------:R-:W-:Y:S01]  /*0620*/  FFMA R9, R0, R9, 0.0096188392490148544312 ;  /* 0x3c1d985600097423 */ /* 0x000fe20000000009 */
[----:B------:R-:W-:Y:S02]  /*0630*/  IADD3 R10, PT, PT, R11, 0x7f000000, RZ ;  /* 0x7f0000000b0a7810 */ /* 0x000fe40007ffe0ff */
[----:B-1----:R-:W-:Y:S01]  /*0640*/  LEA R2, R2, -R11, 0x17 ;  /* 0x8000000b02027211 */ /* 0x002fe200078eb8ff */
[----:B------:R-:W-:-:S04]  /*0650*/  FFMA R9, R0, R9, 0.055503588169813156128 ;  /* 0x3d6357bb00097423 */ /* 0x000fc80000000009 */
[----:B------:R-:W-:-:S04]  /*0660*/  FFMA R9, R0, R9, 0.24022644758224487305 ;  /* 0x3e75fdec00097423 */ /* 0x000fc80000000009 */
[----:B------:R-:W-:-:S04]  /*0670*/  FFMA R9, R0, R9, 0.69314718246459960938 ;  /* 0x3f31721800097423 */ /* 0x000fc80000000009 */
[----:B------:R-:W-:-:S04]  /*0680*/  FFMA R9, R0, R9, 1 ;  /* 0x3f80000000097423 */ /* 0x000fc80000000009 */
[----:B------:R-:W-:-:S04]  /*0690*/  FMUL R9, R9, R10 ;  /* 0x0000000a09097220 */ /* 0x000fc80000400000 */
[----:B------:R-:W-:Y:S01]  /*06a0*/  FMUL R2, R9, R2 ;  /* 0x0000000209027220 */ /* 0x000fe20000400000 */
[----:B------:R-:W-:Y:S01]  /*06b0*/  @P0 FSEL R2, RZ, +INF , !P1 ;  /* 0x7f800000ff020808 */ /* 0x000fe20004800000 */
[----:B------:R-:W-:Y:S06]  /*06c0*/  @!P2 BRA `(.L_x_1218) ;  /* 0x000000000028a947 */ /* 0x000fec0003800000 */
[----:B------:R-:W-:-:S13]  /*06d0*/  FSETP.NAN.AND P0, PT, |R8|, |R8|, PT ;  /* 0x400000080800720b */ /* 0x000fda0003f08200 */
[----:B------:R-:W-:Y:S01]  /*06e0*/  @P0 FADD R24, R8, 7 ;  /* 0x40e0000008180421 */ /* 0x000fe20000000000 */
[----:B------:R-:W-:Y:S06]  /*06f0*/  @P0 BRA `(.L_x_1218) ;  /* 0x00000000001c0947 */ /* 0x000fec0003800000 */
[----:B------:R-:W-:-:S04]  /*0700*/  FSETP.NEU.AND P0, PT, |R8|, +INF , PT ;  /* 0x7f8000000800780b */ /* 0x000fc80003f0d200 */
[----:B------:R-:W-:-:S13]  /*0710*/  FSETP.NEU.AND P0, PT, R8, RZ, P0 ;  /* 0x000000ff0800720b */ /* 0x000fda000070d000 */
[----:B------:R-:W-:Y:S01]  /*0720*/  @!P0 FADD R24, R8, R8 ;  /* 0x0000000808188221 */ /* 0x000fe20000000000 */
[----:B------:R-:W-:Y:S06]  /*0730*/  @!P0 BRA `(.L_x_1218) ;  /* 0x00000000000c8947 */ /* 0x000fec0003800000 */
[----:B------:R-:W-:Y:S02]  /*0740*/  FSETP.GEU.AND P0, PT, R8, RZ, PT ;  /* 0x000000ff0800720b */ /* 0x000fe40003f0e000 */
[----:B------:R-:W-:-:S11]  /*0750*/  MOV R24, R2 ;  /* 0x0000000200187202 */ /* 0x000fd60000000f00 */
[----:B------:R-:W-:-:S07]  /*0760*/  @!P0 FADD R24, -R2, -RZ ;  /* 0x800000ff02188221 */ /* 0x000fce0000000100 */
.L_x_1218:
[----:B------:R-:W-:Y:S05]  /*0770*/  BSYNC.RECONVERGENT B0 ;  /* 0x0000000000007941 */ /* 0x000fea0003800200 */
.L_x_1217:
[----:B------:R-:W0:Y:S01]  /*0780*/  LDC R0, c[0x3][0x4] ;  /* 0x00c00100ff007b82 */ /* 0x000e220000000800 */
[----:B------:R-:W-:Y:S01]  /*0790*/  BSSY.RECONVERGENT B2, `(.L_x_1219) ;  /* 0x000000e000027945 */ /* 0x000fe20003800200 */
[----:B0-----:R-:W-:-:S04]  /*07a0*/  FADD R0, R0, R0 ;  /* 0x0000000000007221 */ /* 0x001fc80000000000 */
[----:B------:R-:W0:Y:S08]  /*07b0*/  MUFU.RCP R7, R0 ;  /* 0x0000000000077308 */ /* 0x000e300000001000 */
[----:B-----5:R-:W1:Y:S01]  /*07c0*/  FCHK P0, R3, R0 ;  /* 0x0000000003007302 */ /* 0x020e620000000000 */
[----:B0-----:R-:W-:-:S04]  /*07d0*/  FFMA R2, -R0, R7, 1 ;  /* 0x3f80000000027423 */ /* 0x001fc80000000107 */
[----:B------:R-:W-:-:S04]  /*07e0*/  FFMA R2, R7, R2, R7 ;  /* 0x0000000207027223 */ /* 0x000fc80000000007 */
[----:B------:R-:W-:-:S04]  /*07f0*/  FFMA R7, R3, R2, RZ ;  /* 0x0000000203077223 */ /* 0x000fc800000000ff */
[----:B------:R-:W-:-:S04]  /*0800*/  FFMA R8, -R0, R7, R3 ;  /* 0x0000000700087223 */ /* 0x000fc80000000103 */
[----:B------:R-:W-:Y:S01]  /*0810*/  FFMA R8, R2, R8, R7 ;  /* 0x0000000802087223 */ /* 0x000fe20000000007 */
[----:B-1----:R-:W-:Y:S06]  /*0820*/  @!P0 BRA `(.L_x_1220) ;  /* 0x0000000000108947 */ /* 0x002fec0003800000 */
[----:B------:R-:W-:Y:S02]  /*0830*/  MOV R8, R3 ;  /* 0x0000000300087202 */ /* 0x000fe40000000f00 */
[----:B------:R-:W-:Y:S02]  /*0840*/  MOV R9, R0 ;  /* 0x0000000000097202 */ /* 0x000fe40000000f00 */
[----:B------:R-:W-:-:S07]  /*0850*/  MOV R40, 0x870 ;  /* 0x0000087000287802 */ /* 0x000fce0000000f00 */
[----:B------:R-:W-:Y:S05]  /*0860*/  CALL.REL.NOINC `($__internal_1_$__cuda_sm3x_div_rn_noftz_f32_slowpath) ;  /* 0x0000002400cc7944 */ /* 0x000fea0003c00000 */
.L_x_1220:
[----:B------:R-:W-:Y:S05]  /*0870*/  BSYNC.RECONVERGENT B2 ;  /* 0x0000000000027941 */ /* 0x000fea0003800200 */
.L_x_1219:
[----:B------:R-:W0:Y:S01]  /*0880*/  FRND.FLOOR R8, R8 ;  /* 0x0000000800087307 */ /* 0x000e220000205000 */
[----:B------:R-:W1:Y:S01]  /*0890*/  LDC R10, c[0x3][0x10] ;  /* 0x00c00400ff0a7b82 */ /* 0x000e620000000800 */
[----:B------:R-:W-:Y:S01]  /*08a0*/  BSSY.RECONVERGENT B2, `(.L_x_1221) ;  /* 0x00001e0000027945 */ /* 0x000fe20003800200 */
[----:B------:R-:W-:Y:S01]  /*08b0*/  HFMA2 R34, -RZ, RZ, 0, 0 ;  /* 0x00000000ff227431 */ /* 0x000fe200000001ff */
[----:B------:R-:W-:Y:S01]  /*08c0*/  MOV R32, RZ ;  /* 0x000000ff00207202 */ /* 0x000fe20000000f00 */
[----:B------:R-:W-:Y:S01]  /*08d0*/  HFMA2 R29, -RZ, RZ, 0, 0 ;  /* 0x00000000ff1d7431 */ /* 0x000fe200000001ff */
[----:B------:R-:W-:Y:S01]  /*08e0*/  CS2R R30, SRZ ;  /* 0x00000000001e7805 */ /* 0x000fe2000001ff00 */
[C---:B0-----:R-:W-:Y:S01]  /*08f0*/  FADD R2, R8.reuse, -1 ;  /* 0xbf80000008027421 */ /* 0x041fe20000000000 */
[----:B------:R-:W-:-:S04]  /*0900*/  FADD R33, R8, 1 ;  /* 0x3f80000008217421 */ /* 0x000fc80000000000 */
[----:B------:R-:W-:-:S04]  /*0910*/  FMNMX R2, RZ, R2, !PT ;  /* 0x00000002ff027209 */ /* 0x000fc80007800000 */
[----:B------:R-:W0:Y:S01]  /*0920*/  F2I.TRUNC.NTZ R28, R2 ;  /* 0x00000002001c7305 */ /* 0x000e22000020f100 */
[----:B-1----:R-:W-:-:S05]  /*0930*/  FADD R10, R10, -1 ;  /* 0xbf8000000a0a7421 */ /* 0x002fca0000000000 */
[----:B------:R-:W-:Y:S02]  /*0940*/  FMNMX R33, R33, R10, PT ;  /* 0x0000000a21217209 */ /* 0x000fe40003800000 */
[----:B0-----:R-:W-:-:S04]  /*0950*/  I2FP.F32.S32 R20, R28 ;  /* 0x0000001c00147245 */ /* 0x001fc80000201400 */
[----:B------:R-:W-:-:S13]  /*0960*/  FSETP.GE.AND P0, PT, R33, R20, PT ;  /* 0x000000142100720b */ /* 0x000fda0003f06000 */
[----:B------:R-:W-:Y:S05]  /*0970*/  @!P0 BRA `(.L_x_1222) ;  /* 0x0000001c00488947 */ /* 0x000fea0003800000 */
[----:B------:R-:W0:Y:S01]  /*0980*/  MUFU.RCP R7, R0 ;  /* 0x0000000000077308 */ /* 0x000e220000001000 */
[----:B------:R-:W-:Y:S07]  /*0990*/  BSSY.RECONVERGENT B3, `(.L_x_1223) ;  /* 0x000000c000037945 */ /* 0x000fee0003800200 */
[----:B------:R-:W1:Y:S01]  /*09a0*/  FCHK P0, R4, R0 ;  /* 0x0000000004007302 */ /* 0x000e620000000000 */
        /* <DEDUP_REMOVED lines=10> */
.L_x_1224:
[----:B------:R-:W-:Y:S05]  /*0a50*/  BSYNC.RECONVERGENT B3 ;  /* 0x0000000000037941 */ /* 0x000fea0003800200 */
.L_x_1223:
[----:B------:R-:W0:Y:S01]  /*0a60*/  FRND.FLOOR R8, R8 ;  /* 0x0000000800087307 */ /* 0x000e220000205000 */
[----:B------:R-:W1:Y:S01]  /*0a70*/  LDC R10, c[0x3][0xc] ;  /* 0x00c00300ff0a7b82 */ /* 0x000e620000000800 */
[----:B------:R-:W-:Y:S06]  /*0a80*/  BSSY.RECONVERGENT B3, `(.L_x_1225) ;  /* 0x0000013000037945 */ /* 0x000fec0003800200 */
[----:B------:R-:W2:Y:S01]  /*0a90*/  MUFU.RCP R7, R0 ;  /* 0x0000000000077308 */ /* 0x000ea20000001000 */
[----:B0-----:R-:W-:-:S07]  /*0aa0*/  FADD R2, R8, -1 ;  /* 0xbf80000008027421 */ /* 0x001fce0000000000 */
[----:B------:R-:W0:Y:S01]  /*0ab0*/  FCHK P0, R5, R0 ;  /* 0x0000000005007302 */ /* 0x000e220000000000 */
[----:B------:R-:W-:Y:S01]  /*0ac0*/  FADD R27, R8, 1 ;  /* 0x3f800000081b7421 */ /* 0x000fe20000000000 */
[----:B------:R-:W-:-:S06]  /*0ad0*/  FMNMX R2, RZ, R2, !PT ;  /* 0x00000002ff027209 */ /* 0x000fcc0007800000 */
[----:B------:R3:W4:Y:S01]  /*0ae0*/  F2I.TRUNC.NTZ R26, R2 ;  /* 0x00000002001a7305 */ /* 0x000722000020f100 */
[----:B--2---:R-:W-:Y:S01]  /*0af0*/  FFMA R12, -R0, R7, 1 ;  /* 0x3f800000000c7423 */ /* 0x004fe20000000107 */
[----:B-1----:R-:W-:-:S03]  /*0b00*/  FADD R10, R10, -1 ;  /* 0xbf8000000a0a7421 */ /* 0x002fc60000000000 */
[----:B------:R-:W-:Y:S02]  /*0b10*/  FFMA R12, R7, R12, R7 ;  /* 0x0000000c070c7223 */ /* 0x000fe40000000007 */
[----:B------:R-:W-:Y:S02]  /*0b20*/  FMNMX R27, R27, R10, PT ;  /* 0x0000000a1b1b7209 */ /* 0x000fe40003800000 */
[----:B------:R-:W-:-:S04]  /*0b30*/  FFMA R7, R5, R12, RZ ;  /* 0x0000000c05077223 */ /* 0x000fc800000000ff */
[----:B------:R-:W-:-:S04]  /*0b40*/  FFMA R8, -R0, R7, R5 ;  /* 0x0000000700087223 */ /* 0x000fc80000000105 */
[----:B------:R-:W-:Y:S01]  /*0b50*/  FFMA R8, R12, R8, R7 ;  /* 0x000000080c087223 */ /* 0x000fe20000000007 */
[----:B0--34-:R-:W-:Y:S06]  /*0b60*/  @!P0 BRA `(.L_x_1226) ;  /* 0x0000000000108947 */ /* 0x019fec0003800000 */
[----:B------:R-:W-:Y:S02]  /*0b70*/  MOV R9, R0 ;  /* 0x0000000000097202 */ /* 0x000fe40000000f00 */
[----:B------:R-:W-:Y:S02]  /*0b80*/  MOV R8, R5 ;  /* 0x0000000500087202 */ /* 0x000fe40000000f00 */
[----:B------:R-:W-:-:S07]  /*0b90*/  MOV R40, 0xbb0 ;  /* 0x00000bb000287802 */ /* 0x000fce0000000f00 */
[----:B------:R-:W-:Y:S05]  /*0ba0*/  CALL.REL.NOINC `($__internal_1_$__cuda_sm3x_div_rn_noftz_f32_slowpath) ;  /* 0x0000002000fc7944 */ /* 0x000fea0003c00000 */
.L_x_1226:
[----:B------:R-:W-:Y:S05]  /*0bb0*/  BSYNC.RECONVERGENT B3 ;  /* 0x0000000000037941 */ /* 0x000fea0003800200 */
.L_x_1225:
[----:B------:R-:W0:Y:S01]  /*0bc0*/  FRND.FLOOR R8, R8 ;  /* 0x0000000800087307 */ /* 0x000e220000205000 */
[----:B------:R-:W1:Y:S01]  /*0bd0*/  LDC R2, c[0x3][0x8] ;  /* 0x00c00200ff027b82 */ /* 0x000e620000000800 */
[----:B------:R-:W-:Y:S01]  /*0be0*/  HFMA2 R29, -RZ, RZ, 0, 0 ;  /* 0x00000000ff1d7431 */ /* 0x000fe200000001ff */
[----:B------:R-:W-:Y:S01]  /*0bf0*/  CS2R R30, SRZ ;  /* 0x00000000001e7805 */ /* 0x000fe2000001ff00 */
[----:B------:R-:W-:Y:S01]  /*0c00*/  HFMA2 R34, -RZ, RZ, 0, 0 ;  /* 0x00000000ff227431 */ /* 0x000fe200000001ff */
[----:B------:R-:W-:-:S04]  /*0c10*/  MOV R32, RZ ;  /* 0x000000ff00207202 */ /* 0x000fc80000000f00 */
[----:B------:R-:W2:Y:S01]  /*0c20*/  LDC R7, c[0x3][0x14] ;  /* 0x00c00500ff077b82 */ /* 0x000ea20000000800 */
[C---:B0-----:R-:W-:Y:S01]  /*0c30*/  FADD R0, R8.reuse, -1 ;  /* 0xbf80000008007421 */ /* 0x041fe20000000000 */
[----:B------:R-:W-:-:S04]  /*0c40*/  FADD R23, R8, 1 ;  /* 0x3f80000008177421 */ /* 0x000fc80000000000 */
[----:B------:R-:W-:-:S04]  /*0c50*/  FMNMX R0, RZ, R0, !PT ;  /* 0x00000000ff007209 */ /* 0x000fc80007800000 */
[----:B------:R0:W3:Y:S01]  /*0c60*/  F2I.TRUNC.NTZ R25, R0 ;  /* 0x0000000000197305 */ /* 0x0000e2000020f100 */
[----:B-1----:R-:W-:-:S05]  /*0c70*/  FADD R2, R2, -1 ;  /* 0xbf80000002027421 */ /* 0x002fca0000000000 */
[----:B------:R-:W-:Y:S01]  /*0c80*/  FMNMX R23, R23, R2, PT ;  /* 0x0000000217177209 */ /* 0x000fe20003800000 */
[----:B0-23--:R-:W-:-:S07]  /*0c90*/  FFMA R24, R24, R7, -R7 ;  /* 0x0000000718187223 */ /* 0x00dfce0000000807 */
.L_x_1264:
[----:B------:R-:W-:Y:S01]  /*0ca0*/  I2FP.F32.S32 R22, R26 ;  /* 0x0000001a00167245 */ /* 0x000fe20000201400 */
[----:B------:R-:W-:Y:S03]  /*0cb0*/  BSSY.RECONVERGENT B6, `(.L_x_1227) ;  /* 0x000019a000067945 */ /* 0x000fe60003800200 */
[----:B------:R-:W-:-:S13]  /*0cc0*/  FSETP.GE.AND P0, PT, R27, R22, PT ;  /* 0x000000161b00720b */ /* 0x000fda0003f06000 */
[----:B------:R-:W-:Y:S05]  /*0cd0*/  @!P0 BRA `(.L_x_1228) ;  /* 0x00000018005c8947 */ /* 0x000fea0003800000 */
[----:B------:R-:W0:Y:S01]  /*0ce0*/  LDCU UR6, c[0x3][0x8] ;  /* 0x00c00100ff0677ac */ /* 0x000e220008000800 */
[----:B------:R-:W-:Y:S01]  /*0cf0*/  MOV R21, R26 ;  /* 0x0000001a00157202 */ /* 0x000fe20000000f00 */
[----:B0-----:R-:W-:-:S07]  /*0d00*/  FMUL R20, R20, UR6 ;  /* 0x0000000614147c20 */ /* 0x001fce0008400000 */
.L_x_1263:
[----:B------:R-:W-:Y:S01]  /*0d10*/  I2FP.F32.S32 R0, R25 ;  /* 0x0000001900007245 */ /* 0x000fe20000201400 */
[----:B------:R-:W-:Y:S03]  /*0d20*/  BSSY.RECONVERGENT B5, `(.L_x_1229) ;  /* 0x000018e000057945 */ /* 0x000fe60003800200 */
[----:B------:R-:W-:-:S13]  /*0d30*/  FSETP.GE.AND P0, PT, R23, R0, PT ;  /* 0x000000001700720b */ /* 0x000fda0003f06000 */
[----:B------:R-:W-:Y:S05]  /*0d40*/  @!P0 BRA `(.L_x_1230) ;  /* 0x00000018002c8947 */ /* 0x000fea0003800000 */
[----:B------:R-:W-:-:S07]  /*0d50*/  MOV R19, R25 ;  /* 0x0000001900137202 */ /* 0x000fce0000000f00 */
.L_x_1262:
[----:B------:R-:W0:Y:S01]  /*0d60*/  LDCU.64 UR6, c[0x3][0x8] ;  /* 0x00c00100ff0677ac */ /* 0x000e220008000a00 */
[----:B------:R-:W1:Y:S01]  /*0d70*/  LDC.64 R8, c[0x0][0x3a8] ;  /* 0x0000ea00ff087b82 */ /* 0x000e620000000a00 */
[----:B0-----:R-:W-:-:S04]  /*0d80*/  FFMA R7, R22, UR6, R0 ;  /* 0x0000000616077c23 */ /* 0x001fc80008000000 */
[----:B------:R-:W-:-:S06]  /*0d90*/  FFMA R7, R20, UR7, R7 ;  /* 0x0000000714077c23 */ /* 0x000fcc0008000007 */
[----:B------:R-:W1:Y:S02]  /*0da0*/  F2I.TRUNC.NTZ R7, R7 ;  /* 0x0000000700077305 */ /* 0x000e64000020f100 */
[----:B-1----:R-:W-:-:S05]  /*0db0*/  IMAD.WIDE R8, R7, 0x4, R8 ;  /* 0x0000000407087825 */ /* 0x002fca00078e0208 */
[----:B------:R-:W2:Y:S01]  /*0dc0*/  LDG.E.CONSTANT R17, desc[UR4][R8.64] ;  /* 0x0000000408117981 */ /* 0x000ea2000c1e9900 */
[----:B------:R-:W-:Y:S01]  /*0dd0*/  BSSY.RECONVERGENT B4, `(.L_x_1231) ;  /* 0x000017e000047945 */ /* 0x000fe20003800200 */
[----:B--2---:R-:W-:-:S13]  /*0de0*/  ISETP.NE.AND P0, PT, R17, RZ, PT ;  /* 0x000000ff1100720c */ /* 0x004fda0003f05270 */
[----:B------:R-:W-:Y:S05]  /*0df0*/  @!P0 BRA `(.L_x_1232) ;  /* 0x0000001400ec8947 */ /* 0x000fea0003800000 */
[----:B------:R-:W0:Y:S01]  /*0e00*/  LDC.64 R8, c[0x0][0x3a0] ;  /* 0x0000e800ff087b82 */ /* 0x000e220000000a00 */
[----:B------:R-:W-:Y:S01]  /*0e10*/  ISETP.GE.AND P0, PT, R17, 0x1, PT ;  /* 0x000000011100780c */ /* 0x000fe20003f06270 */
[----:B0-----:R-:W-:-:S12]  /*0e20*/  IMAD.WIDE R8, R7, 0x4, R8 ;  /* 0x0000000407087825 */ /* 0x001fd800078e0208 */
[----:B------:R-:W-:Y:S05]  /*0e30*/  @!P0 BRA `(.L_x_1232) ;  /* 0x0000001400dc8947 */ /* 0x000fea0003800000 */
[----:B------:R-:W2:Y:S02]  /*0e40*/  LDG.E.CONSTANT R18, desc[UR4][R8.64] ;  /* 0x0000000408127981 */ /* 0x000ea4000c1e9900 */
[----:B--2---:R-:W-:-:S07]  /*0e50*/  IADD3 R17, PT, PT, R17, R18, RZ ;  /* 0x0000001211117210 */ /* 0x004fce0007ffe0ff */
.L_x_1261:
[----:B------:R-:W0:Y:S01]  /*0e60*/  LDC.64 R8, c[0x0][0x3b8] ;  /* 0x0000ee00ff087b82 */ /* 0x000e220000000a00 */
[----:B------:R-:W1:Y:S01]  /*0e70*/  LDCU.64 UR6, c[0x0][0x3c8] ;  /* 0x00007900ff0677ac */ /* 0x000e620008000a00 */
[----:B0-----:R-:W-:-:S05]  /*0e80*/  IMAD.WIDE R10, R18, 0x4, R8 ;  /* 0x00000004120a7825 */ /* 0x001fca00078e0208 */
[----:B------:R-:W1:Y:S02]  /*0e90*/  LDG.E.CONSTANT R15, desc[UR4][R10.64] ;  /* 0x000000040a0f7981 */ /* 0x000e64000c1e9900 */
[----:B-1----:R-:W-:-:S04]  /*0ea0*/  IADD3 R8, P0, PT, R15, UR6, RZ ;  /* 0x000000060f087c10 */ /* 0x002fc8000ff1e0ff */
[----:B------:R-:W-:-:S05]  /*0eb0*/  LEA.HI.X.SX32 R9, R15, UR7, 0x1, P0 ;  /* 0x000000070f097c11 */ /* 0x000fca00080f0eff */
[----:B------:R-:W2:Y:S01]  /*0ec0*/  LDG.E.U8.CONSTANT R8, desc[UR4][R8.64] ;  /* 0x0000000408087981 */ /* 0x000ea2000c1e9100 */
[----:B------:R-:W-:Y:S01]  /*0ed0*/  IADD3 R18, PT, PT, R18, 0x1, RZ ;  /* 0x0000000112127810 */ /* 0x000fe20007ffe0ff */
[----:B------:R-:W-:Y:S03]  /*0ee0*/  BSSY.RECONVERGENT B3, `(.L_x_1233) ;  /* 0x000016b000037945 */ /* 0x000fe60003800200 */
[----:B------:R-:W-:Y:S02]  /*0ef0*/  ISETP.GE.AND P2, PT, R18, R17, PT ;  /* 0x000000111200720c */ /* 0x000fe40003f46270 */
[----:B--2---:R-:W-:-:S13]  /*0f00*/  ISETP.NE.AND P0, PT, R8, RZ, PT ;  /* 0x000000ff0800720c */ /* 0x004fda0003f05270 */
[----:B------:R-:W-:Y:S05]  /*0f10*/  @!P0 BRA `(.L_x_1234) ;  /* 0x00000014009c8947 */ /* 0x000fea0003800000 */
[----:B------:R-:W0:Y:S08]  /*0f20*/  LDC.64 R10, c[0x0][0x388] ;  /* 0x0000e200ff0a7b82 */ /* 0x000e300000000a00 */
[----:B------:R-:W1:Y:S01]  /*0f30*/  LDC R9, c[0x3][RZ] ;  /* 0x00c00000ff097b82 */ /* 0x000e620000000800 */
[----:B0-----:R-:W-:-:S05]  /*0f40*/  IMAD.WIDE R10, R15, 0x4, R10 ;  /* 0x000000040f0a7825 */ /* 0x001fca00078e020a */
[----:B------:R-:W2:Y:S01]  /*0f50*/  LDG.E.CONSTANT R2, desc[UR4][R10.64] ;  /* 0x000000040a027981 */ /* 0x000ea2000c1e9900 */
[----:B-1----:R-:W-:-:S05]  /*0f60*/  IMAD.WIDE R12, R9, 0x4, R10 ;  /* 0x00000004090c7825 */ /* 0x002fca00078e020a */
[----:B------:R-:W3:Y:S01]  /*0f70*/  LDG.E.CONSTANT R7, desc[UR4][R12.64] ;  /* 0x000000040c077981 */ /* 0x000ee2000c1e9900 */
[----:B------:R-:W-:-:S05]  /*0f80*/  IMAD.WIDE R8, R9, 0x4, R12 ;  /* 0x0000000409087825 */ /* 0x000fca00078e020c */
[----:B------:R-:W4:Y:S01]  /*0f90*/  LDG.E.CONSTANT R0, desc[UR4][R8.64] ;  /* 0x0000000408007981 */ /* 0x000f22000c1e9900 */
[----:B------:R-:W-:Y:S01]  /*0fa0*/  BSSY.RECONVERGENT B0, `(.L_x_1235) ;  /* 0x0000012000007945 */ /* 0x000fe20003800200 */
[----:B--2---:R-:W-:Y:S01]  /*0fb0*/  FADD R2, R5, -R2 ;  /* 0x8000000205027221 */ /* 0x004fe20000000000 */
[----:B---3--:R-:W-:-:S04]  /*0fc0*/  FADD R7, R4, -R7 ;  /* 0x8000000704077221 */ /* 0x008fc80000000000 */
[----:B------:R-:W-:Y:S01]  /*0fd0*/  FMUL R39, R7, R7 ;  /* 0x0000000707277220 */ /* 0x000fe20000400000 */
[----:B----4-:R-:W-:-:S03]  /*0fe0*/  FADD R0, R3, -R0 ;  /* 0x8000000003007221 */ /* 0x010fc60000000000 */
[----:B------:R-:W-:-:S04]  /*0ff0*/  FFMA R39, R2, R2, R39 ;  /* 0x0000000202277223 */ /* 0x000fc80000000027 */
[----:B------:R-:W-:-:S05]  /*1000*/  FFMA R43, R0, R0, R39 ;  /* 0x00000000002b7223 */ /* 0x000fca0000000027 */
[----:B------:R-:W-:Y:S01]  /*1010*/  IADD3 R14, PT, PT, R43, -0xd000000, RZ ;  /* 0xf30000002b0e7810 */ /* 0x000fe20007ffe0ff */
[----:B------:R0:W1:Y:S03]  /*1020*/  MUFU.RSQ R12, R43 ;  /* 0x0000002b000c7308 */ /* 0x0000660000001400 */
[----:B------:R-:W-:-:S13]  /*1030*/  ISETP.GT.U32.AND P0, PT, R14, 0x727fffff, PT ;  /* 0x727fffff0e00780c */ /* 0x000fda0003f04070 */
[----:B0-----:R-:W-:Y:S05]  /*1040*/  @!P0 BRA `(.L_x_1236) ;  /* 0x00000000000c8947 */ /* 0x001fea0003800000 */
[----:B------:R-:W-:-:S07]  /*1050*/  MOV R13, 0x1070 ;  /* 0x00001070000d7802 */ /* 0x000fce0000000f00 */
[----:B-1----:R-:W-:Y:S05]  /*1060*/  CALL.REL.NOINC `($__internal_0_$__cuda_sm20_sqrt_rn_f32_slowpath) ;  /* 0x0000001c00707944 */ /* 0x002fea0003c00000 */
[----:B------:R-:W-:Y:S05]  /*1070*/  BRA `(.L_x_1237) ;  /* 0x0000000000107947 */ /* 0x000fea0003800000 */
.L_x_1236:
[----:B-1----:R-:W-:Y:S01]  /*1080*/  FMUL.FTZ R8, R43, R12 ;  /* 0x0000000c2b087220 */ /* 0x002fe20000410000 */
[----:B------:R-:W-:-:S03]  /*1090*/  FMUL.FTZ R9, R12, 0.5 ;  /* 0x3f0000000c097820 */ /* 0x000fc60000410000 */
[----:B------:R-:W-:-:S04]  /*10a0*/  FFMA R11, -R8, R8, R43 ;  /* 0x00000008080b7223 */ /* 0x000fc8000000012b */
[----:B------:R-:W-:-:S07]  /*10b0*/  FFMA R11, R11, R9, R8 ;  /* 0x000000090b0b7223 */ /* 0x000fce0000000008 */
.L_x_1237:
[----:B------:R-:W-:Y:S05]  /*10c0*/  BSYNC.RECONVERGENT B0 ;  /* 0x0000000000007941 */ /* 0x000fea0003800200 */
.L_x_1235:
[----:B------:R-:W0:Y:S01]  /*10d0*/  MUFU.RCP R8, R11 ;  /* 0x0000000b00087308 */ /* 0x000e220000001000 */
[----:B------:R-:W-:Y:S07]  /*10e0*/  BSSY.RECONVERGENT B7, `(.L_x_1238) ;  /* 0x000000d000077945 */ /* 0x000fee0003800200 */
[----:B------:R-:W1:Y:S01]  /*10f0*/  FCHK P0, R2, R11 ;  /* 0x0000000b02007302 */ /* 0x000e620000000000 */
[----:B0-----:R-:W-:-:S04]  /*1100*/  FFMA R9, R8, -R11, 1 ;  /* 0x3f80000008097423 */ /* 0x001fc8000000080b */
[----:B------:R-:W-:-:S04]  /*1110*/  FFMA R9, R8, R9, R8 ;  /* 0x0000000908097223 */ /* 0x000fc80000000008 */
[----:B------:R-:W-:-:S04]  /*1120*/  FFMA R16, R2, R9, RZ ;  /* 0x0000000902107223 */ /* 0x000fc800000000ff */
[----:B------:R-:W-:-:S04]  /*1130*/  FFMA R8, R16, -R11, R2 ;  /* 0x8000000b10087223 */ /* 0x000fc80000000002 */
[----:B------:R-:W-:Y:S01]  /*1140*/  FFMA R16, R9, R8, R16 ;  /* 0x0000000809107223 */ /* 0x000fe20000000010 */
[----:B-1----:R-:W-:Y:S06]  /*1150*/  @!P0 BRA `(.L_x_1239) ;  /* 0x0000000000148947 */ /* 0x002fec0003800000 */
[----:B------:R-:W-:Y:S02]  /*1160*/  MOV R8, R2 ;  /* 0x0000000200087202 */ /* 0x000fe40000000f00 */
[----:B------:R-:W-:Y:S02]  /*1170*/  MOV R9, R11 ;  /* 0x0000000b00097202 */ /* 0x000fe40000000f00 */
[----:B------:R-:W-:-:S07]  /*1180*/  MOV R40, 0x11a0 ;  /* 0x000011a000287802 */ /* 0x000fce0000000f00 */
[----:B------:R-:W-:Y:S05]  /*1190*/  CALL.REL.NOINC `($__internal_1_$__cuda_sm3x_div_rn_noftz_f32_slowpath) ;  /* 0x0000001c00807944 */ /* 0x000fea0003c00000 */
[----:B------:R-:W-:-:S07]  /*11a0*/  MOV R16, R8 ;  /* 0x0000000800107202 */ /* 0x000fce0000000f00 */
.L_x_1239:
[----:B------:R-:W-:Y:S05]  /*11b0*/  BSYNC.RECONVERGENT B7 ;  /* 0x0000000000077941 */ /* 0x000fea0003800200 */
.L_x_1238:
        /* <DEDUP_REMOVED lines=14> */
.L_x_1241:
[----:B------:R-:W-:Y:S05]  /*12a0*/  BSYNC.RECONVERGENT B7 ;  /* 0x0000000000077941 */ /* 0x000fea0003800200 */
.L_x_1240:
        /* <DEDUP_REMOVED lines=14> */
.L_x_1243:
[----:B------:R-:W-:Y:S05]  /*1390*/  BSYNC.RECONVERGENT B7 ;  /* 0x0000000000077941 */ /* 0x000fea0003800200 */
.L_x_1242:
[----:B------:R-:W0:Y:S01]  /*13a0*/  LDC R13, c[0x3][0x4] ;  /* 0x00c00100ff0d7b82 */ /* 0x000e220000000800 */
[----:B------:R-:W-:Y:S01]  /*13b0*/  BSSY.RECONVERGENT B7, `(.L_x_1244) ;  /* 0x000000f000077945 */ /* 0x000fe20003800200 */
[----:B0-----:R-:W0:Y:S08]  /*13c0*/  MUFU.RCP R8, R13 ;  /* 0x0000000d00087308 */ /* 0x001e300000001000 */
[----:B------:R-:W1:Y:S01]  /*13d0*/  FCHK P0, R11, R13 ;  /* 0x0000000d0b007302 */ /* 0x000e620000000000 */
[----:B0-----:R-:W-:-:S04]  /*13e0*/  FFMA R9, R8, -R13, 1 ;  /* 0x3f80000008097423 */ /* 0x001fc8000000080d */
[----:B------:R-:W-:-:S04]  /*13f0*/  FFMA R8, R8, R9, R8 ;  /* 0x0000000908087223 */ /* 0x000fc80000000008 */
[----:B------:R-:W-:-:S04]  /*1400*/  FFMA R10, R8, R11, RZ ;  /* 0x0000000b080a7223 */ /* 0x000fc800000000ff */
[----:B------:R-:W-:-:S04]  /*1410*/  FFMA R39, R10, -R13, R11 ;  /* 0x8000000d0a277223 */ /* 0x000fc8000000000b */
[----:B------:R-:W-:Y:S01]  /*1420*/  FFMA R39, R8, R39, R10 ;  /* 0x0000002708277223 */ /* 0x000fe2000000000a */
[----:B-1----:R-:W-:Y:S06]  /*1430*/  @!P0 BRA `(.L_x_1245) ;  /* 0x0000000000188947 */ /* 0x002fec0003800000 */
[----:B------:R-:W0:Y:S01]  /*1440*/  LDCU UR6, c[0x3][0x4] ;  /* 0x00c00080ff0677ac */ /* 0x000e220008000800 */
[----:B------:R-:W-:Y:S02]  /*1450*/  MOV R8, R11 ;  /* 0x0000000b00087202 */ /* 0x000fe40000000f00 */
[----:B------:R-:W-:Y:S02]  /*1460*/  MOV R40, 0x1490 ;  /* 0x0000149000287802 */ /* 0x000fe40000000f00 */
[----:B0-----:R-:W-:-:S07]  /*1470*/  MOV R9, UR6 ;  /* 0x0000000600097c02 */ /* 0x001fce0008000f00 */
[----:B------:R-:W-:Y:S05]  /*1480*/  CALL.REL.NOINC `($__internal_1_$__cuda_sm3x_div_rn_noftz_f32_slowpath) ;  /* 0x0000001800c47944 */ /* 0x000fea0003c00000 */
[----:B------:R-:W-:-:S07]  /*1490*/  MOV R39, R8 ;  /* 0x0000000800277202 */ /* 0x000fce0000000f00 */
.L_x_1245:
[----:B------:R-:W-:Y:S05]  /*14a0*/  BSYNC.RECONVERGENT B7 ;  /* 0x0000000000077941 */ /* 0x000fea0003800200 */
.L_x_1244:
[----:B------:R-:W-:-:S04]  /*14b0*/  FSETP.NEU.AND P0, PT, R39, RZ, PT ;  /* 0x000000ff2700720b */ /* 0x000fc80003f0d000 */
[----:B------:R-:W-:-:S13]  /*14c0*/  FSETP.GE.OR P0, PT, R39, 2, !P0 ;  /* 0x400000002700780b */ /* 0x000fda0004706400 */
[----:B------:R-:W-:Y:S05]  /*14d0*/  @P0 BRA `(.L_x_1234) ;  /* 0x00000010002c0947 */ /* 0x000fea0003800000 */
[----:B------:R-:W-:Y:S01]  /*14e0*/  HFMA2 R8, -RZ, RZ, 1.875, 0 ;  /* 0x3f800000ff087431 */ /* 0x000fe200000001ff */
[----:B------:R-:W-:Y:S01]  /*14f0*/  MOV R44, 0x3a2c32e4 ;  /* 0x3a2c32e4002c7802 */ /* 0x000fe20000000f00 */
[----:B------:R-:W-:Y:S01]  /*1500*/  BSSY.RECONVERGENT B0, `(.L_x_1246) ;  /* 0x0000048000007945 */ /* 0x000fe20003800200 */
[----:B------:R-:W-:Y:S02]  /*1510*/  MOV R50, 0x3f800000 ;  /* 0x3f80000000327802 */ /* 0x000fe40000000f00 */
[----:B------:R-:W-:-:S04]  /*1520*/  FFMA R8, R39, -0.5, R8 ;  /* 0xbf00000027087823 */ /* 0x000fc80000000008 */
[C---:B------:R-:W-:Y:S01]  /*1530*/  FMUL R9, |R8|.reuse, 16777216 ;  /* 0x4b80000008097820 */ /* 0x040fe20000400200 */
[C---:B------:R-:W-:Y:S02]  /*1540*/  FSETP.GEU.AND P0, PT, |R8|.reuse, 1.175494350822287508e-38, PT ;  /* 0x008000000800780b */ /* 0x040fe40003f0e200 */
[----:B------:R-:W-:Y:S02]  /*1550*/  FSETP.NEU.AND P3, PT, R8, 1, PT ;  /* 0x3f8000000800780b */ /* 0x000fe40003f6d000 */
[----:B------:R-:W-:Y:S02]  /*1560*/  FSEL R9, R9, |R8|, !P0 ;  /* 0x4000000809097208 */ /* 0x000fe40004000000 */
[----:B------:R-:W-:Y:S02]  /*1570*/  FSEL R11, RZ, -24, P0 ;  /* 0xc1c00000ff0b7808 */ /* 0x000fe40000000000 */
[----:B------:R-:W-:-:S04]  /*1580*/  IADD3 R10, PT, PT, R9, -0x3f3504f3, RZ ;  /* 0xc0cafb0d090a7810 */ /* 0x000fc80007ffe0ff */
[----:B------:R-:W-:-:S04]  /*1590*/  LOP3.LUT R40, R10, 0xff800000, RZ, 0xc0, !PT ;  /* 0xff8000000a287812 */ /* 0x000fc800078ec0ff */
[-C--:B------:R-:W-:Y:S02]  /*15a0*/  IADD3 R9, PT, PT, R9, -R40.reuse, RZ ;  /* 0x8000002809097210 */ /* 0x080fe40007ffe0ff */
[----:B------:R-:W-:-:S03]  /*15b0*/  I2FP.F32.S32 R40, R40 ;  /* 0x0000002800287245 */ /* 0x000fc60000201400 */
[C---:B------:R-:W-:Y:S01]  /*15c0*/  FADD R10, R9.reuse, 1 ;  /* 0x3f800000090a7421 */ /* 0x040fe20000000000 */
[----:B------:R-:W-:Y:S01]  /*15d0*/  FADD R42, R9, -1 ;  /* 0xbf800000092a7421 */ /* 0x000fe20000000000 */
[----:B------:R-:W-:-:S03]  /*15e0*/  FFMA R40, R40, 1.1920928955078125e-07, R11 ;  /* 0x3400000028287823 */ /* 0x000fc6000000000b */
[----:B------:R-:W-:Y:S01]  /*15f0*/  FADD R9, R42, R42 ;  /* 0x0000002a2a097221 */ /* 0x000fe20000000000 */
[----:B------:R-:W0:Y:S03]  /*1600*/  MUFU.RCP R10, R10 ;  /* 0x0000000a000a7308 */ /* 0x000e260000001000 */
[----:B0-----:R-:W-:-:S04]  /*1610*/  FMUL R9, R10, R9 ;  /* 0x000000090a097220 */ /* 0x001fc80000400000 */
[----:B------:R-:W-:Y:S01]  /*1620*/  FADD R41, R42, -R9 ;  /* 0x800000092a297221 */ /* 0x000fe20000000000 */
[CC--:B------:R-:W-:Y:S01]  /*1630*/  FMUL R13, R9.reuse, R9.reuse ;  /* 0x00000009090d7220 */ /* 0x0c0fe20000400000 */
[----:B------:R-:W-:Y:S02]  /*1640*/  FFMA R11, R9, 1.4426950216293334961, R40 ;  /* 0x3fb8aa3b090b7823 */ /* 0x000fe40000000028 */
[----:B------:R-:W-:Y:S01]  /*1650*/  FADD R41, R41, R41 ;  /* 0x0000002929297221 */ /* 0x000fe20000000000 */
[C---:B------:R-:W-:Y:S01]  /*1660*/  FFMA R44, R13.reuse, R44, 0.0032181653659790754318 ;  /* 0x3b52e7db0d2c7423 */ /* 0x040fe2000000002c */
[----:B------:R-:W-:Y:S02]  /*1670*/  FADD R40, R40, -R11 ;  /* 0x8000000b28287221 */ /* 0x000fe40000000000 */
[----:B------:R-:W-:Y:S01]  /*1680*/  FFMA R41, R42, -R9, R41 ;  /* 0x800000092a297223 */ /* 0x000fe20000000029 */
[----:B------:R-:W-:Y:S01]  /*1690*/  FFMA R44, R13, R44, 0.018033718690276145935 ;  /* 0x3c93bb730d2c7423 */ /* 0x000fe2000000002c */
[----:B------:R-:W-:-:S02]  /*16a0*/  FFMA R40, R9, 1.4426950216293334961, R40 ;  /* 0x3fb8aa3b09287823 */ /* 0x000fc40000000028 */
[----:B------:R-:W-:Y:S01]  /*16b0*/  FMUL R41, R10, R41 ;  /* 0x000000290a297220 */ /* 0x000fe20000400000 */
[----:B------:R-:W-:-:S03]  /*16c0*/  FFMA R44, R13, R44, 0.12022458761930465698 ;  /* 0x3df6384f0d2c7423 */ /* 0x000fc6000000002c */
[----:B------:R-:W-:Y:S01]  /*16d0*/  FFMA R40, R41, 1.4426950216293334961, R40 ;  /* 0x3fb8aa3b29287823 */ /* 0x000fe20000000028 */
[----:B------:R-:W-:Y:S01]  /*16e0*/  FMUL R44, R13, R44 ;  /* 0x0000002c0d2c7220 */ /* 0x000fe20000400000 */
[----:B------:R-:W-:Y:S02]  /*16f0*/  HFMA2 R13, -RZ, RZ, 0.64013671875, -15.109375 ;  /* 0x391fcb8eff0d7431 */ /* 0x000fe400000001ff */
[----:B------:R-:W-:Y:S01]  /*1700*/  FFMA R40, R9, 1.9251366722983220825e-08, R40 ;  /* 0x32a55e3409287823 */ /* 0x000fe20000000028 */
[----:B------:R-:W-:-:S04]  /*1710*/  FMUL R10, R44, 3 ;  /* 0x404000002c0a7820 */ /* 0x000fc80000400000 */
[----:B------:R-:W-:-:S04]  /*1720*/  FFMA R41, R41, R10, R40 ;  /* 0x0000000a29297223 */ /* 0x000fc80000000028 */
[----:B------:R-:W-:-:S04]  /*1730*/  FFMA R44, R9, R44, R41 ;  /* 0x0000002c092c7223 */ /* 0x000fc80000000029 */
[----:B------:R-:W-:-:S04]  /*1740*/  FADD R10, R11, R44 ;  /* 0x0000002c0b0a7221 */ /* 0x000fc80000000000 */
[----:B------:R-:W-:Y:S01]  /*1750*/  FMUL R9, R10, 3 ;  /* 0x404000000a097820 */ /* 0x000fe20000400000 */
[----:B------:R-:W-:-:S03]  /*1760*/  FADD R11, -R11, R10 ;  /* 0x0000000a0b0b7221 */ /* 0x000fc60000000100 */
[----:B------:R-:W0:Y:S01]  /*1770*/  FRND R40, R9 ;  /* 0x0000000900287307 */ /* 0x000e220000201000 */
[----:B------:R-:W-:Y:S01]  /*1780*/  FADD R11, R44, -R11 ;  /* 0x8000000b2c0b7221 */ /* 0x000fe20000000000 */
[----:B------:R-:W-:Y:S01]  /*1790*/  FFMA R10, R10, 3, -R9 ;  /* 0x404000000a0a7823 */ /* 0x000fe20000000809 */
[----:B------:R-:W-:-:S03]  /*17a0*/  FSETP.GEU.AND P1, PT, R9, RZ, PT ;  /* 0x000000ff0900720b */ /* 0x000fc60003f2e000 */
[----:B------:R-:W-:Y:S01]  /*17b0*/  FFMA R10, R11, 3, R10 ;  /* 0x404000000b0a7823 */ /* 0x000fe2000000000a */
[----:B0-----:R-:W-:Y:S01]  /*17c0*/  FADD R11, R9, -R40 ;  /* 0x80000028090b7221 */ /* 0x001fe20000000000 */
[----:B------:R-:W-:-:S03]  /*17d0*/  FSETP.GT.AND P0, PT, R40, RZ, PT ;  /* 0x000000ff2800720b */ /* 0x000fc60003f04000 */
[----:B------:R-:W-:Y:S01]  /*17e0*/  FADD R10, R10, R11 ;  /* 0x0000000b0a0a7221 */ /* 0x000fe20000000000 */
[----:B------:R-:W-:Y:S02]  /*17f0*/  SEL R40, RZ, 0x83000000, P0 ;  /* 0x83000000ff287807 */ /* 0x000fe40000000000 */
[----:B------:R-:W-:Y:S01]  /*1800*/  FSETP.GT.AND P0, PT, |R9|, 152, PT ;  /* 0x431800000900780b */ /* 0x000fe20003f04200 */
[----:B------:R-:W-:Y:S01]  /*1810*/  FFMA R11, R10, R13, 0.0013391353422775864601 ;  /* 0x3aaf85ed0a0b7423 */ /* 0x000fe2000000000d */
[----:B------:R-:W-:Y:S01]  /*1820*/  IADD3 R42, PT, PT, R40, 0x7f000000, RZ ;  /* 0x7f000000282a7810 */ /* 0x000fe20007ffe0ff */
[----:B------:R-:W0:Y:S02]  /*1830*/  F2I.NTZ R13, R9 ;  /* 0x00000009000d7305 */ /* 0x000e240000203100 */
[----:B------:R-:W-:-:S04]  /*1840*/  FFMA R11, R10, R11, 0.0096188392490148544312 ;  /* 0x3c1d98560a0b7423 */ /* 0x000fc8000000000b */
[----:B------:R-:W-:-:S04]  /*1850*/  FFMA R11, R10, R11, 0.055503588169813156128 ;  /* 0x3d6357bb0a0b7423 */ /* 0x000fc8000000000b */
[----:B------:R-:W-:-:S04]  /*1860*/  FFMA R11, R10, R11, 0.24022644758224487305 ;  /* 0x3e75fdec0a0b7423 */ /* 0x000fc8000000000b */
[----:B------:R-:W-:Y:S01]  /*1870*/  FFMA R11, R10, R11, 0.69314718246459960938 ;  /* 0x3f3172180a0b7423 */ /* 0x000fe2000000000b */
[----:B0-----:R-:W-:-:S03]  /*1880*/  LEA R40, R13, -R40, 0x17 ;  /* 0x800000280d287211 */ /* 0x001fc600078eb8ff */
        /* <DEDUP_REMOVED lines=15> */
.L_x_1247:
[----:B------:R-:W-:Y:S05]  /*1980*/  BSYNC.RECONVERGENT B0 ;  /* 0x0000000000007941 */ /* 0x000fea0003800200 */
.L_x_1246:
[----:B------:R-:W0:Y:S08]  /*1990*/  LDC.64 R46, c[0x0][0x390] ;  /* 0x0000e400ff2e7b82 */ /* 0x000e300000000a00 */
[----:B------:R-:W1:Y:S08]  /*19a0*/  LDC R11, c[0x3][RZ] ;  /* 0x00c00000ff0b7b82 */ /* 0x000e700000000800 */
[----:B------:R-:W2:Y:S01]  /*19b0*/  LDC R51, c[0x3][0x18] ;  /* 0x00c00600ff337b82 */ /* 0x000ea20000000800 */
[----:B0-----:R-:W-:-:S05]  /*19c0*/  IMAD.WIDE R46, R15, 0x4, R46 ;  /* 0x000000040f2e7825 */ /* 0x001fca00078e022e */
[----:B------:R-:W5:Y:S01]  /*19d0*/  LDG.E.CONSTANT R44, desc[UR4][R46.64] ;  /* 0x000000042e2c7981 */ /* 0x000f62000c1e9900 */
[----:B-1----:R-:W-:-:S05]  /*19e0*/  IMAD.WIDE R40, R11, 0x4, R46 ;  /* 0x000000040b287825 */ /* 0x002fca00078e022e */
[----:B------:R-:W5:Y:S01]  /*19f0*/  LDG.E.CONSTANT R45, desc[UR4][R40.64] ;  /* 0x00000004282d7981 */ /* 0x000f62000c1e9900 */
[----:B------:R-:W-:-:S05]  /*1a00*/  IMAD.WIDE R8, R11, 0x4, R40 ;  /* 0x000000040b087825 */ /* 0x000fca00078e0228 */
[----:B------:R-:W5:Y:S01]  /*1a10*/  LDG.E.CONSTANT R42, desc[UR4][R8.64] ;  /* 0x00000004082a7981 */ /* 0x000f62000c1e9900 */
[----:B------:R-:W-:-:S05]  /*1a20*/  IMAD.WIDE R10, R11, 0x4, R8 ;  /* 0x000000040b0a7825 */ /* 0x000fca00078e0208 */
[----:B------:R0:W3:Y:S01]  /*1a30*/  LDG.E.CONSTANT R13, desc[UR4][R10.64] ;  /* 0x000000040a0d7981 */ /* 0x0000e2000c1e9900 */
[----:B--2---:R-:W1:Y:S01]  /*1a40*/  MUFU.RCP R48, R51 ;  /* 0x0000003300307308 */ /* 0x004e620000001000 */
[----:B------:R-:W-:Y:S01]  /*1a50*/  BSSY.RECONVERGENT B7, `(.L_x_1248) ;  /* 0x000000f000077945 */ /* 0x000fe20003800200 */
[----:B-1----:R-:W-:-:S04]  /*1a60*/  FFMA R49, R48, -R51, 1 ;  /* 0x3f80000030317423 */ /* 0x002fc80000000833 */
[----:B------:R-:W-:Y:S01]  /*1a70*/  FFMA R48, R48, R49, R48 ;  /* 0x0000003130307223 */ /* 0x000fe20000000030 */
[----:B0-----:R-:W-:Y:S01]  /*1a80*/  FMUL R11, R50, R39 ;  /* 0x00000027320b7220 */ /* 0x001fe20000400000 */
[----:B---3--:R-:W0:Y:S02]  /*1a90*/  FCHK P0, R13, R51 ;  /* 0x000000330d007302 */ /* 0x008e240000000000 */
[----:B------:R-:W-:-:S04]  /*1aa0*/  FFMA R52, R48, R13, RZ ;  /* 0x0000000d30347223 */ /* 0x000fc800000000ff */
[----:B------:R-:W-:-:S04]  /*1ab0*/  FFMA R49, R52, -R51, R13 ;  /* 0x8000003334317223 */ /* 0x000fc8000000000d */
[----:B------:R-:W-:Y:S01]  /*1ac0*/  FFMA R48, R48, R49, R52 ;  /* 0x0000003130307223 */ /* 0x000fe20000000034 */
[----:B0-----:R-:W-:Y:S06]  /*1ad0*/  @!P0 BRA `(.L_x_1249) ;  /* 0x0000000000188947 */ /* 0x001fec0003800000 */
[----:B------:R-:W0:Y:S01]  /*1ae0*/  LDCU UR6, c[0x3][0x18] ;  /* 0x00c00300ff0677ac */ /* 0x000e220008000800 */
[----:B------:R-:W-:Y:S02]  /*1af0*/  MOV R8, R13 ;  /* 0x0000000d00087202 */ /* 0x000fe40000000f00 */
[----:B------:R-:W-:Y:S02]  /*1b00*/  MOV R40, 0x1b30 ;  /* 0x00001b3000287802 */ /* 0x000fe40000000f00 */
[----:B0-----:R-:W-:-:S07]  /*1b10*/  MOV R9, UR6 ;  /* 0x0000000600097c02 */ /* 0x001fce0008000f00 */
[----:B-----5:R-:W-:Y:S05]  /*1b20*/  CALL.REL.NOINC `($__internal_1_$__cuda_sm3x_div_rn_noftz_f32_slowpath) ;  /* 0x00000014001c7944 */ /* 0x020fea0003c00000 */
[----:B------:R-:W-:-:S07]  /*1b30*/  MOV R48, R8 ;  /* 0x0000000800307202 */ /* 0x000fce0000000f00 */
.L_x_1249:
[----:B------:R-:W-:Y:S05]  /*1b40*/  BSYNC.RECONVERGENT B7 ;  /* 0x0000000000077941 */ /* 0x000fea0003800200 */
.L_x_1248:
[C---:B------:R-:W-:Y:S01]  /*1b50*/  FMUL R9, |R48|.reuse, 16777216 ;  /* 0x4b80000030097820 */ /* 0x040fe20000400200 */
[C---:B------:R-:W-:Y:S01]  /*1b60*/  FSETP.GEU.AND P0, PT, |R48|.reuse, 1.175494350822287508e-38, PT ;  /* 0x008000003000780b */ /* 0x040fe20003f0e200 */
[----:B------:R-:W-:Y:S01]  /*1b70*/  HFMA2 R50, -RZ, RZ, 0.771484375, 0.21533203125 ;  /* 0x3a2c32e4ff327431 */ /* 0x000fe200000001ff */
[----:B------:R-:W-:Y:S01]  /*1b80*/  FSETP.NEU.AND P3, PT, R48, 1, PT ;  /* 0x3f8000003000780b */ /* 0x000fe20003f6d000 */
[----:B------:R-:W-:Y:S01]  /*1b90*/  BSSY.RECONVERGENT B0, `(.L_x_1250) ;  /* 0x0000044000007945 */ /* 0x000fe20003800200 */
        /* <DEDUP_REMOVED lines=15> */
[----:B------:R-:W-:Y:S02]  /*1c90*/  FADD R41, R41, R41 ;  /* 0x0000002929297221 */ /* 0x000fe40000000000 */
[----:B------:R-:W-:Y:S02]  /*1ca0*/  FADD R40, R40, -R10 ;  /* 0x8000000a28287221 */ /* 0x000fe40000000000 */
[----:B------:R-:W-:Y:S01]  /*1cb0*/  FFMA R41, R46, -R9, R41 ;  /* 0x800000092e297223 */ /* 0x000fe20000000029 */
[----:B------:R-:W-:Y:S01]  /*1cc0*/  FFMA R46, R39, R50, 0.0032181653659790754318 ;  /* 0x3b52e7db272e7423 */ /* 0x000fe20000000032 */
[----:B------:R-:W-:-:S02]  /*1cd0*/  FFMA R40, R9, 1.4426950216293334961, R40 ;  /* 0x3fb8aa3b09287823 */ /* 0x000fc40000000028 */
[----:B------:R-:W-:Y:S01]  /*1ce0*/  FMUL R41, R8, R41 ;  /* 0x0000002908297220 */ /* 0x000fe20000400000 */
[----:B------:R-:W-:-:S03]  /*1cf0*/  FFMA R46, R39, R46, 0.018033718690276145935 ;  /* 0x3c93bb73272e7423 */ /* 0x000fc6000000002e */
[----:B------:R-:W-:Y:S01]  /*1d00*/  FFMA R40, R41, 1.4426950216293334961, R40 ;  /* 0x3fb8aa3b29287823 */ /* 0x000fe20000000028 */
[----:B------:R-:W-:-:S03]  /*1d10*/  FFMA R46, R39, R46, 0.12022458761930465698 ;  /* 0x3df6384f272e7423 */ /* 0x000fc6000000002e */
[----:B------:R-:W-:Y:S01]  /*1d20*/  FFMA R40, R9, 1.9251366722983220825e-08, R40 ;  /* 0x32a55e3409287823 */ /* 0x000fe20000000028 */
[----:B------:R-:W-:-:S04]  /*1d30*/  FMUL R46, R39, R46 ;  /* 0x0000002e272e7220 */ /* 0x000fc80000400000 */
        /* <DEDUP_REMOVED lines=9> */
[----:B------:R-:W-:Y:S02]  /*1dd0*/  MOV R41, 0x391fcb8e ;  /* 0x391fcb8e00297802 */ /* 0x000fe40000000f00 */
[----:B------:R-:W-:Y:S01]  /*1de0*/  FSETP.GEU.AND P1, PT, R8, RZ, PT ;  /* 0x000000ff0800720b */ /* 0x000fe20003f2e000 */
[----:B------:R-:W-:Y:S02]  /*1df0*/  FFMA R10, R10, 7, R39 ;  /* 0x40e000000a0a7823 */ /* 0x000fe40000000027 */
[----:B------:R-:W1:Y:S01]  /*1e00*/  F2I.NTZ R40, R8 ;  /* 0x0000000800287305 */ /* 0x000e620000203100 */
[----:B0-----:R-:W-:Y:S01]  /*1e10*/  FADD R39, R8, -R9 ;  /* 0x8000000908277221 */ /* 0x001fe20000000000 */
[----:B------:R-:W-:-:S03]  /*1e20*/  FSETP.GT.AND P0, PT, R9, RZ, PT ;  /* 0x000000ff0900720b */ /* 0x000fc60003f04000 */
[----:B------:R-:W-:Y:S01]  /*1e30*/  FADD R10, R10, R39 ;  /* 0x000000270a0a7221 */ /* 0x000fe20000000000 */
[----:B------:R-:W-:Y:S02]  /*1e40*/  SEL R9, RZ, 0x83000000, P0 ;  /* 0x83000000ff097807 */ /* 0x000fe40000000000 */
[----:B------:R-:W-:Y:S01]  /*1e50*/  FSETP.GT.AND P0, PT, |R8|, 152, PT ;  /* 0x431800000800780b */ /* 0x000fe20003f04200 */
[----:B------:R-:W-:Y:S01]  /*1e60*/  FFMA R39, R10, R41, 0.0013391353422775864601 ;  /* 0x3aaf85ed0a277423 */ /* 0x000fe20000000029 */
[----:B------:R-:W-:Y:S02]  /*1e70*/  IADD3 R46, PT, PT, R9, 0x7f000000, RZ ;  /* 0x7f000000092e7810 */ /* 0x000fe40007ffe0ff */
[----:B-1----:R-:W-:Y:S01]  /*1e80*/  LEA R40, R40, -R9, 0x17 ;  /* 0x8000000928287211 */ /* 0x002fe200078eb8ff */
[----:B------:R-:W-:-:S04]  /*1e90*/  FFMA R39, R10, R39, 0.0096188392490148544312 ;  /* 0x3c1d98560a277423 */ /* 0x000fc80000000027 */
[----:B------:R-:W-:-:S04]  /*1ea0*/  FFMA R39, R10, R39, 0.055503588169813156128 ;  /* 0x3d6357bb0a277423 */ /* 0x000fc80000000027 */
[----:B------:R-:W-:-:S04]  /*1eb0*/  FFMA R39, R10, R39, 0.24022644758224487305 ;  /* 0x3e75fdec0a277423 */ /* 0x000fc80000000027 */
[----:B------:R-:W-:-:S04]  /*1ec0*/  FFMA R39, R10, R39, 0.69314718246459960938 ;  /* 0x3f3172180a277423 */ /* 0x000fc80000000027 */
[----:B------:R-:W-:Y:S01]  /*1ed0*/  FFMA R39, R10, R39, 1 ;  /* 0x3f8000000a277423 */ /* 0x000fe20000000027 */
[----:B------:R-:W-:-:S03]  /*1ee0*/  HFMA2 R10, -RZ, RZ, 1.875, 0 ;  /* 0x3f800000ff0a7431 */ /* 0x000fc600000001ff */
        /* <DEDUP_REMOVED lines=14> */
.L_x_1251:
[----:B------:R-:W-:Y:S05]  /*1fd0*/  BSYNC.RECONVERGENT B0 ;  /* 0x0000000000007941 */ /* 0x000fea0003800200 */
.L_x_1250:
[----:B------:R-:W0:Y:S01]  /*1fe0*/  LDC R41, c[0x3][0x4] ;  /* 0x00c00100ff297b82 */ /* 0x000e220000000800 */
[----:B-----5:R-:W-:Y:S01]  /*1ff0*/  FADD R45, R36, -R45 ;  /* 0x8000002d242d7221 */ /* 0x020fe20000000000 */
[----:B------:R-:W-:Y:S03]  /*2000*/  BSSY.RECONVERGENT B7, `(.L_x_1252) ;  /* 0x0000014000077945 */ /* 0x000fe60003800200 */
[----:B------:R-:W-:Y:S01]  /*2010*/  FMUL R39, R7, R45 ;  /* 0x0000002d07277220 */ /* 0x000fe20000400000 */
[----:B------:R-:W-:Y:S01]  /*2020*/  FADD R7, R35, -R42 ;  /* 0x8000002a23077221 */ /* 0x000fe20000000000 */
[----:B0-----:R-:W-:-:S04]  /*2030*/  FMUL R8, R41, 0.0099999997764825820923 ;  /* 0x3c23d70a29087820 */ /* 0x001fc80000400000 */
[----:B------:R-:W-:Y:S01]  /*2040*/  FFMA R9, R8, R41, R43 ;  /* 0x0000002908097223 */ /* 0x000fe2000000002b */
[----:B------:R-:W-:-:S03]  /*2050*/  FADD R43, R37, -R44 ;  /* 0x8000002c252b7221 */ /* 0x000fc60000000000 */
[----:B------:R-:W0:Y:S01]  /*2060*/  MUFU.RCP R40, R9 ;  /* 0x0000000900287308 */ /* 0x000e220000001000 */
[----:B------:R-:W-:-:S04]  /*2070*/  FFMA R39, R2, R43, R39 ;  /* 0x0000002b02277223 */ /* 0x000fc80000000027 */
[----:B------:R-:W-:-:S04]  /*2080*/  FFMA R8, R0, R7, R39 ;  /* 0x0000000700087223 */ /* 0x000fc80000000027 */
[----:B------:R-:W-:-:S04]  /*2090*/  FMUL R8, R8, R41 ;  /* 0x0000002908087220 */ /* 0x000fc80000400000 */
[----:B------:R-:W1:Y:S01]  /*20a0*/  FCHK P0, R8, R9 ;  /* 0x0000000908007302 */ /* 0x000e620000000000 */
[----:B0-----:R-:W-:-:S04]  /*20b0*/  FFMA R39, -R9, R40, 1 ;  /* 0x3f80000009277423 */ /* 0x001fc80000000128 */
[----:B------:R-:W-:-:S04]  /*20c0*/  FFMA R39, R40, R39, R40 ;  /* 0x0000002728277223 */ /* 0x000fc80000000028 */
[----:B------:R-:W-:-:S04]  /*20d0*/  FFMA R0, R8, R39, RZ ;  /* 0x0000002708007223 */ /* 0x000fc800000000ff */
[----:B------:R-:W-:-:S04]  /*20e0*/  FFMA R2, -R9, R0, R8 ;  /* 0x0000000009027223 */ /* 0x000fc80000000108 */
[----:B------:R-:W-:Y:S01]  /*20f0*/  FFMA R2, R39, R2, R0 ;  /* 0x0000000227027223 */ /* 0x000fe20000000000 */
[----:B-1----:R-:W-:Y:S06]  /*2100*/  @!P0 BRA `(.L_x_1253) ;  /* 0x00000000000c8947 */ /* 0x002fec0003800000 */
[----:B------:R-:W-:-:S07]  /*2110*/  MOV R40, 0x2130 ;  /* 0x0000213000287802 */ /* 0x000fce0000000f00 */
[----:B------:R-:W-:Y:S05]  /*2120*/  CALL.REL.NOINC `($__internal_1_$__cuda_sm3x_div_rn_noftz_f32_slowpath) ;  /* 0x0000000c009c7944 */ /* 0x000fea0003c00000 */
[----:B------:R-:W-:-:S07]  /*2130*/  MOV R2, R8 ;  /* 0x0000000800027202 */ /* 0x000fce0000000f00 */
.L_x_1253:
[----:B------:R-:W-:Y:S05]  /*2140*/  BSYNC.RECONVERGENT B7 ;  /* 0x0000000000077941 */ /* 0x000fea0003800200 */
.L_x_1252:
[----:B------:R-:W0:Y:S01]  /*2150*/  LDCU UR6, c[0x0][0x380] ;  /* 0x00007000ff0677ac */ /* 0x000e220008000800 */
[----:B------:R-:W-:Y:S01]  /*2160*/  FMUL R0, R45, R14 ;  /* 0x0000000e2d007220 */ /* 0x000fe20000400000 */
[----:B------:R-:W-:Y:S01]  /*2170*/  FSETP.GE.AND P1, PT, R2, RZ, PT ;  /* 0x000000ff0200720b */ /* 0x000fe20003f26000 */
[----:B------:R-:W-:Y:S02]  /*2180*/  BSSY.RECONVERGENT B7, `(.L_x_1254) ;  /* 0x000001a000077945 */ /* 0x000fe40003800200 */
[----:B------:R-:W-:-:S04]  /*2190*/  FFMA R0, R43, R16, R0 ;  /* 0x000000102b007223 */ /* 0x000fc80000000000 */
[----:B------:R-:W-:-:S04]  /*21a0*/  FFMA R0, R7, R12, R0 ;  /* 0x0000000c07007223 */ /* 0x000fc80000000000 */
[----:B------:R-:W-:Y:S01]  /*21b0*/  FFMA R34, R11, R0, R34 ;  /* 0x000000000b227223 */ /* 0x000fe20000000022 */
[----:B------:R-:W-:Y:S01]  /*21c0*/  HFMA2 R0, -RZ, RZ, 0, 0 ;  /* 0x00000000ff007431 */ /* 0x000fe200000001ff */
[----:B0-----:R-:W-:-:S13]  /*21d0*/  ISETP.GE.AND P0, PT, R15, UR6, PT ;  /* 0x000000060f007c0c */ /* 0x001fda000bf06270 */
[----:B------:R-:W-:Y:S01]  /*21e0*/  @P0 FMNMX R29, R29, |R2|, !PT ;  /* 0x400000021d1d0209 */ /* 0x000fe20007800000 */
[----:B------:R-:W-:Y:S06]  /*21f0*/  @P1 BRA `(.L_x_1255) ;  /* 0x0000000000481947 */ /* 0x000fec0003800000 */
[----:B------:R-:W0:Y:S01]  /*2200*/  LDC R7, c[0x3][0x2c] ;  /* 0x00c00b00ff077b82 */ /* 0x000e220000000800 */
[----:B------:R-:W-:Y:S01]  /*2210*/  FADD R15, R6, R13 ;  /* 0x0000000d060f7221 */ /* 0x000fe20000000000 */
[----:B------:R-:W-:Y:S03]  /*2220*/  BSSY.RECONVERGENT B8, `(.L_x_1255) ;  /* 0x000000f000087945 */ /* 0x000fe60003800200 */
[----:B------:R-:W1:Y:S02]  /*2230*/  MUFU.RCP R0, R15 ;  /* 0x0000000f00007308 */ /* 0x000e640000001000 */
[----:B-1----:R-:W-:Y:S01]  /*2240*/  FFMA R9, -R15, R0, 1 ;  /* 0x3f8000000f097423 */ /* 0x002fe20000000100 */
[----:B0-----:R-:W-:-:S03]  /*2250*/  FMUL R7, R7, -0.20000000298023223877 ;  /* 0xbe4ccccd07077820 */ /* 0x001fc60000400000 */
[----:B------:R-:W-:Y:S01]  /*2260*/  FFMA R9, R0, R9, R0 ;  /* 0x0000000900097223 */ /* 0x000fe20000000000 */
[----:B------:R-:W-:-:S04]  /*2270*/  FMUL R8, R7, R2 ;  /* 0x0000000207087220 */ /* 0x000fc80000400000 */
[----:B------:R-:W0:Y:S01]  /*2280*/  FCHK P0, R8, R15 ;  /* 0x0000000f08007302 */ /* 0x000e220000000000 */
[----:B------:R-:W-:-:S04]  /*2290*/  FFMA R0, R8, R9, RZ ;  /* 0x0000000908007223 */ /* 0x000fc800000000ff */
[----:B------:R-:W-:-:S04]  /*22a0*/  FFMA R2, -R15, R0, R8 ;  /* 0x000000000f027223 */ /* 0x000fc80000000108 */
[----:B------:R-:W-:Y:S01]  /*22b0*/  FFMA R0, R9, R2, R0 ;  /* 0x0000000209007223 */ /* 0x000fe20000000000 */
[----:B0-----:R-:W-:Y:S06]  /*22c0*/  @!P0 BRA `(.L_x_1256) ;  /* 0x0000000000108947 */ /* 0x001fec0003800000 */
[----:B------:R-:W-:Y:S02]  /*22d0*/  MOV R9, R15 ;  /* 0x0000000f00097202 */ /* 0x000fe40000000f00 */
[----:B------:R-:W-:-:S07]  /*22e0*/  MOV R40, 0x2300 ;  /* 0x0000230000287802 */ /* 0x000fce0000000f00 */
[----:B------:R-:W-:Y:S05]  /*22f0*/  CALL.REL.NOINC `($__internal_1_$__cuda_sm3x_div_rn_noftz_f32_slowpath) ;  /* 0x0000000c00287944 */ /* 0x000fea0003c00000 */
[----:B------:R-:W-:-:S07]  /*2300*/  MOV R0, R8 ;  /* 0x0000000800007202 */ /* 0x000fce0000000f00 */
.L_x_1256:
[----:B------:R-:W-:Y:S05]  /*2310*/  BSYNC.RECONVERGENT B8 ;  /* 0x0000000000087941 */ /* 0x000fea0003800200 */
.L_x_1255:
[----:B------:R-:W-:Y:S05]  /*2320*/  BSYNC.RECONVERGENT B7 ;  /* 0x0000000000077941 */ /* 0x000fea0003800200 */
.L_x_1254:
[----:B------:R-:W0:Y:S01]  /*2330*/  LDC R7, c[0x3][0x14] ;  /* 0x00c00500ff077b82 */ /* 0x000e220000000800 */
[----:B------:R-:W1:Y:S01]  /*2340*/  MUFU.RCP R9, R6 ;  /* 0x0000000600097308 */ /* 0x000e620000001000 */
[----:B------:R-:W-:Y:S01]  /*2350*/  BSSY.RECONVERGENT B7, `(.L_x_1257) ;  /* 0x000000e000077945 */ /* 0x000fe20003800200 */
[----:B-1----:R-:W-:-:S04]  /*2360*/  FFMA R2, -R6, R9, 1 ;  /* 0x3f80000006027423 */ /* 0x002fc80000000109 */
[----:B------:R-:W-:Y:S01]  /*2370*/  FFMA R9, R9, R2, R9 ;  /* 0x0000000209097223 */ /* 0x000fe20000000009 */
[----:B0-----:R-:W-:-:S04]  /*2380*/  FFMA R7, R10, R7, -R7 ;  /* 0x000000070a077223 */ /* 0x001fc80000000807 */
[----:B------:R-:W-:-:S04]  /*2390*/  FADD R8, R24, R7 ;  /* 0x0000000718087221 */ /* 0x000fc80000000000 */
        /* <DEDUP_REMOVED lines=9> */
.L_x_1258:
[----:B------:R-:W-:Y:S05]  /*2430*/  BSYNC.RECONVERGENT B7 ;  /* 0x0000000000077941 */ /* 0x000fea0003800200 */
.L_x_1257:
        /* <DEDUP_REMOVED lines=13> */
.L_x_1260:
[----:B------:R-:W-:Y:S05]  /*2510*/  BSYNC.RECONVERGENT B7 ;  /* 0x0000000000077941 */ /* 0x000fea0003800200 */
.L_x_1259:
[C---:B------:R-:W-:Y:S01]  /*2520*/  FMUL R16, R11.reuse, R16 ;  /* 0x000000100b107220 */ /* 0x040fe20000400000 */
[C---:B------:R-:W-:Y:S01]  /*2530*/  FMUL R14, R11.reuse, R14 ;  /* 0x0000000e0b0e7220 */ /* 0x040fe20000400000 */
[----:B------:R-:W-:Y:S01]  /*2540*/  FADD R7, R8, R0 ;  /* 0x0000000008077221 */ /* 0x000fe20000000000 */
[----:B------:R-:W-:-:S03]  /*2550*/  FMUL R11, R11, R12 ;  /* 0x0000000c0b0b7220 */ /* 0x000fc60000400000 */
[C---:B------:R-:W-:Y:S01]  /*2560*/  FFMA R32, R7.reuse, -R16, R32 ;  /* 0x8000001007207223 */ /* 0x040fe20000000020 */
[C---:B------:R-:W-:Y:S01]  /*2570*/  FFMA R31, R7.reuse, -R14, R31 ;  /* 0x8000000e071f7223 */ /* 0x040fe2000000001f */
[----:B------:R-:W-:-:S07]  /*2580*/  FFMA R30, R7, -R11, R30 ;  /* 0x8000000b071e7223 */ /* 0x000fce000000001e */
.L_x_1234:
[----:B------:R-:W-:Y:S05]  /*2590*/  BSYNC.RECONVERGENT B3 ;  /* 0x0000000000037941 */ /* 0x000fea0003800200 */
.L_x_1233:
[----:B------:R-:W-:Y:S05]  /*25a0*/  @!P2 BRA `(.L_x_1261) ;  /* 0xffffffe8002ca947 */ /* 0x000fea000383ffff */
.L_x_1232:
[----:B------:R-:W-:Y:S05]  /*25b0*/  BSYNC.RECONVERGENT B4 ;  /* 0x0000000000047941 */ /* 0x000fea0003800200 */
.L_x_1231:
[----:B------:R-:W-:-:S04]  /*25c0*/  IADD3 R19, PT, PT, R19, 0x1, RZ ;  /* 0x0000000113137810 */ /* 0x000fc80007ffe0ff */
[----:B------:R-:W-:-:S04]  /*25d0*/  I2FP.F32.S32 R0, R19 ;  /* 0x0000001300007245 */ /* 0x000fc80000201400 */
[----:B------:R-:W-:-:S13]  /*25e0*/  FSETP.GE.AND P0, PT, R23, R0, PT ;  /* 0x000000001700720b */ /* 0x000fda0003f06000 */
[----:B------:R-:W-:Y:S05]  /*25f0*/  @P0 BRA `(.L_x_1262) ;  /* 0xffffffe400d80947 */ /* 0x000fea000383ffff */
.L_x_1230:
[----:B------:R-:W-:Y:S05]  /*2600*/  BSYNC.RECONVERGENT B5 ;  /* 0x0000000000057941 */ /* 0x000fea0003800200 */
.L_x_1229:
[----:B------:R-:W-:-:S04]  /*2610*/  IADD3 R21, PT, PT, R21, 0x1, RZ ;  /* 0x0000000115157810 */ /* 0x000fc80007ffe0ff */
[----:B------:R-:W-:-:S04]  /*2620*/  I2FP.F32.S32 R22, R21 ;  /* 0x0000001500167245 */ /* 0x000fc80000201400 */
[----:B------:R-:W-:-:S13]  /*2630*/  FSETP.GE.AND P0, PT, R27, R22, PT ;  /* 0x000000161b00720b */ /* 0x000fda0003f06000 */
[----:B------:R-:W-:Y:S05]  /*2640*/  @P0 BRA `(.L_x_1263) ;  /* 0xffffffe400b00947 */ /* 0x000fea000383ffff */
.L_x_1228:
[----:B------:R-:W-:Y:S05]  /*2650*/  BSYNC.RECONVERGENT B6 ;  /* 0x0000000000067941 */ /* 0x000fea0003800200 */
.L_x_1227:
[----:B------:R-:W-:-:S04]  /*2660*/  IADD3 R28, PT, PT, R28, 0x1, RZ ;  /* 0x000000011c1c7810 */ /* 0x000fc80007ffe0ff */
[----:B------:R-:W-:-:S04]  /*2670*/  I2FP.F32.S32 R20, R28 ;  /* 0x0000001c00147245 */ /* 0x000fc80000201400 */
[----:B------:R-:W-:-:S13]  /*2680*/  FSETP.GE.AND P0, PT, R33, R20, PT ;  /* 0x000000142100720b */ /* 0x000fda0003f06000 */
[----:B------:R-:W-:Y:S05]  /*2690*/  @P0 BRA `(.L_x_1264) ;  /* 0xffffffe400800947 */ /* 0x000fea000383ffff */
.L_x_1222:
[----:B------:R-:W-:Y:S05]  /*26a0*/  BSYNC.RECONVERGENT B2 ;  /* 0x0000000000027941 */ /* 0x000fea0003800200 */
.L_x_1221:
[----:B------:R-:W0:Y:S01]  /*26b0*/  LDC R0, c[0x3][0x20] ;  /* 0x00c00800ff007b82 */ /* 0x000e220000000800 */
[----:B------:R-:W0:Y:S02]  /*26c0*/  LDCU UR6, c[0x3][0x28] ;  /* 0x00c00500ff0677ac */ /* 0x000e240008000800 */
[----:B0-----:R-:W-:Y:S01]  /*26d0*/  FMUL R0, R0, UR6 ;  /* 0x0000000600007c20 */ /* 0x001fe20008400000 */
[----:B------:R-:W-:Y:S02]  /*26e0*/  UMOV UR6, 0x411cf5c3 ;  /* 0x411cf5c300067882 */ /* 0x000fe40000000000 */
[----:B------:R-:W-:Y:S01]  /*26f0*/  MOV R5, UR6 ;  /* 0x0000000600057c02 */ /* 0x000fe20008000f00 */
[----:B------:R-:W0:Y:S08]  /*2700*/  MUFU.RCP R3, R0 ;  /* 0x0000000000037308 */ /* 0x000e300000001000 */
[----:B------:R-:W1:Y:S01]  /*2710*/  FCHK P0, -R5, R0 ;  /* 0x0000000005007302 */ /* 0x000e620000000100 */
[----:B0-----:R-:W-:-:S04]  /*2720*/  FFMA R2, -R0, R3, 1 ;  /* 0x3f80000000027423 */ /* 0x001fc80000000103 */
[----:B------:R-:W-:-:S04]  /*2730*/  FFMA R2, R3, R2, R3 ;  /* 0x0000000203027223 */ /* 0x000fc80000000003 */
[----:B------:R-:W-:-:S04]  /*2740*/  FFMA R3, R2, -9.8100004196166992188, RZ ;  /* 0xc11cf5c302037823 */ /* 0x000fc800000000ff */
[----:B------:R-:W-:-:S04]  /*2750*/  FFMA R4, -R0, R3, -9.8100004196166992188 ;  /* 0xc11cf5c300047423 */ /* 0x000fc80000000103 */
[----:B------:R-:W-:Y:S01]  /*2760*/  FFMA R8, R2, R4, R3 ;  /* 0x0000000402087223 */ /* 0x000fe20000000003 */
[----:B-1----:R-:W-:Y:S06]  /*2770*/  @!P0 BRA `(.L_x_1265) ;  /* 0x0000000000108947 */ /* 0x002fec0003800000 */
[----:B------:R-:W-:Y:S01]  /*2780*/  HFMA2 R8, -RZ, RZ, -2.5546875, -23600 ;  /* 0xc11cf5c3ff087431 */ /* 0x000fe200000001ff */
[----:B------:R-:W-:Y:S02]  /*2790*/  MOV R9, R0 ;  /* 0x0000000000097202 */ /* 0x000fe40000000f00 */
[----:B------:R-:W-:-:S07]  /*27a0*/  MOV R40, 0x27c0 ;  /* 0x000027c000287802 */ /* 0x000fce0000000f00 */
[----:B------:R-:W-:Y:S05]  /*27b0*/  CALL.REL.NOINC `($__internal_1_$__cuda_sm3x_div_rn_noftz_f32_slowpath) ;  /* 0x0000000400f87944 */ /* 0x000fea0003c00000 */
.L_x_1265:
[----:B------:R-:W-:Y:S01]  /*27c0*/  FMUL R3, R31, R31 ;  /* 0x0000001f1f037220 */ /* 0x000fe20000400000 */
[----:B------:R-:W-:Y:S01]  /*27d0*/  FADD R30, R8, R30 ;  /* 0x0000001e081e7221 */ /* 0x000fe20000000000 */
[----:B------:R-:W-:Y:S02]  /*27e0*/  BSSY.RECONVERGENT B0, `(.L_x_1266) ;  /* 0x000000f000007945 */ /* 0x000fe40003800200 */
[----:B------:R-:W-:-:S04]  /*27f0*/  FFMA R3, R32, R32, R3 ;  /* 0x0000002020037223 */ /* 0x000fc80000000003 */
[----:B------:R-:W-:-:S04]  /*2800*/  FFMA R43, R30, R30, R3 ;  /* 0x0000001e1e2b7223 */ /* 0x000fc80000000003 */
[----:B------:R0:W1:Y:S01]  /*2810*/  MUFU.RSQ R2, R43 ;  /* 0x0000002b00027308 */ /* 0x0000620000001400 */
[----:B------:R-:W-:-:S04]  /*2820*/  IADD3 R3, PT, PT, R43, -0xd000000, RZ ;  /* 0xf30000002b037810 */ /* 0x000fc80007ffe0ff */
[----:B------:R-:W-:-:S13]  /*2830*/  ISETP.GT.U32.AND P0, PT, R3, 0x727fffff, PT ;  /* 0x727fffff0300780c */ /* 0x000fda0003f04070 */
[----:B01----:R-:W-:Y:S05]  /*2840*/  @!P0 BRA `(.L_x_1267) ;  /* 0x0000000000108947 */ /* 0x003fea0003800000 */
[----:B------:R-:W-:-:S07]  /*2850*/  MOV R13, 0x2870 ;  /* 0x00002870000d7802 */ /* 0x000fce0000000f00 */
[----:B------:R-:W-:Y:S05]  /*2860*/  CALL.REL.NOINC `($__internal_0_$__cuda_sm20_sqrt_rn_f32_slowpath) ;  /* 0x0000000400707944 */ /* 0x000fea0003c00000 */
[----:B------:R-:W-:Y:S01]  /*2870*/  MOV R9, R11 ;  /* 0x0000000b00097202 */ /* 0x000fe20000000f00 */
[----:B------:R-:W-:Y:S06]  /*2880*/  BRA `(.L_x_1268) ;  /* 0x0000000000107947 */ /* 0x000fec0003800000 */
.L_x_1267:
[----:B------:R-:W-:Y:S01]  /*2890*/  FMUL.FTZ R9, R43, R2 ;  /* 0x000000022b097220 */ /* 0x000fe20000410000 */
[----:B------:R-:W-:-:S03]  /*28a0*/  FMUL.FTZ R3, R2, 0.5 ;  /* 0x3f00000002037820 */ /* 0x000fc60000410000 */
[----:B------:R-:W-:-:S04]  /*28b0*/  FFMA R2, -R9, R9, R43 ;  /* 0x0000000909027223 */ /* 0x000fc8000000012b */
[----:B------:R-:W-:-:S07]  /*28c0*/  FFMA R9, R2, R3, R9 ;  /* 0x0000000302097223 */ /* 0x000fce0000000009 */
.L_x_1268:
[----:B------:R-:W-:Y:S05]  /*28d0*/  BSYNC.RECONVERGENT B0 ;  /* 0x0000000000007941 */ /* 0x000fea0003800200 */
.L_x_1266:
[----:B------:R-:W0:Y:S01]  /*28e0*/  LDCU UR6, c[0x3][0x4] ;  /* 0x00c00080ff0677ac */ /* 0x000e220008000800 */
[----:B------:R-:W1:Y:S01]  /*28f0*/  MUFU.RCP R2, R9 ;  /* 0x0000000900027308 */ /* 0x000e620000001000 */
[----:B------:R-:W-:Y:S01]  /*2900*/  BSSY.RECONVERGENT B2, `(.L_x_1269) ;  /* 0x000000d000027945 */ /* 0x000fe20003800200 */
[----:B0-----:R-:W-:Y:S01]  /*2910*/  MOV R6, UR6 ;  /* 0x0000000600067c02 */ /* 0x001fe20008000f00 */
[----:B-1----:R-:W-:-:S05]  /*2920*/  FFMA R3, R2, -R9, 1 ;  /* 0x3f80000002037423 */ /* 0x002fca0000000809 */
[----:B------:R-:W0:Y:S01]  /*2930*/  FCHK P0, R6, R9 ;  /* 0x0000000906007302 */ /* 0x000e220000000000 */
[----:B------:R-:W-:-:S04]  /*2940*/  FFMA R2, R2, R3, R2 ;  /* 0x0000000302027223 */ /* 0x000fc80000000002 */
[----:B------:R-:W-:-:S04]  /*2950*/  FFMA R3, R2, UR6, RZ ;  /* 0x0000000602037c23 */ /* 0x000fc800080000ff */
[----:B------:R-:W-:-:S04]  /*2960*/  FFMA R4, R3, -R9, UR6 ;  /* 0x0000000603047e23 */ /* 0x000fc80008000809 */
[----:B------:R-:W-:Y:S01]  /*2970*/  FFMA R8, R2, R4, R3 ;  /* 0x0000000402087223 */ /* 0x000fe20000000003 */
[----:B0-----:R-:W-:Y:S06]  /*2980*/  @!P0 BRA `(.L_x_1270) ;  /* 0x0000000000108947 */ /* 0x001fec0003800000 */
[----:B------:R-:W0:Y:S01]  /*2990*/  LDCU UR6, c[0x3][0x4] ;  /* 0x00c00080ff0677ac */ /* 0x000e220008000800 */
[----:B------:R-:W-:Y:S02]  /*29a0*/  MOV R40, 0x29d0 ;  /* 0x000029d000287802 */ /* 0x000fe40000000f00 */
[----:B0-----:R-:W-:-:S07]  /*29b0*/  MOV R8, UR6 ;  /* 0x0000000600087c02 */ /* 0x001fce0008000f00 */
[----:B------:R-:W-:Y:S05]  /*29c0*/  CALL.REL.NOINC `($__internal_1_$__cuda_sm3x_div_rn_noftz_f32_slowpath) ;  /* 0x0000000400747944 */ /* 0x000fea0003c00000 */
.L_x_1270:
[----:B------:R-:W-:Y:S05]  /*29d0*/  BSYNC.RECONVERGENT B2 ;  /* 0x0000000000027941 */ /* 0x000fea0003800200 */
.L_x_1269:
        /* <DEDUP_REMOVED lines=10> */
[----:B------:R-:W-:-:S07]  /*2a80*/  MOV R40, 0x2aa0 ;  /* 0x00002aa000287802 */ /* 0x000fce0000000f00 */
[----:B------:R-:W-:Y:S05]  /*2a90*/  CALL.REL.NOINC `($__internal_1_$__cuda_sm3x_div_rn_noftz_f32_slowpath) ;  /* 0x0000000400407944 */ /* 0x000fea0003c00000 */
[----:B------:R-:W-:-:S07]  /*2aa0*/  MOV R2, R8 ;  /* 0x0000000800027202 */ /* 0x000fce0000000f00 */
.L_x_1272:
[----:B------:R-:W-:Y:S05]  /*2ab0*/  BSYNC.RECONVERGENT B2 ;  /* 0x0000000000027941 */ /* 0x000fea0003800200 */
.L_x_1271:
[----:B------:R-:W0:Y:S01]  /*2ac0*/  LDCU UR6, c[0x3][0x2c] ;  /* 0x00c00580ff0677ac */ /* 0x000e220008000800 */
[----:B------:R-:W-:Y:S01]  /*2ad0*/  BSSY.RECONVERGENT B2, `(.L_x_1273) ;  /* 0x0000011000027945 */ /* 0x000fe20003800200 */
[----:B0-----:R-:W-:Y:S01]  /*2ae0*/  FADD R9, R29, UR6 ;  /* 0x000000061d097e21 */ /* 0x001fe20008000000 */
[----:B------:R-:W0:Y:S03]  /*2af0*/  LDCU UR6, c[0x3][0x4] ;  /* 0x00c00080ff0677ac */ /* 0x000e260008000800 */
[----:B------:R-:W1:Y:S01]  /*2b00*/  MUFU.RCP R0, R9 ;  /* 0x0000000900007308 */ /* 0x000e620000001000 */
[----:B0-----:R-:W-:Y:S01]  /*2b10*/  MOV R6, UR6 ;  /* 0x0000000600067c02 */ /* 0x001fe20008000f00 */
[----:B-1----:R-:W-:-:S06]  /*2b20*/  FFMA R3, -R9, R0, 1 ;  /* 0x3f80000009037423 */ /* 0x002fcc0000000100 */
[----:B------:R-:W0:Y:S01]  /*2b30*/  FCHK P0, R6, R9 ;  /* 0x0000000906007302 */ /* 0x000e220000000000 */
[----:B------:R-:W-:-:S04]  /*2b40*/  FFMA R0, R0, R3, R0 ;  /* 0x0000000300007223 */ /* 0x000fc80000000000 */
[----:B------:R-:W-:-:S04]  /*2b50*/  FFMA R3, R0, UR6, RZ ;  /* 0x0000000600037c23 */ /* 0x000fc800080000ff */
[----:B------:R-:W-:-:S04]  /*2b60*/  FFMA R4, -R9, R3, UR6 ;  /* 0x0000000609047e23 */ /* 0x000fc80008000103 */
[----:B------:R-:W-:Y:S01]  /*2b70*/  FFMA R0, R0, R4, R3 ;  /* 0x0000000400007223 */ /* 0x000fe20000000003 */
[----:B0-----:R-:W-:Y:S06]  /*2b80*/  @!P0 BRA `(.L_x_1274) ;  /* 0x0000000000148947 */ /* 0x001fec0003800000 */
[----:B------:R-:W0:Y:S01]  /*2b90*/  LDCU UR6, c[0x3][0x4] ;  /* 0x00c00080ff0677ac */ /* 0x000e220008000800 */
[----:B------:R-:W-:Y:S02]  /*2ba0*/  MOV R40, 0x2bd0 ;  /* 0x00002bd000287802 */ /* 0x000fe40000000f00 */
[----:B0-----:R-:W-:-:S07]  /*2bb0*/  MOV R8, UR6 ;  /* 0x0000000600087c02 */ /* 0x001fce0008000f00 */
[----:B------:R-:W-:Y:S05]  /*2bc0*/  CALL.REL.NOINC `($__internal_1_$__cuda_sm3x_div_rn_noftz_f32_slowpath) ;  /* 0x0000000000f47944 */ /* 0x000fea0003c00000 */
[----:B------:R-:W-:-:S07]  /*2bd0*/  MOV R0, R8 ;  /* 0x0000000800007202 */ /* 0x000fce0000000f00 */
.L_x_1274:
[----:B------:R-:W-:Y:S05]  /*2be0*/  BSYNC.RECONVERGENT B2 ;  /* 0x0000000000027941 */ /* 0x000fea0003800200 */
.L_x_1273:
[----:B------:R-:W0:Y:S01]  /*2bf0*/  LDCU UR6, c[0x0][0x380] ;  /* 0x00007000ff0677ac */ /* 0x000e220008000800 */
[----:B------:R-:W-:Y:S01]  /*2c00*/  BSSY.RECONVERGENT B0, `(.L_x_1275) ;  /* 0x0000016000007945 */ /* 0x000fe20003800200 */
[----:B0-----:R-:W-:-:S13]  /*2c10*/  ISETP.GE.AND P0, PT, R38, UR6, PT ;  /* 0x0000000626007c0c */ /* 0x001fda000bf06270 */
[----:B------:R-:W-:Y:S05]  /*2c20*/  @!P0 BRA `(.L_x_1276) ;  /* 0x00000000004c8947 */ /* 0x000fea0003800000 */
[----:B------:R-:W-:Y:S01]  /*2c30*/  IADD3 R4, PT, PT, R2, -0xd000000, RZ ;  /* 0xf300000002047810 */ /* 0x000fe20007ffe0ff */
[----:B------:R0:W1:Y:S01]  /*2c40*/  MUFU.RSQ R3, R2 ;  /* 0x0000000200037308 */ /* 0x0000620000001400 */
[----:B------:R-:W-:Y:S02]  /*2c50*/  BSSY.RECONVERGENT B1, `(.L_x_1277) ;  /* 0x000000c000017945 */ /* 0x000fe40003800200 */
[----:B------:R-:W-:-:S13]  /*2c60*/  ISETP.GT.U32.AND P0, PT, R4, 0x727fffff, PT ;  /* 0x727fffff0400780c */ /* 0x000fda0003f04070 */
[----:B0-----:R-:W-:Y:S05]  /*2c70*/  @!P0 BRA `(.L_x_1278) ;  /* 0x0000000000148947 */ /* 0x001fea0003800000 */
[----:B------:R-:W-:Y:S02]  /*2c80*/  MOV R43, R2 ;  /* 0x00000002002b7202 */ /* 0x000fe40000000f00 */
[----:B------:R-:W-:-:S07]  /*2c90*/  MOV R13, 0x2cb0 ;  /* 0x00002cb0000d7802 */ /* 0x000fce0000000f00 */
[----:B-1----:R-:W-:Y:S05]  /*2ca0*/  CALL.REL.NOINC `($__internal_0_$__cuda_sm20_sqrt_rn_f32_slowpath) ;  /* 0x0000000000607944 */ /* 0x002fea0003c00000 */
[----:B------:R-:W-:Y:S01]  /*2cb0*/  MOV R5, R11 ;  /* 0x0000000b00057202 */ /* 0x000fe20000000f00 */
[----:B------:R-:W-:Y:S06]  /*2cc0*/  BRA `(.L_x_1279) ;  /* 0x0000000000107947 */ /* 0x000fec0003800000 */
.L_x_1278:
[C---:B-1----:R-:W-:Y:S01]  /*2cd0*/  FMUL.FTZ R5, R3.reuse, R2 ;  /* 0x0000000203057220 */ /* 0x042fe20000410000 */
[----:B------:R-:W-:-:S03]  /*2ce0*/  FMUL.FTZ R3, R3, 0.5 ;  /* 0x3f00000003037820 */ /* 0x000fc60000410000 */
[----:B------:R-:W-:-:S04]  /*2cf0*/  FFMA R2, -R5, R5, R2 ;  /* 0x0000000505027223 */ /* 0x000fc80000000102 */
[----:B------:R-:W-:-:S07]  /*2d00*/  FFMA R5, R2, R3, R5 ;  /* 0x0000000302057223 */ /* 0x000fce0000000005 */
.L_x_1279:
[----:B------:R-:W-:Y:S05]  /*2d10*/  BSYNC.RECONVERGENT B1 ;  /* 0x0000000000017941 */ /* 0x000fea0003800200 */
.L_x_1277:
[----:B------:R-:W0:Y:S01]  /*2d20*/  LDC.64 R2, c[0x0][0x3b0] ;  /* 0x0000ec00ff027b82 */ /* 0x000e220000000a00 */
[----:B------:R-:W-:Y:S01]  /*2d30*/  FMNMX R5, R5, R0, PT ;  /* 0x0000000005057209 */ /* 0x000fe20003800000 */
[----:B0-----:R-:W-:-:S05]  /*2d40*/  IMAD.WIDE R2, R38, 0x4, R2 ;  /* 0x0000000426027825 */ /* 0x001fca00078e0202 */
[----:B------:R0:W-:Y:S02]  /*2d50*/  STG.E desc[UR4][R2.64], R5 ;  /* 0x0000000502007986 */ /* 0x0001e4000c101904 */
.L_x_1276:
[----:B------:R-:W-:Y:S05]  /*2d60*/  BSYNC.RECONVERGENT B0 ;  /* 0x0000000000007941 */ /* 0x000fea0003800200 */
.L_x_1275:
[----:B0-----:R-:W0:Y:S08]  /*2d70*/  LDC.64 R2, c[0x0][0x398] ;  /* 0x0000e600ff027b82 */ /* 0x001e300000000a00 */
[----:B------:R-:W1:Y:S08]  /*2d80*/  LDC R7, c[0x3][RZ] ;  /* 0x00c00000ff077b82 */ /* 0x000e700000000800 */
[----:B------:R-:W2:Y:S01]  /*2d90*/  LDC.64 R8, c[0x0][0x3c0] ;  /* 0x0000f000ff087b82 */ /* 0x000ea20000000a00 */
[----:B0-----:R-:W-:-:S05]  /*2da0*/  IMAD.WIDE R2, R38, 0x4, R2 ;  /* 0x0000000426027825 */ /* 0x001fca00078e0202 */
[----:B------:R-:W-:Y:S01]  /*2db0*/  STG.E desc[UR4][R2.64], R32 ;  /* 0x0000002002007986 */ /* 0x000fe2000c101904 */
[----:B-1----:R-:W-:-:S05]  /*2dc0*/  IMAD.WIDE R4, R7, 0x4, R2 ;  /* 0x0000000407047825 */ /* 0x002fca00078e0202 */
[----:B------:R-:W-:Y:S01]  /*2dd0*/  STG.E desc[UR4][R4.64], R31 ;  /* 0x0000001f04007986 */ /* 0x000fe2000c101904 */
[----:B------:R-:W-:-:S04]  /*2de0*/  IMAD.WIDE R6, R7, 0x4, R4 ;  /* 0x0000000407067825 */ /* 0x000fc800078e0204 */
[----:B--2---:R-:W-:Y:S01]  /*2df0*/  IMAD.WIDE R38, R38, 0x4, R8 ;  /* 0x0000000426267825 */ /* 0x004fe200078e0208 */
[----:B------:R-:W-:Y:S04]  /*2e00*/  STG.E desc[UR4][R6.64], R30 ;  /* 0x0000001e06007986 */ /* 0x000fe8000c101904 */
[----:B------:R-:W-:Y:S01]  /*2e10*/  STG.E desc[UR4][R38.64], R34 ;  /* 0x0000002226007986 */ /* 0x000fe2000c101904 */
[----:B------:R-:W-:Y:S05]  /*2e20*/  EXIT ;  /* 0x000000000000794d */ /* 0x000fea0003800000 */
        .weak           $__internal_0_$__cuda_sm20_sqrt_rn_f32_slowpath
        .type           $__internal_0_$__cuda_sm20_sqrt_rn_f32_slowpath,@function
        .size           $__internal_0_$__cuda_sm20_sqrt_rn_f32_slowpath,($__internal_1_$__cuda_sm3x_div_rn_noftz_f32_slowpath - $__internal_0_$__cuda_sm20_sqrt_rn_f32_slowpath)
$__internal_0_$__cuda_sm20_sqrt_rn_f32_slowpath:
[----:B------:R-:W-:-:S13]  /*2e30*/  LOP3.LUT P0, RZ, R43, 0x7fffffff, RZ, 0xc0, !PT ;  /* 0x7fffffff2bff7812 */ /* 0x000fda000780c0ff */
[----:B------:R-:W-:Y:S01]  /*2e40*/  @!P0 MOV R8, R43 ;  /* 0x0000002b00088202 */ /* 0x000fe20000000f00 */
[----:B------:R-:W-:Y:S06]  /*2e50*/  @!P0 BRA `(.L_x_1280) ;  /* 0x0000000000408947 */ /* 0x000fec0003800000 */
[----:B------:R-:W-:-:S13]  /*2e60*/  FSETP.GEU.FTZ.AND P0, PT, R43, RZ, PT ;  /* 0x000000ff2b00720b */ /* 0x000fda0003f1e000 */
[----:B------:R-:W-:Y:S01]  /*2e70*/  @!P0 MOV R8, 0x7fffffff ;  /* 0x7fffffff00088802 */ /* 0x000fe20000000f00 */
[----:B------:R-:W-:Y:S06]  /*2e80*/  @!P0 BRA `(.L_x_1280) ;  /* 0x0000000000348947 */ /* 0x000fec0003800000 */
[----:B------:R-:W-:-:S13]  /*2e90*/  FSETP.GTU.FTZ.AND P0, PT, |R43|, +INF , PT ;  /* 0x7f8000002b00780b */ /* 0x000fda0003f1c200 */
[----:B------:R-:W-:Y:S01]  /*2ea0*/  @P0 FADD.FTZ R8, R43, 1 ;  /* 0x3f8000002b080421 */ /* 0x000fe20000010000 */
[----:B------:R-:W-:Y:S06]  /*2eb0*/  @P0 BRA `(.L_x_1280) ;  /* 0x0000000000280947 */ /* 0x000fec0003800000 */
[----:B------:R-:W-:-:S13]  /*2ec0*/  FSETP.NEU.FTZ.AND P0, PT, |R43|, +INF , PT ;  /* 0x7f8000002b00780b */ /* 0x000fda0003f1d200 */
[----:B------:R-:W-:-:S04]  /*2ed0*/  @P0 FFMA R9, R43, 1.84467440737095516160e+19, RZ ;  /* 0x5f8000002b090823 */ /* 0x000fc800000000ff */
[----:B------:R-:W0:Y:S02]  /*2ee0*/  @P0 MUFU.RSQ R8, R9 ;  /* 0x0000000900080308 */ /* 0x000e240000001400 */
[----:B0-----:R-:W-:Y:S01]  /*2ef0*/  @P0 FMUL.FTZ R10, R9, R8 ;  /* 0x00000008090a0220 */ /* 0x001fe20000410000 */
[----:B------:R-:W-:Y:S01]  /*2f00*/  @P0 FMUL.FTZ R12, R8, 0.5 ;  /* 0x3f000000080c0820 */ /* 0x000fe20000410000 */
[----:B------:R-:W-:Y:S02]  /*2f10*/  @!P0 MOV R8, R43 ;  /* 0x0000002b00088202 */ /* 0x000fe40000000f00 */
[----:B------:R-:W-:-:S04]  /*2f20*/  @P0 FADD.FTZ R11, -R10, -RZ ;  /* 0x800000ff0a0b0221 */ /* 0x000fc80000010100 */
[----:B------:R-:W-:-:S04]  /*2f30*/  @P0 FFMA R11, R10, R11, R9 ;  /* 0x0000000b0a0b0223 */ /* 0x000fc80000000009 */
[----:B------:R-:W-:-:S04]  /*2f40*/  @P0 FFMA R11, R11, R12, R10 ;  /* 0x0000000c0b0b0223 */ /* 0x000fc8000000000a */
[----:B------:R-:W-:-:S07]  /*2f50*/  @P0 FMUL.FTZ R8, R11, 2.3283064365386962891e-10 ;  /* 0x2f8000000b080820 */ /* 0x000fce0000410000 */
.L_x_1280:
[----:B------:R-:W-:Y:S01]  /*2f60*/  HFMA2 R9, -RZ, RZ, 0, 0 ;  /* 0x00000000ff097431 */ /* 0x000fe200000001ff */
[----:B------:R-:W-:Y:S02]  /*2f70*/  MOV R11, R8 ;  /* 0x00000008000b7202 */ /* 0x000fe40000000f00 */
[----:B------:R-:W-:-:S04]  /*2f80*/  MOV R8, R13 ;  /* 0x0000000d00087202 */ /* 0x000fc80000000f00 */
[----:B------:R-:W-:Y:S05]  /*2f90*/  RET.REL.NODEC R8 `(_Z16ParticleInteractiiPfS_S_PiS0_S_S0_S_Pb) ;  /* 0xffffffd008187950 */ /* 0x000fea0003c3ffff */
        .weak           $__internal_1_$__cuda_sm3x_div_rn_noftz_f32_slowpath
        .type           $__internal_1_$__cuda_sm3x_div_rn_noftz_f32_slowpath,@function
        .size           $__internal_1_$__cuda_sm3x_div_rn_noftz_f32_slowpath,(.L_x_1371 - $__internal_1_$__cuda_sm3x_div_rn_noftz_f32_slowpath)
$__internal_1_$__cuda_sm3x_div_rn_noftz_f32_slowpath:
[----:B------:R-:W-:Y:S01]  /*2fa0*/  SHF.R.U32.HI R39, RZ, 0x17, R9 ;  /* 0x00000017ff277819 */ /* 0x000fe20000011609 */
[----:B------:R-:W-:Y:S01]  /*2fb0*/  BSSY.RECONVERGENT B0, `(.L_x_1281) ;  /* 0x0000062000007945 */ /* 0x000fe20003800200 */
[----:B------:R-:W-:Y:S02]  /*2fc0*/  SHF.R.U32.HI R46, RZ, 0x17, R8 ;  /* 0x00000017ff2e7819 */ /* 0x000fe40000011608 */
[----:B------:R-:W-:Y:S02]  /*2fd0*/  LOP3.LUT R39, R39, 0xff, RZ, 0xc0, !PT ;  /* 0x000000ff27277812 */ /* 0x000fe400078ec0ff */
[----:B------:R-:W-:Y:S02]  /*2fe0*/  LOP3.LUT R46, R46, 0xff, RZ, 0xc0, !PT ;  /* 0x000000ff2e2e7812 */ /* 0x000fe400078ec0ff */
[----:B------:R-:W-:Y:S02]  /*2ff0*/  IADD3 R47, PT, PT, R39, -0x1, RZ ;  /* 0xffffffff272f7810 */ /* 0x000fe40007ffe0ff */
[----:B------:R-:W-:-:S02]  /*3000*/  IADD3 R48, PT, PT, R46, -0x1, RZ ;  /* 0xffffffff2e307810 */ /* 0x000fc40007ffe0ff */
[----:B------:R-:W-:-:S04]  /*3010*/  ISETP.GT.U32.AND P0, PT, R47, 0xfd, PT ;  /* 0x000000fd2f00780c */ /* 0x000fc80003f04070 */
[----:B------:R-:W-:-:S13]  /*3020*/  ISETP.GT.U32.OR P0, PT, R48, 0xfd, P0 ;  /* 0x000000fd3000780c */ /* 0x000fda0000704470 */
[----:B------:R-:W-:Y:S01]  /*3030*/  @!P0 MOV R41, RZ ;  /* 0x000000ff00298202 */ /* 0x000fe20000000f00 */
[----:B------:R-:W-:Y:S06]  /*3040*/  @!P0 BRA `(.L_x_1282) ;  /* 0x00000000005c8947 */ /* 0x000fec0003800000 */
[----:B------:R-:W-:Y:S02]  /*3050*/  FSETP.GTU.FTZ.AND P0, PT, |R8|, +INF , PT ;  /* 0x7f8000000800780b */ /* 0x000fe40003f1c200 */
[----:B------:R-:W-:-:S04]  /*3060*/  FSETP.GTU.FTZ.AND P1, PT, |R9|, +INF , PT ;  /* 0x7f8000000900780b */ /* 0x000fc80003f3c200 */
[----:B------:R-:W-:-:S13]  /*3070*/  PLOP3.LUT P0, PT, P0, P1, PT, 0xf8, 0x8f ;  /* 0x00000000008f781c */ /* 0x000fda0000703f70 */
[----:B------:R-:W-:Y:S05]  /*3080*/  @P0 BRA `(.L_x_1283) ;  /* 0x00000004004c0947 */ /* 0x000fea0003800000 */
[----:B------:R-:W-:-:S13]  /*3090*/  LOP3.LUT P0, RZ, R9, 0x7fffffff, R8, 0xc8, !PT ;  /* 0x7fffffff09ff7812 */ /* 0x000fda000780c808 */
[----:B------:R-:W-:Y:S05]  /*30a0*/  @!P0 BRA `(.L_x_1284) ;  /* 0x00000004003c8947 */ /* 0x000fea0003800000 */
[C---:B------:R-:W-:Y:S02]  /*30b0*/  FSETP.NEU.FTZ.AND P3, PT, |R8|.reuse, +INF , PT ;  /* 0x7f8000000800780b */ /* 0x040fe40003f7d200 */
[----:B------:R-:W-:Y:S02]  /*30c0*/  FSETP.NEU.FTZ.AND P1, PT, |R9|, +INF , PT ;  /* 0x7f8000000900780b */ /* 0x000fe40003f3d200 */
[----:B------:R-:W-:-:S11]  /*30d0*/  FSETP.NEU.FTZ.AND P0, PT, |R8|, +INF , PT ;  /* 0x7f8000000800780b */ /* 0x000fd60003f1d200 */
[----:B------:R-:W-:Y:S05]  /*30e0*/  @!P1 BRA !P3, `(.L_x_1284) ;  /* 0x00000004002c9947 */ /* 0x000fea0005800000 */
[----:B------:R-:W-:-:S04]  /*30f0*/  LOP3.LUT P3, RZ, R8, 0x7fffffff, RZ, 0xc0, !PT ;  /* 0x7fffffff08ff7812 */ /* 0x000fc8000786c0ff */
[----:B------:R-:W-:-:S13]  /*3100*/  PLOP3.LUT P1, PT, P1, P3, PT, 0x2f, 0xf2 ;  /* 0x0000000000f2781c */ /* 0x000fda0000f26577 */
[----:B------:R-:W-:Y:S05]  /*3110*/  @P1 BRA `(.L_x_1285) ;  /* 0x0000000400181947 */ /* 0x000fea0003800000 */
[----:B------:R-:W-:-:S04]  /*3120*/  LOP3.LUT P1, RZ, R9, 0x7fffffff, RZ, 0xc0, !PT ;  /* 0x7fffffff09ff7812 */ /* 0x000fc8000782c0ff */
[----:B------:R-:W-:-:S13]  /*3130*/  PLOP3.LUT P0, PT, P0, P1, PT, 0x2f, 0xf2 ;  /* 0x0000000000f2781c */ /* 0x000fda0000702577 */
[----:B------:R-:W-:Y:S05]  /*3140*/  @P0 BRA `(.L_x_1286) ;  /* 0x0000000400000947 */ /* 0x000fea0003800000 */
[----:B------:R-:W-:Y:S02]  /*3150*/  ISETP.GE.AND P0, PT, R48, RZ, PT ;  /* 0x000000ff3000720c */ /* 0x000fe40003f06270 */
[----:B------:R-:W-:-:S11]  /*3160*/  ISETP.GE.AND P1, PT, R47, RZ, PT ;  /* 0x000000ff2f00720c */ /* 0x000fd60003f26270 */
[----:B------:R-:W-:Y:S01]  /*3170*/  @P0 MOV R41, RZ ;  /* 0x000000ff00290202 */ /* 0x000fe20000000f00 */
[----:B------:R-:W-:Y:S01]  /*3180*/  @!P0 FFMA R8, R8, 1.84467440737095516160e+19, RZ ;  /* 0x5f80000008088823 */ /* 0x000fe200000000ff */
[----:B------:R-:W-:Y:S01]  /*3190*/  @!P0 MOV R41, 0xffffffc0 ;  /* 0xffffffc000298802 */ /* 0x000fe20000000f00 */
[----:B------:R-:W-:-:S03]  /*31a0*/  @!P1 FFMA R9, R9, 1.84467440737095516160e+19, RZ ;  /* 0x5f80000009099823 */ /* 0x000fc600000000ff */
[----:B------:R-:W-:-:S07]  /*31b0*/  @!P1 IADD3 R41, PT, PT, R41, 0x40, RZ ;  /* 0x0000004029299810 */ /* 0x000fce0007ffe0ff */
.L_x_1282:
[----:B------:R-:W-:Y:S01]  /*31c0*/  LEA R50, R39, 0xc0800000, 0x17 ;  /* 0xc080000027327811 */ /* 0x000fe200078eb8ff */
[----:B------:R-:W-:Y:S01]  /*31d0*/  BSSY.RECONVERGENT B1, `(.L_x_1287) ;  /* 0x0000036000017945 */ /* 0x000fe20003800200 */
[----:B------:R-:W-:Y:S02]  /*31e0*/  IADD3 R46, PT, PT, R46, -0x7f, RZ ;  /* 0xffffff812e2e7810 */ /* 0x000fe40007ffe0ff */
[----:B------:R-:W-:-:S03]  /*31f0*/  IADD3 R50, PT, PT, -R50, R9, RZ ;  /* 0x0000000932327210 */ /* 0x000fc60007ffe1ff */
[----:B------:R-:W-:Y:S01]  /*3200*/  IMAD R8, R46, -0x800000, R8 ;  /* 0xff8000002e087824 */ /* 0x000fe200078e0208 */
[----:B------:R-:W0:Y:S01]  /*3210*/  MUFU.RCP R48, R50 ;  /* 0x0000003200307308 */ /* 0x000e220000001000 */
[----:B------:R-:W-:Y:S01]  /*3220*/  FADD.FTZ R9, -R50, -RZ ;  /* 0x800000ff32097221 */ /* 0x000fe20000010100 */
[----:B------:R-:W-:-:S04]  /*3230*/  IADD3 R46, PT, PT, R46, 0x7f, -R39 ;  /* 0x0000007f2e2e7810 */ /* 0x000fc80007ffe827 */
[----:B------:R-:W-:Y:S01]  /*3240*/  IADD3 R41, PT, PT, R46, R41, RZ ;  /* 0x000000292e297210 */ /* 0x000fe20007ffe0ff */
[----:B0-----:R-:W-:-:S04]  /*3250*/  FFMA R47, R48, R9, 1 ;  /* 0x3f800000302f7423 */ /* 0x001fc80000000009 */
[----:B------:R-:W-:-:S04]  /*3260*/  FFMA R47, R48, R47, R48 ;  /* 0x0000002f302f7223 */ /* 0x000fc80000000030 */
[----:B------:R-:W-:-:S04]  /*3270*/  FFMA R48, R8, R47, RZ ;  /* 0x0000002f08307223 */ /* 0x000fc800000000ff */
[----:B------:R-:W-:-:S04]  /*3280*/  FFMA R49, R9, R48, R8 ;  /* 0x0000003009317223 */ /* 0x000fc80000000008 */
[----:B------:R-:W-:-:S04]  /*3290*/  FFMA R48, R47, R49, R48 ;  /* 0x000000312f307223 */ /* 0x000fc80000000030 */
[----:B------:R-:W-:-:S04]  /*32a0*/  FFMA R9, R9, R48, R8 ;  /* 0x0000003009097223 */ /* 0x000fc80000000008 */
[----:B------:R-:W-:-:S05]  /*32b0*/  FFMA R8, R47, R9, R48 ;  /* 0x000000092f087223 */ /* 0x000fca0000000030 */
[----:B------:R-:W-:-:S04]  /*32c0*/  SHF.R.U32.HI R39, RZ, 0x17, R8 ;  /* 0x00000017ff277819 */ /* 0x000fc80000011608 */
[----:B------:R-:W-:-:S04]  /*32d0*/  LOP3.LUT R46, R39, 0xff, RZ, 0xc0, !PT ;  /* 0x000000ff272e7812 */ /* 0x000fc800078ec0ff */
[----:B------:R-:W-:-:S04]  /*32e0*/  IADD3 R39, PT, PT, R46, R41, RZ ;  /* 0x000000292e277210 */ /* 0x000fc80007ffe0ff */
[----:B------:R-:W-:-:S04]  /*32f0*/  IADD3 R46, PT, PT, R39, -0x1, RZ ;  /* 0xffffffff272e7810 */ /* 0x000fc80007ffe0ff */
[----:B------:R-:W-:-:S13]  /*3300*/  ISETP.GE.U32.AND P0, PT, R46, 0xfe, PT ;  /* 0x000000fe2e00780c */ /* 0x000fda0003f06070 */
[----:B------:R-:W-:Y:S05]  /*3310*/  @!P0 BRA `(.L_x_1288) ;  /* 0x0000000000808947 */ /* 0x000fea0003800000 */
[----:B------:R-:W-:-:S13]  /*3320*/  ISETP.GT.AND P0, PT, R39, 0xfe, PT ;  /* 0x000000fe2700780c */ /* 0x000fda0003f04270 */
[----:B------:R-:W-:Y:S05]  /*3330*/  @P0 BRA `(.L_x_1289) ;  /* 0x00000000006c0947 */ /* 0x000fea0003800000 */
[----:B------:R-:W-:-:S13]  /*3340*/  ISETP.GE.AND P0, PT, R39, 0x1, PT ;  /* 0x000000012700780c */ /* 0x000fda0003f06270 */
[----:B------:R-:W-:Y:S05]  /*3350*/  @P0 BRA `(.L_x_1290) ;  /* 0x0000000000740947 */ /* 0x000fea0003800000 */
[----:B------:R-:W-:Y:S02]  /*3360*/  ISETP.GE.AND P0, PT, R39, -0x18, PT ;  /* 0xffffffe82700780c */ /* 0x000fe40003f06270 */
[----:B------:R-:W-:-:S11]  /*3370*/  LOP3.LUT R8, R8, 0x80000000, RZ, 0xc0, !PT ;  /* 0x8000000008087812 */ /* 0x000fd600078ec0ff */
[----:B------:R-:W-:Y:S05]  /*3380*/  @!P0 BRA `(.L_x_1290) ;  /* 0x0000000000688947 */ /* 0x000fea0003800000 */
[CCC-:B------:R-:W-:Y:S01]  /*3390*/  FFMA.RZ R41, R47.reuse, R9.reuse, R48.reuse ;  /* 0x000000092f297223 */ /* 0x1c0fe2000000c030 */
[CCC-:B------:R-:W-:Y:S01]  /*33a0*/  FFMA.RP R46, R47.reuse, R9.reuse, R48.reuse ;  /* 0x000000092f2e7223 */ /* 0x1c0fe20000008030 */
[----:B------:R-:W-:Y:S01]  /*33b0*/  FFMA.RM R9, R47, R9, R48 ;  /* 0x000000092f097223 */ /* 0x000fe20000004030 */
[----:B------:R-:W-:Y:S02]  /*33c0*/  IADD3 R47, PT, PT, R39, 0x20, RZ ;  /* 0x00000020272f7810 */ /* 0x000fe40007ffe0ff */
[----:B------:R-:W-:Y:S02]  /*33d0*/  LOP3.LUT R41, R41, 0x7fffff, RZ, 0xc0, !PT ;  /* 0x007fffff29297812 */ /* 0x000fe400078ec0ff */
[----:B------:R-:W-:Y:S02]  /*33e0*/  ISETP.NE.AND P3, PT, R39, RZ, PT ;  /* 0x000000ff2700720c */ /* 0x000fe40003f65270 */
[----:B------:R-:W-:Y:S02]  /*33f0*/  LOP3.LUT R48, R41, 0x800000, RZ, 0xfc, !PT ;  /* 0x0080000029307812 */ /* 0x000fe400078efcff */
[----:B------:R-:W-:-:S02]  /*3400*/  ISETP.NE.AND P1, PT, R39, RZ, PT ;  /* 0x000000ff2700720c */ /* 0x000fc40003f25270 */
[----:B------:R-:W-:Y:S02]  /*3410*/  IADD3 R39, PT, PT, -R39, RZ, RZ ;  /* 0x000000ff27277210 */ /* 0x000fe40007ffe1ff */
[----:B------:R-:W-:Y:S02]  /*3420*/  SHF.L.U32 R47, R48, R47, RZ ;  /* 0x0000002f302f7219 */ /* 0x000fe400000006ff */
[----:B------:R-:W-:Y:S02]  /*3430*/  FSETP.NEU.FTZ.AND P0, PT, R46, R9, PT ;  /* 0x000000092e00720b */ /* 0x000fe40003f1d000 */
[----:B------:R-:W-:Y:S02]  /*3440*/  SEL R39, R39, RZ, P3 ;  /* 0x000000ff27277207 */ /* 0x000fe40001800000 */
[----:B------:R-:W-:Y:S02]  /*3450*/  ISETP.NE.AND P1, PT, R47, RZ, P1 ;  /* 0x000000ff2f00720c */ /* 0x000fe40000f25270 */
[----:B------:R-:W-:-:S02]  /*3460*/  SHF.R.U32.HI R39, RZ, R39, R48 ;  /* 0x00000027ff277219 */ /* 0x000fc40000011630 */
[----:B------:R-:W-:Y:S02]  /*3470*/  PLOP3.LUT P0, PT, P0, P1, PT, 0xf8, 0x8f ;  /* 0x00000000008f781c */ /* 0x000fe40000703f70 */
[----:B------:R-:W-:Y:S02]  /*3480*/  SHF.R.U32.HI R9, RZ, 0x1, R39 ;  /* 0x00000001ff097819 */ /* 0x000fe40000011627 */
[----:B------:R-:W-:-:S04]  /*3490*/  SEL R46, RZ, 0x1, !P0 ;  /* 0x00000001ff2e7807 */ /* 0x000fc80004000000 */
[----:B------:R-:W-:-:S04]  /*34a0*/  LOP3.LUT R46, R46, 0x1, R9, 0xf8, !PT ;  /* 0x000000012e2e7812 */ /* 0x000fc800078ef809 */
[----:B------:R-:W-:-:S04]  /*34b0*/  LOP3.LUT R46, R46, R39, RZ, 0xc0, !PT ;  /* 0x000000272e2e7212 */ /* 0x000fc800078ec0ff */
[----:B------:R-:W-:-:S04]  /*34c0*/  IADD3 R9, PT, PT, R9, R46, RZ ;  /* 0x0000002e09097210 */ /* 0x000fc80007ffe0ff */
[----:B------:R-:W-:Y:S01]  /*34d0*/  LOP3.LUT R8, R9, R8, RZ, 0xfc, !PT ;  /* 0x0000000809087212 */ /* 0x000fe200078efcff */
[----:B------:R-:W-:Y:S06]  /*34e0*/  BRA `(.L_x_1290) ;  /* 0x0000000000107947 */ /* 0x000fec0003800000 */
.L_x_1289:
[----:B------:R-:W-:-:S04]  /*34f0*/  LOP3.LUT R8, R8, 0x80000000, RZ, 0xc0, !PT ;  /* 0x8000000008087812 */ /* 0x000fc800078ec0ff */
[----:B------:R-:W-:Y:S01]  /*3500*/  LOP3.LUT R8, R8, 0x7f800000, RZ, 0xfc, !PT ;  /* 0x7f80000008087812 */ /* 0x000fe200078efcff */
[----:B------:R-:W-:Y:S06]  /*3510*/  BRA `(.L_x_1290) ;  /* 0x0000000000047947 */ /* 0x000fec0003800000 */
.L_x_1288:
[----:B------:R-:W-:-:S07]  /*3520*/  LEA R8, R41, R8, 0x17 ;  /* 0x0000000829087211 */ /* 0x000fce00078eb8ff */
.L_x_1290:
[----:B------:R-:W-:Y:S05]  /*3530*/  BSYNC.RECONVERGENT B1 ;  /* 0x0000000000017941 */ /* 0x000fea0003800200 */
.L_x_1287:
[----:B------:R-:W-:Y:S05]  /*3540*/  BRA `(.L_x_1291) ;  /* 0x0000000000207947 */ /* 0x000fea0003800000 */
.L_x_1286:
[----:B------:R-:W-:-:S04]  /*3550*/  LOP3.LUT R8, R9, 0x80000000, R8, 0x48, !PT ;  /* 0x8000000009087812 */ /* 0x000fc800078e4808 */
[----:B------:R-:W-:Y:S01]  /*3560*/  LOP3.LUT R8, R8, 0x7f800000, RZ, 0xfc, !PT ;  /* 0x7f80000008087812 */ /* 0x000fe200078efcff */
[----:B------:R-:W-:Y:S06]  /*3570*/  BRA `(.L_x_1291) ;  /* 0x0000000000147947 */ /* 0x000fec0003800000 */
.L_x_1285:
[----:B------:R-:W-:Y:S01]  /*3580*/  LOP3.LUT R8, R9, 0x80000000, R8, 0x48, !PT ;  /* 0x8000000009087812 */ /* 0x000fe200078e4808 */
[----:B------:R-:W-:Y:S06]  /*3590*/  BRA `(.L_x_1291) ;  /* 0x00000000000c7947 */ /* 0x000fec0003800000 */
.L_x_1284:
[----:B------:R-:W0:Y:S01]  /*35a0*/  MUFU.RSQ R8, -QNAN ;  /* 0xffc0000000087908 */ /* 0x000e220000001400 */
[----:B------:R-:W-:Y:S05]  /*35b0*/  BRA `(.L_x_1291) ;  /* 0x0000000000047947 */ /* 0x000fea0003800000 */
.L_x_1283:
[----:B------:R-:W-:-:S07]  /*35c0*/  FADD.FTZ R8, R8, R9 ;  /* 0x0000000908087221 */ /* 0x000fce0000010000 */
.L_x_1291:
[----:B------:R-:W-:Y:S05]  /*35d0*/  BSYNC.RECONVERGENT B0 ;  /* 0x0000000000007941 */ /* 0x000fea0003800200 */
.L_x_1281:
[----:B------:R-:W-:-:S04]  /*35e0*/  HFMA2 R41, -RZ, RZ, 0, 0 ;  /* 0x00000000ff297431 */ /* 0x000fc800000001ff */
[----:B0-----:R-:W-:Y:S05]  /*35f0*/  RET.REL.NODEC R40 `(_Z16ParticleInteractiiPfS_S_PiS0_S_S0_S_Pb) ;  /* 0xffffffc828807950 */ /* 0x001fea0003c3ffff */
.L_x_1292:
        /* <DEDUP_REMOVED lines=16> */
.L_x_1371:


//--------------------- .text._Z12ComputeCellsiPfPiS0_S0_Pb --------------------------
	.section	.text._Z12ComputeCellsiPfPiS0_S0_Pb,"ax",@progbits
	.align	128
        .global         _Z12ComputeCellsiPfPiS0_S0_Pb
        .type           _Z12ComputeCellsiPfPiS0_S0_Pb,@function
        .size           _Z12ComputeCellsiPfPiS0_S0_Pb,(.L_x_1372 - _Z12ComputeCellsiPfPiS0_S0_Pb)
        .other          _Z12ComputeCellsiPfPiS0_S0_Pb,@"STO_CUDA_ENTRY STV_DEFAULT"
_Z12ComputeCellsiPfPiS0_S0_Pb:
.text._Z12ComputeCellsiPfPiS0_S0_Pb:
[----:B------:R-:W-:Y:S01]  /*0000*/  LDC R1, c[0x0][0x37c] ;  /* 0x0000df00ff017b82 */ /* 0x000fe20000000800 */
[----:B------:R-:W0:Y:S01]  /*0010*/  S2R R5, SR_TID.X ;  /* 0x0000000000057919 */ /* 0x000e220000002100 */
[----:B------:R-:W1:Y:S01]  /*0020*/  LDCU UR4, c[0x0][0x380] ;  /* 0x00007000ff0477ac */ /* 0x000e620008000800 */
[----:B------:R-:W0:Y:S02]  /*0030*/  S2R R0, SR_CTAID.X ;  /* 0x0000000000007919 */ /* 0x000e240000002500 */
[----:B0-----:R-:W-:-:S05]  /*0040*/  IMAD R5, R0, 0x80, R5 ;  /* 0x0000008000057824 */ /* 0x001fca00078e0205 */
[----:B-1----:R-:W-:-:S13]  /*0050*/  ISETP.GE.AND P0, PT, R5, UR4, PT ;  /* 0x0000000405007c0c */ /* 0x002fda000bf06270 */
[----:B------:R-:W-:Y:S05]  /*0060*/  @P0 EXIT ;  /* 0x000000000000094d */ /* 0x000fea0003800000 */
[----:B------:R-:W0:Y:S01]  /*0070*/  LDC.64 R6, c[0x0][0x388] ;  /* 0x0000e200ff067b82 */ /* 0x000e220000000a00 */
[----:B------:R-:W1:Y:S07]  /*0080*/  LDCU.64 UR4, c[0x0][0x358] ;  /* 0x00006b00ff0477ac */ /* 0x000e6e0008000a00 */
[----:B------:R-:W2:Y:S01]  /*0090*/  LDC.64 R12, c[0x3][RZ] ;  /* 0x00c00000ff0c7b82 */ /* 0x000ea20000000a00 */
[----:B0-----:R-:W-:-:S05]  /*00a0*/  IMAD.WIDE R6, R5, 0x4, R6 ;  /* 0x0000000405067825 */ /* 0x001fca00078e0206 */
[----:B-1----:R-:W3:Y:S01]  /*00b0*/  LDG.E.CONSTANT R3, desc[UR4][R6.64] ;  /* 0x0000000406037981 */ /* 0x002ee2000c1e9900 */
[----:B--2---:R-:W-:-:S05]  /*00c0*/  IMAD.WIDE R8, R12, 0x4, R6 ;  /* 0x000000040c087825 */ /* 0x004fca00078e0206 */
[----:B------:R0:W5:Y:S01]  /*00d0*/  LDG.E.CONSTANT R2, desc[UR4][R8.64] ;  /* 0x0000000408027981 */ /* 0x000162000c1e9900 */
[----:B------:R-:W-:-:S05]  /*00e0*/  IMAD.WIDE R10, R12, 0x4, R8 ;  /* 0x000000040c0a7825 */ /* 0x000fca00078e0208 */
[----:B------:R0:W5:Y:S01]  /*00f0*/  LDG.E.CONSTANT R0, desc[UR4][R10.64] ;  /* 0x000000040a007981 */ /* 0x000162000c1e9900 */
[----:B------:R-:W-:-:S04]  /*0100*/  FADD R4, R13, R13 ;  /* 0x0000000d0d047221 */ /* 0x000fc80000000000 */
[----:B------:R-:W1:Y:S01]  /*0110*/  MUFU.RCP R13, R4 ;  /* 0x00000004000d7308 */ /* 0x000e620000001000 */
[----:B------:R-:W-:Y:S01]  /*0120*/  BSSY.RECONVERGENT B0, `(.L_x_1293) ;  /* 0x000000b000007945 */ /* 0x000fe20003800200 */
[----:B-1----:R-:W-:-:S04]  /*0130*/  FFMA R12, -R4, R13, 1 ;  /* 0x3f800000040c7423 */ /* 0x002fc8000000010d */
[----:B------:R-:W-:Y:S02]  /*0140*/  FFMA R12, R13, R12, R13 ;  /* 0x0000000c0d0c7223 */ /* 0x000fe4000000000d */
[----:B---3--:R-:W1:Y:S02]  /*0150*/  FCHK P0, R3, R4 ;  /* 0x0000000403007302 */ /* 0x008e640000000000 */
[----:B------:R-:W-:-:S04]  /*0160*/  FFMA R13, R3, R12, RZ ;  /* 0x0000000c030d7223 */ /* 0x000fc800000000ff */
[----:B------:R-:W-:-:S04]  /*0170*/  FFMA R6, -R4, R13, R3 ;  /* 0x0000000d04067223 */ /* 0x000fc80000000103 */
[----:B------:R-:W-:Y:S01]  /*0180*/  FFMA R6, R12, R6, R13 ;  /* 0x000000060c067223 */ /* 0x000fe2000000000d */
[----:B01----:R-:W-:Y:S06]  /*0190*/  @!P0 BRA `(.L_x_1294) ;  /* 0x00000000000c8947 */ /* 0x003fec0003800000 */
[----:B------:R-:W-:-:S07]  /*01a0*/  MOV R8, 0x1c0 ;  /* 0x000001c000087802 */ /* 0x000fce0000000f00 */
[----:B-----5:R-:W-:Y:S05]  /*01b0*/  CALL.REL.NOINC `($__internal_2_$__cuda_sm3x_div_rn_noftz_f32_slowpath) ;  /* 0x0000000000e47944 */ /* 0x020fea0003c00000 */
[----:B------:R-:W-:-:S07]  /*01c0*/  IMAD.MOV.U32 R6, RZ, RZ, R3 ;  /* 0x000000ffff067224 */ /* 0x000fce00078e0003 */
.L_x_1294:
[----:B------:R-:W-:Y:S05]  /*01d0*/  BSYNC.RECONVERGENT B0 ;  /* 0x0000000000007941 */ /* 0x000fea0003800200 */
.L_x_1293:
[----:B------:R-:W0:Y:S01]  /*01e0*/  MUFU.RCP R3, R4 ;  /* 0x0000000400037308 */ /* 0x000e220000001000 */
[----:B------:R-:W-:Y:S07]  /*01f0*/  BSSY.RECONVERGENT B0, `(.L_x_1295) ;  /* 0x000000c000007945 */ /* 0x000fee0003800200 */
[----:B-----5:R-:W1:Y:S08]  /*0200*/  FCHK P0, R2, R4 ;  /* 0x0000000402007302 */ /* 0x020e700000000000 */
[----:B------:R-:W2:Y:S01]  /*0210*/  FRND.FLOOR R6, R6 ;  /* 0x0000000600067307 */ /* 0x000ea20000205000 */
[----:B0-----:R-:W-:-:S04]  /*0220*/  FFMA R8, -R4, R3, 1 ;  /* 0x3f80000004087423 */ /* 0x001fc80000000103 */
[----:B------:R-:W-:-:S04]  /*0230*/  FFMA R10, R3, R8, R3 ;  /* 0x00000008030a7223 */ /* 0x000fc80000000003 */
[----:B------:R-:W-:-:S04]  /*0240*/  FFMA R3, R2, R10, RZ ;  /* 0x0000000a02037223 */ /* 0x000fc800000000ff */
[----:B------:R-:W-:-:S04]  /*0250*/  FFMA R8, -R4, R3, R2 ;  /* 0x0000000304087223 */ /* 0x000fc80000000102 */
[----:B------:R-:W-:Y:S01]  /*0260*/  FFMA R3, R10, R8, R3 ;  /* 0x000000080a037223 */ /* 0x000fe20000000003 */
[----:B-12---:R-:W-:Y:S06]  /*0270*/  @!P0 BRA `(.L_x_1296) ;  /* 0x00000000000c8947 */ /* 0x006fec0003800000 */
[----:B------:R-:W-:Y:S01]  /*0280*/  IMAD.MOV.U32 R3, RZ, RZ, R2 ;  /* 0x000000ffff037224 */ /* 0x000fe200078e0002 */
[----:B------:R-:W-:-:S07]  /*0290*/  MOV R8, 0x2b0 ;  /* 0x000002b000087802 */ /* 0x000fce0000000f00 */
[----:B------:R-:W-:Y:S05]  /*02a0*/  CALL.REL.NOINC `($__internal_2_$__cuda_sm3x_div_rn_noftz_f32_slowpath) ;  /* 0x0000000000a87944 */ /* 0x000fea0003c00000 */
.L_x_1296:
[----:B------:R-:W-:Y:S05]  /*02b0*/  BSYNC.RECONVERGENT B0 ;  /* 0x0000000000007941 */ /* 0x000fea0003800200 */
.L_x_1295:
[----:B------:R-:W0:Y:S01]  /*02c0*/  MUFU.RCP R7, R4 ;  /* 0x0000000400077308 */ /* 0x000e220000001000 */
[----:B------:R-:W1:Y:S01]  /*02d0*/  LDCU UR6, c[0x3][0x8] ;  /* 0x00c00100ff0677ac */ /* 0x000e620008000800 */
[----:B------:R-:W-:Y:S06]  /*02e0*/  BSSY.RECONVERGENT B0, `(.L_x_1297) ;  /* 0x000000e000007945 */ /* 0x000fec0003800200 */
[----:B------:R-:W1:Y:S08]  /*02f0*/  FRND.FLOOR R3, R3 ;  /* 0x0000000300037307 */ /* 0x000e700000205000 */
[----:B------:R-:W2:Y:S01]  /*0300*/  FCHK P0, R0, R4 ;  /* 0x0000000400007302 */ /* 0x000ea20000000000 */
[----:B0-----:R-:W-:-:S04]  /*0310*/  FFMA R2, -R4, R7, 1 ;  /* 0x3f80000004027423 */ /* 0x001fc80000000107 */
[----:B------:R-:W-:Y:S01]  /*0320*/  FFMA R14, R7, R2, R7 ;  /* 0x00000002070e7223 */ /* 0x000fe20000000007 */
[----:B-1----:R-:W-:-:S03]  /*0330*/  FFMA R2, R3, UR6, R6 ;  /* 0x0000000603027c23 */ /* 0x002fc60008000006 */
[----:B------:R-:W-:-:S04]  /*0340*/  FFMA R7, R0, R14, RZ ;  /* 0x0000000e00077223 */ /* 0x000fc800000000ff */
[----:B------:R-:W-:-:S04]  /*0350*/  FFMA R8, -R4, R7, R0 ;  /* 0x0000000704087223 */ /* 0x000fc80000000100 */
[----:B------:R-:W-:Y:S01]  /*0360*/  FFMA R14, R14, R8, R7 ;  /* 0x000000080e0e7223 */ /* 0x000fe20000000007 */
[----:B--2---:R-:W-:Y:S06]  /*0370*/  @!P0 BRA `(.L_x_1298) ;  /* 0x0000000000108947 */ /* 0x004fec0003800000 */
[----:B------:R-:W-:Y:S01]  /*0380*/  IMAD.MOV.U32 R3, RZ, RZ, R0 ;  /* 0x000000ffff037224 */ /* 0x000fe200078e0000 */
[----:B------:R-:W-:-:S07]  /*0390*/  MOV R8, 0x3b0 ;  /* 0x000003b000087802 */ /* 0x000fce0000000f00 */
[----:B------:R-:W-:Y:S05]  /*03a0*/  CALL.REL.NOINC `($__internal_2_$__cuda_sm3x_div_rn_noftz_f32_slowpath) ;  /* 0x0000000000687944 */ /* 0x000fea0003c00000 */
[----:B------:R-:W-:-:S07]  /*03b0*/  MOV R14, R3 ;  /* 0x00000003000e7202 */ /* 0x000fce0000000f00 */
.L_x_1298:
[----:B------:R-:W-:Y:S05]  /*03c0*/  BSYNC.RECONVERGENT B0 ;  /* 0x0000000000007941 */ /* 0x000fea0003800200 */
.L_x_1297:
[----:B------:R-:W0:Y:S01]  /*03d0*/  LDCU.64 UR6, c[0x0][0x3a8] ;  /* 0x00007500ff0677ac */ /* 0x000e220008000a00 */
[----:B------:R-:W1:Y:S01]  /*03e0*/  FRND.FLOOR R14, R14 ;  /* 0x0000000e000e7307 */ /* 0x000e620000205000 */
[----:B------:R-:W2:Y:S08]  /*03f0*/  LDC.64 R8, c[0x0][0x390] ;  /* 0x0000e400ff087b82 */ /* 0x000eb00000000a00 */
[----:B------:R-:W3:Y:S01]  /*0400*/  LDC.64 R10, c[0x0][0x398] ;  /* 0x0000e600ff0a7b82 */ /* 0x000ee20000000a00 */
[----:B0-----:R-:W-:-:S07]  /*0410*/  IADD3 R6, P0, PT, R5, UR6, RZ ;  /* 0x0000000605067c10 */ /* 0x001fce000ff1e0ff */
[----:B------:R-:W0:Y:S01]  /*0420*/  LDC.64 R12, c[0x0][0x3a0] ;  /* 0x0000e800ff0c7b82 */ /* 0x000e220000000a00 */
[----:B------:R-:W-:Y:S01]  /*0430*/  LEA.HI.X.SX32 R7, R5, UR7, 0x1, P0 ;  /* 0x0000000705077c11 */ /* 0x000fe200080f0eff */
[----:B------:R-:W1:Y:S04]  /*0440*/  LDCU.64 UR6, c[0x3][0x8] ;  /* 0x00c00100ff0677ac */ /* 0x000e680008000a00 */
[----:B------:R-:W4:Y:S01]  /*0450*/  LDG.E.U8.CONSTANT R6, desc[UR4][R6.64] ;  /* 0x0000000406067981 */ /* 0x000f22000c1e9100 */
[----:B-1----:R-:W-:-:S04]  /*0460*/  FMUL R3, R14, UR7 ;  /* 0x000000070e037c20 */ /* 0x002fc80008400000 */
[----:B------:R-:W-:Y:S01]  /*0470*/  FFMA R0, R3, UR6, R2 ;  /* 0x0000000603007c23 */ /* 0x000fe20008000002 */
[----:B------:R-:W1:Y:S01]  /*0480*/  LDCU UR6, c[0x3][0x44] ;  /* 0x00c00880ff0677ac */ /* 0x000e620008000800 */
[----:B--2---:R-:W-:Y:S02]  /*0490*/  IMAD.WIDE R2, R5, 0x4, R8 ;  /* 0x0000000405027825 */ /* 0x004fe400078e0208 */
[----:B------:R-:W0:Y:S02]  /*04a0*/  F2I.TRUNC.NTZ R15, R0 ;  /* 0x00000000000f7305 */ /* 0x000e24000020f100 */
[----:B0-----:R-:W-:Y:S01]  /*04b0*/  IMAD.WIDE R8, R15, 0x4, R12 ;  /* 0x000000040f087825 */ /* 0x001fe200078e020c */
[----:B----4-:R-:W-:-:S03]  /*04c0*/  ISETP.NE.AND P0, PT, R6, 0x1, PT ;  /* 0x000000010600780c */ /* 0x010fc60003f05270 */
[----:B---3--:R-:W-:Y:S01]  /*04d0*/  IMAD.WIDE R6, R5, 0x4, R10 ;  /* 0x0000000405067825 */ /* 0x008fe200078e020a */
[----:B-1----:R-:W-:-:S03]  /*04e0*/  SEL R17, R15, UR6, !P0 ;  /* 0x000000060f117c07 */ /* 0x002fc6000c000000 */
[----:B------:R-:W-:Y:S02]  /*04f0*/  IMAD.MOV.U32 R11, RZ, RZ, 0x1 ;  /* 0x00000001ff0b7424 */ /* 0x000fe400078e00ff */
[----:B------:R-:W-:Y:S04]  /*0500*/  STG.E desc[UR4][R2.64], R17 ;  /* 0x0000001102007986 */ /* 0x000fe8000c101904 */
[----:B------:R-:W-:Y:S01]  /*0510*/  STG.E desc[UR4][R6.64], R5 ;  /* 0x0000000506007986 */ /* 0x000fe2000c101904 */
[----:B------:R-:W-:Y:S06]  /*0520*/  BAR.SYNC.DEFER_BLOCKING 0x0 ;  /* 0x0000000000007b1d */ /* 0x000fec0000010000 */
[----:B------:R-:W-:Y:S01]  /*0530*/  REDG.E.ADD.STRONG.GPU desc[UR4][R8.64], R11 ;  /* 0x0000000b0800798e */ /* 0x000fe2000c12e104 */
[----:B------:R-:W-:Y:S05]  /*0540*/  EXIT ;  /* 0x000000000000794d */ /* 0x000fea0003800000 */
        .weak           $__internal_2_$__cuda_sm3x_div_rn_noftz_f32_slowpath
        .type           $__internal_2_$__cuda_sm3x_div_rn_noftz_f32_slowpath,@function
        .size           $__internal_2_$__cuda_sm3x_div_rn_noftz_f32_slowpath,(.L_x_1372 - $__internal_2_$__cuda_sm3x_div_rn_noftz_f32_slowpath)
$__internal_2_$__cuda_sm3x_div_rn_noftz_f32_slowpath:
[----:B------:R-:W-:Y:S01]  /*0550*/  SHF.R.U32.HI R9, RZ, 0x17, R4 ;  /* 0x00000017ff097819 */ /* 0x000fe20000011604 */
[----:B------:R-:W-:Y:S01]  /*0560*/  BSSY.RECONVERGENT B1, `(.L_x_1299) ;  /* 0x0000063000017945 */ /* 0x000fe20003800200 */
[----:B------:R-:W-:Y:S02]  /*0570*/  SHF.R.U32.HI R7, RZ, 0x17, R3 ;  /* 0x00000017ff077819 */ /* 0x000fe40000011603 */
[----:B------:R-:W-:Y:S02]  /*0580*/  LOP3.LUT R9, R9, 0xff, RZ, 0xc0, !PT ;  /* 0x000000ff09097812 */ /* 0x000fe400078ec0ff */
[----:B------:R-:W-:Y:S02]  /*0590*/  LOP3.LUT R13, R7, 0xff, RZ, 0xc0, !PT ;  /* 0x000000ff070d7812 */ /* 0x000fe400078ec0ff */
[----:B------:R-:W-:Y:S01]  /*05a0*/  MOV R10, R4 ;  /* 0x00000004000a7202 */ /* 0x000fe20000000f00 */
[----:B------:R-:W-:Y:S02]  /*05b0*/  VIADD R12, R9, 0xffffffff ;  /* 0xffffffff090c7836 */ /* 0x000fe40000000000 */
[----:B------:R-:W-:-:S03]  /*05c0*/  VIADD R11, R13, 0xffffffff ;  /* 0xffffffff0d0b7836 */ /* 0x000fc60000000000 */
[----:B------:R-:W-:-:S04]  /*05d0*/  ISETP.GT.U32.AND P0, PT, R12, 0xfd, PT ;  /* 0x000000fd0c00780c */ /* 0x000fc80003f04070 */
[----:B------:R-:W-:-:S13]  /*05e0*/  ISETP.GT.U32.OR P0, PT, R11, 0xfd, P0 ;  /* 0x000000fd0b00780c */ /* 0x000fda0000704470 */
[----:B------:R-:W-:Y:S01]  /*05f0*/  @!P0 IMAD.MOV.U32 R7, RZ, RZ, RZ ;  /* 0x000000ffff078224 */ /* 0x000fe200078e00ff */
        /* <DEDUP_REMOVED lines=19> */
[----:B------:R-:W-:Y:S02]  /*0730*/  @P0 IMAD.MOV.U32 R7, RZ, RZ, RZ ;  /* 0x000000ffff070224 */ /* 0x000fe400078e00ff */
[----:B------:R-:W-:Y:S01]  /*0740*/  @!P0 FFMA R3, R3, 1.84467440737095516160e+19, RZ ;  /* 0x5f80000003038823 */ /* 0x000fe200000000ff */
[----:B------:R-:W-:Y:S02]  /*0750*/  @!P0 IMAD.MOV.U32 R7, RZ, RZ, -0x40 ;  /* 0xffffffc0ff078424 */ /* 0x000fe400078e00ff */
[----:B------:R-:W-:-:S03]  /*0760*/  @!P1 FFMA R10, R4, 1.84467440737095516160e+19, RZ ;  /* 0x5f800000040a9823 */ /* 0x000fc600000000ff */
[----:B------:R-:W-:-:S07]  /*0770*/  @!P1 IADD3 R7, PT, PT, R7, 0x40, RZ ;  /* 0x0000004007079810 */ /* 0x000fce0007ffe0ff */
.L_x_1300:
[----:B------:R-:W-:Y:S01]  /*0780*/  LEA R11, R9, 0xc0800000, 0x17 ;  /* 0xc0800000090b7811 */ /* 0x000fe200078eb8ff */
[----:B------:R-:W-:Y:S04]  /*0790*/  BSSY.RECONVERGENT B2, `(.L_x_1305) ;  /* 0x0000036000027945 */ /* 0x000fe80003800200 */
[----:B------:R-:W-:Y:S02]  /*07a0*/  IMAD.IADD R11, R10, 0x1, -R11 ;  /* 0x000000010a0b7824 */ /* 0x000fe400078e0a0b */
[----:B------:R-:W-:Y:S02]  /*07b0*/  VIADD R10, R13, 0xffffff81 ;  /* 0xffffff810d0a7836 */ /* 0x000fe40000000000 */
[----:B------:R-:W0:Y:S01]  /*07c0*/  MUFU.RCP R12, R11 ;  /* 0x0000000b000c7308 */ /* 0x000e220000001000 */
[----:B------:R-:W-:Y:S01]  /*07d0*/  FADD.FTZ R14, -R11, -RZ ;  /* 0x800000ff0b0e7221 */ /* 0x000fe20000010100 */
[C---:B------:R-:W-:Y:S01]  /*07e0*/  IMAD R3, R10.reuse, -0x800000, R3 ;  /* 0xff8000000a037824 */ /* 0x040fe200078e0203 */
[----:B------:R-:W-:-:S05]  /*07f0*/  IADD3 R10, PT, PT, R10, 0x7f, -R9 ;  /* 0x0000007f0a0a7810 */ /* 0x000fca0007ffe809 */
[----:B------:R-:W-:Y:S02]  /*0800*/  IMAD.IADD R10, R10, 0x1, R7 ;  /* 0x000000010a0a7824 */ /* 0x000fe400078e0207 */
        /* <DEDUP_REMOVED lines=9> */
[----:B------:R-:W-:-:S05]  /*08a0*/  IADD3 R11, PT, PT, R9, R10, RZ ;  /* 0x0000000a090b7210 */ /* 0x000fca0007ffe0ff */
[----:B------:R-:W-:-:S05]  /*08b0*/  VIADD R7, R11, 0xffffffff ;  /* 0xffffffff0b077836 */ /* 0x000fca0000000000 */
        /* <DEDUP_REMOVED lines=10> */
[-CC-:B------:R-:W-:Y:S01]  /*0960*/  FFMA.RM R10, R15, R13.reuse, R12.reuse ;  /* 0x0000000d0f0a7223 */ /* 0x180fe2000000400c */
[C---:B------:R-:W-:Y:S02]  /*0970*/  ISETP.NE.AND P2, PT, R11.reuse, RZ, PT ;  /* 0x000000ff0b00720c */ /* 0x040fe40003f45270 */
[----:B------:R-:W-:Y:S02]  /*0980*/  ISETP.NE.AND P1, PT, R11, RZ, PT ;  /* 0x000000ff0b00720c */ /* 0x000fe40003f25270 */
[----:B------:R-:W-:Y:S01]  /*0990*/  LOP3.LUT R9, R7, 0x7fffff, RZ, 0xc0, !PT ;  /* 0x007fffff07097812 */ /* 0x000fe200078ec0ff */
[----:B------:R-:W-:Y:S01]  /*09a0*/  FFMA.RP R7, R15, R13, R12 ;  /* 0x0000000d0f077223 */ /* 0x000fe2000000800c */
[----:B------:R-:W-:Y:S02]  /*09b0*/  VIADD R12, R11, 0x20 ;  /* 0x000000200b0c7836 */ /* 0x000fe40000000000 */
[----:B------:R-:W-:Y:S01]  /*09c0*/  LOP3.LUT R9, R9, 0x800000, RZ, 0xfc, !PT ;  /* 0x0080000009097812 */ /* 0x000fe200078efcff */
[----:B------:R-:W-:Y:S01]  /*09d0*/  IMAD.MOV R11, RZ, RZ, -R11 ;  /* 0x000000ffff0b7224 */ /* 0x000fe200078e0a0b */
[----:B------:R-:W-:-:S02]  /*09e0*/  FSETP.NEU.FTZ.AND P0, PT, R7, R10, PT ;  /* 0x0000000a0700720b */ /* 0x000fc40003f1d000 */
[----:B------:R-:W-:Y:S02]  /*09f0*/  SHF.L.U32 R12, R9, R12, RZ ;  /* 0x0000000c090c7219 */ /* 0x000fe400000006ff */
[----:B------:R-:W-:Y:S02]  /*0a00*/  SEL R10, R11, RZ, P2 ;  /* 0x000000ff0b0a7207 */ /* 0x000fe40001000000 */
[----:B------:R-:W-:Y:S02]  /*0a10*/  ISETP.NE.AND P1, PT, R12, RZ, P1 ;  /* 0x000000ff0c00720c */ /* 0x000fe40000f25270 */
[----:B------:R-:W-:Y:S02]  /*0a20*/  SHF.R.U32.HI R10, RZ, R10, R9 ;  /* 0x0000000aff0a7219 */ /* 0x000fe40000011609 */
[----:B------:R-:W-:Y:S02]  /*0a30*/  PLOP3.LUT P0, PT, P0, P1, PT, 0xf8, 0x8f ;  /* 0x00000000008f781c */ /* 0x000fe40000703f70 */
[----:B------:R-:W-:-:S02]  /*0a40*/  SHF.R.U32.HI R12, RZ, 0x1, R10 ;  /* 0x00000001ff0c7819 */ /* 0x000fc4000001160a */
[----:B------:R-:W-:-:S04]  /*0a50*/  SEL R7, RZ, 0x1, !P0 ;  /* 0x00000001ff077807 */ /* 0x000fc80004000000 */
[----:B------:R-:W-:-:S04]  /*0a60*/  LOP3.LUT R7, R7, 0x1, R12, 0xf8, !PT ;  /* 0x0000000107077812 */ /* 0x000fc800078ef80c */
[----:B------:R-:W-:-:S04]  /*0a70*/  LOP3.LUT R7, R7, R10, RZ, 0xc0, !PT ;  /* 0x0000000a07077212 */ /* 0x000fc800078ec0ff */
[----:B------:R-:W-:-:S04]  /*0a80*/  IADD3 R12, PT, PT, R12, R7, RZ ;  /* 0x000000070c0c7210 */ /* 0x000fc80007ffe0ff */
[----:B------:R-:W-:Y:S01]  /*0a90*/  LOP3.LUT R3, R12, R3, RZ, 0xfc, !PT ;  /* 0x000000030c037212 */ /* 0x000fe200078efcff */
[----:B------:R-:W-:Y:S06]  /*0aa0*/  BRA `(.L_x_1308) ;  /* 0x0000000000107947 */ /* 0x000fec0003800000 */
.L_x_1307:
[----:B------:R-:W-:-:S04]  /*0ab0*/  LOP3.LUT R3, R3, 0x80000000, RZ, 0xc0, !PT ;  /* 0x8000000003037812 */ /* 0x000fc800078ec0ff */
[----:B------:R-:W-:Y:S01]  /*0ac0*/  LOP3.LUT R3, R3, 0x7f800000, RZ, 0xfc, !PT ;  /* 0x7f80000003037812 */ /* 0x000fe200078efcff */
[----:B------:R-:W-:Y:S06]  /*0ad0*/  BRA `(.L_x_1308) ;  /* 0x0000000000047947 */ /* 0x000fec0003800000 */
.L_x_1306:
[----:B------:R-:W-:-:S07]  /*0ae0*/  IMAD R3, R10, 0x800000, R3 ;  /* 0x008000000a037824 */ /* 0x000fce00078e0203 */
.L_x_1308:
[----:B------:R-:W-:Y:S05]  /*0af0*/  BSYNC.RECONVERGENT B2 ;  /* 0x0000000000027941 */ /* 0x000fea0003800200 */
.L_x_1305:
[----:B------:R-:W-:Y:S05]  /*0b00*/  BRA `(.L_x_1309) ;  /* 0x0000000000207947 */ /* 0x000fea0003800000 */
.L_x_1304:
[----:B------:R-:W-:-:S04]  /*0b10*/  LOP3.LUT R3, R10, 0x80000000, R3, 0x48, !PT ;  /* 0x800000000a037812 */ /* 0x000fc800078e4803 */
[----:B------:R-:W-:Y:S01]  /*0b20*/  LOP3.LUT R3, R3, 0x7f800000, RZ, 0xfc, !PT ;  /* 0x7f80000003037812 */ /* 0x000fe200078efcff */
[----:B------:R-:W-:Y:S06]  /*0b30*/  BRA `(.L_x_1309) ;  /* 0x0000000000147947 */ /* 0x000fec0003800000 */
.L_x_1303:
[----:B------:R-:W-:Y:S01]  /*0b40*/  LOP3.LUT R3, R10, 0x80000000, R3, 0x48, !PT ;  /* 0x800000000a037812 */ /* 0x000fe200078e4803 */
[----:B------:R-:W-:Y:S06]  /*0b50*/  BRA `(.L_x_1309) ;  /* 0x00000000000c7947 */ /* 0x000fec0003800000 */
.L_x_1302:
[----:B------:R-:W0:Y:S01]  /*0b60*/  MUFU.RSQ R3, -QNAN ;  /* 0xffc0000000037908 */ /* 0x000e220000001400 */
[----:B------:R-:W-:Y:S05]  /*0b70*/  BRA `(.L_x_1309) ;  /* 0x0000000000047947 */ /* 0x000fea0003800000 */
.L_x_1301:
[----:B------:R-:W-:-:S07]  /*0b80*/  FADD.FTZ R3, R3, R4 ;  /* 0x0000000403037221 */ /* 0x000fce0000010000 */
.L_x_1309:
[----:B------:R-:W-:Y:S05]  /*0b90*/  BSYNC.RECONVERGENT B1 ;  /* 0x0000000000017941 */ /* 0x000fea0003800200 */
.L_x_1299:
[----:B------:R-:W-:-:S04]  /*0ba0*/  IMAD.MOV.U32 R9, RZ, RZ, 0x0 ;  /* 0x00000000ff097424 */ /* 0x000fc800078e00ff */
[----:B0-----:R-:W-:Y:S05]  /*0bb0*/  RET.REL.NODEC R8 `(_Z12ComputeCellsiPfPiS0_S0_Pb) ;  /* 0xfffffff408107950 */ /* 0x001fea0003c3ffff */
.L_x_1310:
        /* <DEDUP_REMOVED lines=12> */
.L_x_1372:


//--------------------- .text._Z11Density_preiiPfS_PiS0_S0_ --------------------------
	.section	.text._Z11Density_preiiPfS_PiS0_S0_,"ax",@progbits
	.align	128
        .global         _Z11Density_preiiPfS_PiS0_S0_
        .type           _Z11Density_preiiPfS_PiS0_S0_,@function
        .size           _Z11Density_preiiPfS_PiS0_S0_,(.L_x_1376 - _Z11Density_preiiPfS_PiS0_S0_)
        .other          _Z11Density_preiiPfS_PiS0_S0_,@"STO_CUDA_ENTRY STV_DEFAULT"
_Z11Density_preiiPfS_PiS0_S0_:
.text._Z11Density_preiiPfS_PiS0_S0_:
        /* <DEDUP_REMOVED lines=9> */
[----:B------:R-:W2:Y:S08]  /*0090*/  LDC.64 R22, c[0x3][RZ] ;  /* 0x00c00000ff167b82 */ /* 0x000eb00000000a00 */
[----:B------:R-:W3:Y:S01]  /*00a0*/  LDC.64 R16, c[0x0][0x390] ;  /* 0x0000e400ff107b82 */ /* 0x000ee20000000a00 */
[----:B0-----:R-:W-:-:S04]  /*00b0*/  IMAD.WIDE R10, R2, 0x4, R10 ;  /* 0x00000004020a7825 */ /* 0x001fc800078e020a */
[----:B------:R-:W-:Y:S01]  /*00c0*/  IMAD.MOV.U32 R26, RZ, RZ, 0x1 ;  /* 0x00000001ff1a7424 */ /* 0x000fe200078e00ff */
[----:B-1----:R-:W5:Y:S01]  /*00d0*/  LDG.E.CONSTANT R4, desc[UR4][R10.64] ;  /* 0x000000040a047981 */ /* 0x002f62000c1e9900 */
[----:B--2---:R-:W-:-:S05]  /*00e0*/  IMAD.WIDE R14, R22, 0x4, R10 ;  /* 0x00000004160e7825 */ /* 0x004fca00078e020a */
[----:B------:R-:W5:Y:S01]  /*00f0*/  LDG.E.CONSTANT R5, desc[UR4][R14.64] ;  /* 0x000000040e057981 */ /* 0x000f62000c1e9900 */
[----:B------:R-:W-:-:S05]  /*0100*/  IMAD.WIDE R12, R22, 0x4, R14 ;  /* 0x00000004160c7825 */ /* 0x000fca00078e020e */
[----:B------:R0:W2:Y:S01]  /*0110*/  LDG.E.CONSTANT R3, desc[UR4][R12.64] ;  /* 0x000000040c037981 */ /* 0x0000a2000c1e9900 */
[----:B---3--:R-:W-:-:S05]  /*0120*/  IMAD.WIDE R16, R2, 0x4, R16 ;  /* 0x0000000402107825 */ /* 0x008fca00078e0210 */
[----:B------:R1:W5:Y:S01]  /*0130*/  LDG.E R6, desc[UR4][R16.64] ;  /* 0x0000000410067981 */ /* 0x000362000c1e1900 */
[----:B------:R-:W-:-:S05]  /*0140*/  IMAD.WIDE R18, R22, 0x4, R16 ;  /* 0x0000000416127825 */ /* 0x000fca00078e0210 */
[----:B------:R3:W5:Y:S01]  /*0150*/  LDG.E R7, desc[UR4][R18.64] ;  /* 0x0000000412077981 */ /* 0x000762000c1e1900 */
[----:B------:R-:W-:-:S05]  /*0160*/  IMAD.WIDE R20, R22, 0x4, R18 ;  /* 0x0000000416147825 */ /* 0x000fca00078e0212 */
[----:B------:R3:W5:Y:S01]  /*0170*/  LDG.E R8, desc[UR4][R20.64] ;  /* 0x0000000414087981 */ /* 0x000762000c1e1900 */
[----:B------:R-:W-:-:S05]  /*0180*/  IMAD.WIDE R24, R22, 0x4, R20 ;  /* 0x0000000416187825 */ /* 0x000fca00078e0214 */
[----:B------:R3:W5:Y:S01]  /*0190*/  LDG.E R9, desc[UR4][R24.64] ;  /* 0x0000000418097981 */ /* 0x000762000c1e1900 */
[----:B------:R-:W0:Y:S02]  /*01a0*/  F2F.F64.F32 R22, R23 ;  /* 0x0000001700167310 */ /* 0x000e240000201800 */
[----:B0-----:R-:W-:-:S06]  /*01b0*/  DADD R12, R22, R22 ;  /* 0x00000000160c7229 */ /* 0x001fcc0000000016 */
[----:B------:R-:W0:Y:S02]  /*01c0*/  MUFU.RCP64H R27, R13 ;  /* 0x0000000d001b7308 */ /* 0x000e240000001800 */
[----:B0-----:R-:W-:-:S08]  /*01d0*/  DFMA R10, -R12, R26, 1 ;  /* 0x3ff000000c0a742b */ /* 0x001fd0000000011a */
[----:B------:R-:W-:-:S08]  /*01e0*/  DFMA R10, R10, R10, R10 ;  /* 0x0000000a0a0a722b */ /* 0x000fd0000000000a */
[----:B------:R-:W-:-:S08]  /*01f0*/  DFMA R10, R26, R10, R26 ;  /* 0x0000000a1a0a722b */ /* 0x000fd0000000001a */
[----:B------:R-:W-:-:S08]  /*0200*/  DFMA R14, -R12, R10, 1 ;  /* 0x3ff000000c0e742b */ /* 0x000fd0000000010a */
[----:B------:R-:W-:Y:S01]  /*0210*/  DFMA R10, R10, R14, R10 ;  /* 0x0000000e0a0a722b */ /* 0x000fe2000000000a */
[----:B------:R-:W-:Y:S01]  /*0220*/  BSSY.RECONVERGENT B0, `(.L_x_1311) ;  /* 0x000000f000007945 */ /* 0x000fe20003800200 */
[----:B--2---:R-:W0:Y:S06]  /*0230*/  F2F.F64.F32 R28, R3 ;  /* 0x00000003001c7310 */ /* 0x004e2c0000201800 */
[----:B0-----:R-:W-:-:S08]  /*0240*/  DMUL R14, R28, R10 ;  /* 0x0000000a1c0e7228 */ /* 0x001fd00000000000 */
[----:B-1----:R-:W-:-:S08]  /*0250*/  DFMA R16, -R12, R14, R28 ;  /* 0x0000000e0c10722b */ /* 0x002fd0000000011c */
[----:B------:R-:W-:Y:S01]  /*0260*/  DFMA R10, R10, R16, R14 ;  /* 0x000000100a0a722b */ /* 0x000fe2000000000e */
[----:B------:R-:W-:-:S09]  /*0270*/  FSETP.GEU.AND P1, PT, |R29|, 6.5827683646048100446e-37, PT ;  /* 0x036000001d00780b */ /* 0x000fd20003f2e200 */
[----:B------:R-:W-:-:S05]  /*0280*/  FFMA R0, RZ, R13, R11 ;  /* 0x0000000dff007223 */ /* 0x000fca000000000b */
[----:B------:R-:W-:-:S13]  /*0290*/  FSETP.GT.AND P0, PT, |R0|, 1.469367938527859385e-39, PT ;  /* 0x001000000000780b */ /* 0x000fda0003f04200 */
[----:B---3--:R-:W-:Y:S05]  /*02a0*/  @P0 BRA P1, `(.L_x_1312) ;  /* 0x0000000000180947 */ /* 0x008fea0000800000 */
[----:B------:R-:W-:Y:S01]  /*02b0*/  IMAD.MOV.U32 R26, RZ, RZ, R12 ;  /* 0x000000ffff1a7224 */ /* 0x000fe200078e000c */
[----:B------:R-:W-:Y:S01]  /*02c0*/  MOV R44, 0x2f0 ;  /* 0x000002f0002c7802 */ /* 0x000fe20000000f00 */
[----:B------:R-:W-:-:S07]  /*02d0*/  IMAD.MOV.U32 R27, RZ, RZ, R13 ;  /* 0x000000ffff1b7224 */ /* 0x000fce00078e000d */
[----:B-----5:R-:W-:Y:S05]  /*02e0*/  CALL.REL.NOINC `($__internal_3_$__cuda_sm20_div_rn_f64_full) ;  /* 0x0000001800507944 */ /* 0x020fea0003c00000 */
[----:B------:R-:W-:Y:S01]  /*02f0*/  MOV R10, R28 ;  /* 0x0000001c000a7202 */ /* 0x000fe20000000f00 */
[----:B------:R-:W-:-:S07]  /*0300*/  IMAD.MOV.U32 R11, RZ, RZ, R29 ;  /* 0x000000ffff0b7224 */ /* 0x000fce00078e001d */
.L_x_1312:
[----:B------:R-:W-:Y:S05]  /*0310*/  BSYNC.RECONVERGENT B0 ;  /* 0x0000000000007941 */ /* 0x000fea0003800200 */
.L_x_1311:
[----:B------:R-:W0:Y:S01]  /*0320*/  FRND.F64.FLOOR R10, R10 ;  /* 0x0000000a000a7313 */ /* 0x000e220000305800 */
[----:B------:R-:W1:Y:S01]  /*0330*/  LDCU UR6, c[0x3][0x10] ;  /* 0x00c00200ff0677ac */ /* 0x000e620008000800 */
[----:B------:R-:W-:Y:S01]  /*0340*/  IMAD.MOV.U32 R0, RZ, RZ, RZ ;  /* 0x000000ffff007224 */ /* 0x000fe200078e00ff */
[----:B------:R-:W-:Y:S01]  /*0350*/  BSSY.RECONVERGENT B0, `(.L_x_1313) ;  /* 0x000017d000007945 */ /* 0x000fe20003800200 */
[----:B0-----:R-:W-:-:S04]  /*0360*/  DADD R14, R10, -1 ;  /* 0xbff000000a0e7429 */ /* 0x001fc80000000000 */
[----:B-1----:R-:W0:Y:S04]  /*0370*/  F2F.F64.F32 R18, UR6 ;  /* 0x0000000600127d10 */ /* 0x002e280008201800 */
[----:B------:R-:W-:Y:S02]  /*0380*/  DSETP.MAX.AND P0, P1, RZ, R14, PT ;  /* 0x0000000eff00722a */ /* 0x000fe4000390f000 */
[----:B------:R-:W-:Y:S02]  /*0390*/  IMAD.MOV.U32 R21, RZ, RZ, R15 ;  /* 0x000000ffff157224 */ /* 0x000fe400078e000f */
[----:B------:R-:W-:Y:S01]  /*03a0*/  IMAD.MOV.U32 R17, RZ, RZ, R14 ;  /* 0x000000ffff117224 */ /* 0x000fe200078e000e */
[----:B------:R-:W-:Y:S02]  /*03b0*/  MOV R14, RZ ;  /* 0x000000ff000e7202 */ /* 0x000fe40000000f00 */
[----:B------:R-:W-:-:S02]  /*03c0*/  FSEL R27, R0, R21, P0 ;  /* 0x00000015001b7208 */ /* 0x000fc40000000000 */
[----:B------:R-:W-:Y:S01]  /*03d0*/  SEL R14, R14, R17, P0 ;  /* 0x000000110e0e7207 */ /* 0x000fe20000000000 */
[----:B------:R-:W-:Y:S02]  /*03e0*/  DADD R16, R10, 1 ;  /* 0x3ff000000a107429 */ /* 0x000fe40000000000 */
[----:B0-----:R-:W-:Y:S02]  /*03f0*/  DADD R18, R18, -1 ;  /* 0xbff0000012127429 */ /* 0x001fe40000000000 */
[----:B------:R-:W-:-:S05]  /*0400*/  @P1 LOP3.LUT R27, R21, 0x80000, RZ, 0xfc, !PT ;  /* 0x00080000151b1812 */ /* 0x000fca00078efcff */
[----:B------:R-:W-:Y:S01]  /*0410*/  IMAD.MOV.U32 R15, RZ, RZ, R27 ;  /* 0x000000ffff0f7224 */ /* 0x000fe200078e001b */
[----:B------:R-:W-:Y:S01]  /*0420*/  DSETP.MIN.AND P0, P1, R16, R18, PT ;  /* 0x000000121000722a */ /* 0x000fe20003900000 */
[----:B------:R-:W-:Y:S02]  /*0430*/  IMAD.MOV.U32 R20, RZ, RZ, R17 ;  /* 0x000000ffff147224 */ /* 0x000fe400078e0011 */
[----:B------:R-:W0:Y:S01]  /*0440*/  F2I.F64.TRUNC R0, R14 ;  /* 0x0000000e00007311 */ /* 0x000e22000030d100 */
[----:B------:R-:W-:-:S05]  /*0450*/  IMAD.MOV.U32 R21, RZ, RZ, R19 ;  /* 0x000000ffff157224 */ /* 0x000fca00078e0013 */
[----:B------:R-:W-:Y:S02]  /*0460*/  FSEL R27, R20, R21, P0 ;  /* 0x00000015141b7208 */ /* 0x000fe40000000000 */
[----:B------:R-:W-:-:S03]  /*0470*/  SEL R20, R16, R18, P0 ;  /* 0x0000001210147207 */ /* 0x000fc60000000000 */
[----:B------:R-:W-:Y:S01]  /*0480*/  @P1 LOP3.LUT R27, R21, 0x80000, RZ, 0xfc, !PT ;  /* 0x00080000151b1812 */ /* 0x000fe200078efcff */
[----:B0-----:R-:W0:Y:S04]  /*0490*/  I2F.F64 R10, R0 ;  /* 0x00000000000a7312 */ /* 0x001e280000201c00 */
[----:B------:R-:W-:-:S06]  /*04a0*/  IMAD.MOV.U32 R21, RZ, RZ, R27 ;  /* 0x000000ffff157224 */ /* 0x000fcc00078e001b */
[----:B0-----:R-:W-:Y:S01]  /*04b0*/  DSETP.GE.AND P0, PT, R20, R10, PT ;  /* 0x0000000a1400722a */ /* 0x001fe20003f06000 */
[----:B------:R-:W-:-:S13]  /*04c0*/  CS2R R10, SRZ ;  /* 0x00000000000a7805 */ /* 0x000fda000001ff00 */
[----:B------:R-:W-:Y:S05]  /*04d0*/  @!P0 BRA `(.L_x_1314) ;  /* 0x0000001400908947 */ /* 0x000fea0003800000 */
[----:B------:R-:W0:Y:S01]  /*04e0*/  MUFU.RCP64H R11, R13 ;  /* 0x0000000d000b7308 */ /* 0x000e220000001800 */
[----:B------:R-:W-:Y:S01]  /*04f0*/  MOV R10, 0x1 ;  /* 0x00000001000a7802 */ /* 0x000fe20000000f00 */
[----:B------:R-:W-:Y:S06]  /*0500*/  BSSY.RECONVERGENT B1, `(.L_x_1315) ;  /* 0x0000015000017945 */ /* 0x000fec0003800200 */
[----:B-----5:R-:W1:Y:S01]  /*0510*/  F2F.F64.F32 R28, R5 ;  /* 0x00000005001c7310 */ /* 0x020e620000201800 */
[----:B0-----:R-:W-:Y:S01]  /*0520*/  DFMA R14, -R12, R10, 1 ;  /* 0x3ff000000c0e742b */ /* 0x001fe2000000010a */
[----:B-1----:R-:W-:-:S07]  /*0530*/  FSETP.GEU.AND P1, PT, |R29|, 6.5827683646048100446e-37, PT ;  /* 0x036000001d00780b */ /* 0x002fce0003f2e200 */
[----:B------:R-:W-:-:S08]  /*0540*/  DFMA R14, R14, R14, R14 ;  /* 0x0000000e0e0e722b */ /* 0x000fd0000000000e */
[----:B------:R-:W-:-:S08]  /*0550*/  DFMA R14, R10, R14, R10 ;  /* 0x0000000e0a0e722b */ /* 0x000fd0000000000a */
[----:B------:R-:W-:-:S08]  /*0560*/  DFMA R10, -R12, R14, 1 ;  /* 0x3ff000000c0a742b */ /* 0x000fd0000000010e */
[----:B------:R-:W-:-:S08]  /*0570*/  DFMA R14, R14, R10, R14 ;  /* 0x0000000a0e0e722b */ /* 0x000fd0000000000e */
[----:B------:R-:W-:-:S08]  /*0580*/  DMUL R16, R14, R28 ;  /* 0x0000001c0e107228 */ /* 0x000fd00000000000 */
[----:B------:R-:W-:-:S08]  /*0590*/  DFMA R10, -R12, R16, R28 ;  /* 0x000000100c0a722b */ /* 0x000fd0000000011c */
[----:B------:R-:W-:-:S10]  /*05a0*/  DFMA R16, R14, R10, R16 ;  /* 0x0000000a0e10722b */ /* 0x000fd40000000010 */
[----:B------:R-:W-:-:S05]  /*05b0*/  FFMA R10, RZ, R13, R17 ;  /* 0x0000000dff0a7223 */ /* 0x000fca0000000011 */
[----:B------:R-:W-:Y:S01]  /*05c0*/  FSETP.GT.AND P0, PT, |R10|, 1.469367938527859385e-39, PT ;  /* 0x001000000a00780b */ /* 0x000fe20003f04200 */
[----:B------:R-:W-:-:S12]  /*05d0*/  IMAD.MOV.U32 R10, RZ, RZ, R0 ;  /* 0x000000ffff0a7224 */ /* 0x000fd800078e0000 */
[----:B------:R-:W-:Y:S05]  /*05e0*/  @P0 BRA P1, `(.L_x_1316) ;  /* 0x0000000000180947 */ /* 0x000fea0000800000 */
[----:B------:R-:W-:Y:S01]  /*05f0*/  IMAD.MOV.U32 R26, RZ, RZ, R12 ;  /* 0x000000ffff1a7224 */ /* 0x000fe200078e000c */
[----:B------:R-:W-:Y:S01]  /*0600*/  MOV R44, 0x630 ;  /* 0x00000630002c7802 */ /* 0x000fe20000000f00 */
[----:B------:R-:W-:-:S07]  /*0610*/  IMAD.MOV.U32 R27, RZ, RZ, R13 ;  /* 0x000000ffff1b7224 */ /* 0x000fce00078e000d */
[----:B------:R-:W-:Y:S05]  /*0620*/  CALL.REL.NOINC `($__internal_3_$__cuda_sm20_div_rn_f64_full) ;  /* 0x0000001400807944 */ /* 0x000fea0003c00000 */
[----:B------:R-:W-:Y:S01]  /*0630*/  IMAD.MOV.U32 R16, RZ, RZ, R28 ;  /* 0x000000ffff107224 */ /* 0x000fe200078e001c */
[----:B------:R-:W-:-:S07]  /*0640*/  MOV R17, R29 ;  /* 0x0000001d00117202 */ /* 0x000fce0000000f00 */
.L_x_1316:
[----:B------:R-:W-:Y:S05]  /*0650*/  BSYNC.RECONVERGENT B1 ;  /* 0x0000000000017941 */ /* 0x000fea0003800200 */
.L_x_1315:
[----:B------:R-:W0:Y:S01]  /*0660*/  MUFU.RCP64H R15, R13 ;  /* 0x0000000d000f7308 */ /* 0x000e220000001800 */
[----:B------:R-:W-:Y:S01]  /*0670*/  IMAD.MOV.U32 R14, RZ, RZ, 0x1 ;  /* 0x00000001ff0e7424 */ /* 0x000fe200078e00ff */
[----:B------:R-:W1:Y:S01]  /*0680*/  LDCU UR6, c[0x3][0xc] ;  /* 0x00c00180ff0677ac */ /* 0x000e620008000800 */
[----:B------:R-:W-:Y:S01]  /*0690*/  IMAD.MOV.U32 R0, RZ, RZ, RZ ;  /* 0x000000ffff007224 */ /* 0x000fe200078e00ff */
[----:B------:R-:W-:Y:S04]  /*06a0*/  BSSY.RECONVERGENT B1, `(.L_x_1317) ;  /* 0x0000027000017945 */ /* 0x000fe80003800200 */
[----:B------:R-:W-:Y:S08]  /*06b0*/  F2F.F64.F32 R28, R4 ;  /* 0x00000004001c7310 */ /* 0x000ff00000201800 */
[----:B------:R-:W2:Y:S01]  /*06c0*/  FRND.F64.FLOOR R16, R16 ;  /* 0x0000001000107313 */ /* 0x000ea20000305800 */
[----:B0-----:R-:W-:-:S08]  /*06d0*/  DFMA R18, -R12, R14, 1 ;  /* 0x3ff000000c12742b */ /* 0x001fd0000000010e */
[----:B------:R-:W-:Y:S02]  /*06e0*/  DFMA R18, R18, R18, R18 ;  /* 0x000000121212722b */ /* 0x000fe40000000012 */
[----:B--2---:R-:W-:-:S06]  /*06f0*/  DADD R26, R16, -1 ;  /* 0xbff00000101a7429 */ /* 0x004fcc0000000000 */
[----:B------:R-:W-:Y:S02]  /*0700*/  DFMA R18, R14, R18, R14 ;  /* 0x000000120e12722b */ /* 0x000fe4000000000e */
[----:B------:R-:W-:Y:S01]  /*0710*/  DADD R30, R16, 1 ;  /* 0x3ff00000101e7429 */ /* 0x000fe20000000000 */
[----:B------:R-:W-:Y:S01]  /*0720*/  IMAD.MOV.U32 R16, RZ, RZ, RZ ;  /* 0x000000ffff107224 */ /* 0x000fe200078e00ff */
[----:B------:R-:W-:-:S04]  /*0730*/  DSETP.MAX.AND P0, P1, RZ, R26, PT ;  /* 0x0000001aff00722a */ /* 0x000fc8000390f000 */
[----:B------:R-:W-:Y:S01]  /*0740*/  DFMA R14, -R12, R18, 1 ;  /* 0x3ff000000c0e742b */ /* 0x000fe20000000112 */
[----:B------:R-:W-:Y:S01]  /*0750*/  IMAD.MOV.U32 R11, RZ, RZ, R26 ;  /* 0x000000ffff0b7224 */ /* 0x000fe200078e001a */
[----:B------:R-:W-:-:S04]  /*0760*/  FSEL R17, R0, R27, P0 ;  /* 0x0000001b00117208 */ /* 0x000fc80000000000 */
[----:B------:R-:W-:Y:S02]  /*0770*/  SEL R16, R16, R11, P0 ;  /* 0x0000000b10107207 */ /* 0x000fe40000000000 */
[----:B------:R-:W-:Y:S01]  /*0780*/  DFMA R34, R18, R14, R18 ;  /* 0x0000000e1222722b */ /* 0x000fe20000000012 */
[----:B------:R-:W-:Y:S01]  /*0790*/  MOV R0, R30 ;  /* 0x0000001e00007202 */ /* 0x000fe20000000f00 */
[----:B-1----:R-:W0:Y:S01]  /*07a0*/  F2F.F64.F32 R18, UR6 ;  /* 0x0000000600127d10 */ /* 0x002e220008201800 */
[----:B------:R-:W-:Y:S02]  /*07b0*/  @P1 LOP3.LUT R17, R27, 0x80000, RZ, 0xfc, !PT ;  /* 0x000800001b111812 */ /* 0x000fe400078efcff */
[----:B------:R-:W-:-:S03]  /*07c0*/  FSETP.GEU.AND P1, PT, |R29|, 6.5827683646048100446e-37, PT ;  /* 0x036000001d00780b */ /* 0x000fc60003f2e200 */
[----:B------:R-:W-:Y:S02]  /*07d0*/  DMUL R14, R34, R28 ;  /* 0x0000001c220e7228 */ /* 0x000fe40000000000 */
[----:B------:R1:W2:Y:S06]  /*07e0*/  F2I.F64.TRUNC R11, R16 ;  /* 0x00000010000b7311 */ /* 0x0002ac000030d100 */
[----:B------:R-:W-:Y:S02]  /*07f0*/  DFMA R32, -R12, R14, R28 ;  /* 0x0000000e0c20722b */ /* 0x000fe4000000011c */
[----:B0-----:R-:W-:-:S06]  /*0800*/  DADD R18, R18, -1 ;  /* 0xbff0000012127429 */ /* 0x001fcc0000000000 */
[----:B------:R-:W-:Y:S02]  /*0810*/  DFMA R14, R34, R32, R14 ;  /* 0x00000020220e722b */ /* 0x000fe4000000000e */
[----:B------:R-:W-:-:S06]  /*0820*/  DSETP.MIN.AND P2, P3, R30, R18, PT ;  /* 0x000000121e00722a */ /* 0x000fcc0003b40000 */
[----:B------:R-:W-:Y:S02]  /*0830*/  SEL R18, R0, R18, P2 ;  /* 0x0000001200127207 */ /* 0x000fe40001000000 */
[----:B------:R-:W-:-:S05]  /*0840*/  FFMA R26, RZ, R13, R15 ;  /* 0x0000000dff1a7223 */ /* 0x000fca000000000f */
[----:B------:R-:W-:Y:S01]  /*0850*/  FSETP.GT.AND P0, PT, |R26|, 1.469367938527859385e-39, PT ;  /* 0x001000001a00780b */ /* 0x000fe20003f04200 */
[----:B------:R-:W-:-:S05]  /*0860*/  IMAD.MOV.U32 R26, RZ, RZ, R19 ;  /* 0x000000ffff1a7224 */ /* 0x000fca00078e0013 */
[----:B------:R-:W-:Y:S02]  /*0870*/  FSEL R31, R31, R26, P2 ;  /* 0x0000001a1f1f7208 */ /* 0x000fe40001000000 */
[----:B------:R-:W-:-:S05]  /*0880*/  @P3 LOP3.LUT R31, R26, 0x80000, RZ, 0xfc, !PT ;  /* 0x000800001a1f3812 */ /* 0x000fca00078efcff */
[----:B------:R-:W-:Y:S01]  /*0890*/  IMAD.MOV.U32 R19, RZ, RZ, R31 ;  /* 0x000000ffff137224 */ /* 0x000fe200078e001f */
[----:B-12---:R-:W-:Y:S06]  /*08a0*/  @P0 BRA P1, `(.L_x_1318) ;  /* 0x0000000000180947 */ /* 0x006fec0000800000 */
[----:B------:R-:W-:Y:S01]  /*08b0*/  IMAD.MOV.U32 R26, RZ, RZ, R12 ;  /* 0x000000ffff1a7224 */ /* 0x000fe200078e000c */
[----:B------:R-:W-:Y:S01]  /*08c0*/  MOV R44, 0x8f0 ;  /* 0x000008f0002c7802 */ /* 0x000fe20000000f00 */
[----:B------:R-:W-:-:S07]  /*08d0*/  IMAD.MOV.U32 R27, RZ, RZ, R13 ;  /* 0x000000ffff1b7224 */ /* 0x000fce00078e000d */
[----:B------:R-:W-:Y:S05]  /*08e0*/  CALL.REL.NOINC `($__internal_3_$__cuda_sm20_div_rn_f64_full) ;  /* 0x0000001000d07944 */ /* 0x000fea0003c00000 */
[----:B------:R-:W-:Y:S01]  /*08f0*/  MOV R14, R28 ;  /* 0x0000001c000e7202 */ /* 0x000fe20000000f00 */
[----:B------:R-:W-:-:S07]  /*0900*/  IMAD.MOV.U32 R15, RZ, RZ, R29 ;  /* 0x000000ffff0f7224 */ /* 0x000fce00078e001d */
.L_x_1318:
[----:B------:R-:W-:Y:S05]  /*0910*/  BSYNC.RECONVERGENT B1 ;  /* 0x0000000000017941 */ /* 0x000fea0003800200 */
.L_x_1317:
[----:B------:R-:W0:Y:S01]  /*0920*/  FRND.F64.FLOOR R14, R14 ;  /* 0x0000000e000e7313 */ /* 0x000e220000305800 */
[----:B------:R-:W1:Y:S01]  /*0930*/  LDCU UR6, c[0x3][0x8] ;  /* 0x00c00100ff0677ac */ /* 0x000e620008000800 */
[----:B------:R-:W-:Y:S01]  /*0940*/  IMAD.MOV.U32 R0, RZ, RZ, RZ ;  /* 0x000000ffff007224 */ /* 0x000fe200078e00ff */
[----:B------:R-:W-:Y:S01]  /*0950*/  BSSY.RECONVERGENT B4, `(.L_x_1319) ;  /* 0x000011b000047945 */ /* 0x000fe20003800200 */
[----:B------:R-:W-:Y:S01]  /*0960*/  IMAD.MOV.U32 R26, RZ, RZ, RZ ;  /* 0x000000ffff1a7224 */ /* 0x000fe200078e00ff */
[C---:B0-----:R-:W-:Y:S02]  /*0970*/  DADD R12, R14.reuse, -1 ;  /* 0xbff000000e0c7429 */ /* 0x041fe40000000000 */
[----:B------:R-:W-:Y:S01]  /*0980*/  DADD R28, R14, 1 ;  /* 0x3ff000000e1c7429 */ /* 0x000fe20000000000 */
[----:B-1----:R-:W0:Y:S01]  /*0990*/  F2F.F64.F32 R16, UR6 ;  /* 0x0000000600107d10 */ /* 0x002e220008201800 */
[----:B------:R-:W1:Y:S04]  /*09a0*/  LDCU UR6, c[0x3][0x2c] ;  /* 0x00c00580ff0677ac */ /* 0x000e680008000800 */
[----:B------:R-:W-:-:S02]  /*09b0*/  DSETP.MAX.AND P0, P1, RZ, R12, PT ;  /* 0x0000000cff00722a */ /* 0x000fc4000390f000 */
[----:B------:R-:W-:-:S04]  /*09c0*/  IMAD.MOV.U32 R27, RZ, RZ, R12 ;  /* 0x000000ffff1b7224 */ /* 0x000fc800078e000c */
[----:B------:R-:W-:Y:S01]  /*09d0*/  FSEL R15, R0, R13, P0 ;  /* 0x0000000d000f7208 */ /* 0x000fe20000000000 */
[----:B------:R-:W-:Y:S01]  /*09e0*/  IMAD.MOV.U32 R0, RZ, RZ, R29 ;  /* 0x000000ffff007224 */ /* 0x000fe200078e001d */
[----:B------:R-:W-:Y:S01]  /*09f0*/  SEL R26, R26, R27, P0 ;  /* 0x0000001b1a1a7207 */ /* 0x000fe20000000000 */
[----:B0-----:R-:W-:-:S05]  /*0a00*/  DADD R30, R16, -1 ;  /* 0xbff00000101e7429 */ /* 0x001fca0000000000 */
[----:B------:R-:W-:Y:S01]  /*0a10*/  @P1 LOP3.LUT R15, R13, 0x80000, RZ, 0xfc, !PT ;  /* 0x000800000d0f1812 */ /* 0x000fe200078efcff */
[----:B-1----:R-:W0:Y:S03]  /*0a20*/  F2F.F64.F32 R16, UR6 ;  /* 0x0000000600107d10 */ /* 0x002e260008201800 */
[----:B------:R-:W-:Y:S01]  /*0a30*/  MOV R27, R15 ;  /* 0x0000000f001b7202 */ /* 0x000fe20000000f00 */
[----:B------:R-:W-:Y:S01]  /*0a40*/  DSETP.MIN.AND P0, P2, R28, R30, PT ;  /* 0x0000001e1c00722a */ /* 0x000fe20003a00000 */
[----:B------:R-:W-:-:S03]  /*0a50*/  IMAD.MOV.U32 R13, RZ, RZ, R31 ;  /* 0x000000ffff0d7224 */ /* 0x000fc600078e001f */
[----:B------:R1:W2:Y:S02]  /*0a60*/  F2I.F64.TRUNC R12, R26 ;  /* 0x0000001a000c7311 */ /* 0x0002a4000030d100 */
[----:B------:R-:W-:Y:S02]  /*0a70*/  SEL R14, R28, R30, P0 ;  /* 0x0000001e1c0e7207 */ /* 0x000fe40000000000 */
[----:B------:R-:W-:-:S06]  /*0a80*/  FSEL R15, R0, R13, P0 ;  /* 0x0000000d000f7208 */ /* 0x000fcc0000000000 */
[----:B------:R-:W-:Y:S01]  /*0a90*/  @P2 LOP3.LUT R15, R13, 0x80000, RZ, 0xfc, !PT ;  /* 0x000800000d0f2812 */ /* 0x000fe200078efcff */
[----:B01----:R-:W-:-:S07]  /*0aa0*/  IMAD.MOV.U32 R13, RZ, RZ, RZ ;  /* 0x000000ffff0d7224 */ /* 0x003fce00078e00ff */
.L_x_1350:
[----:B------:R-:W0:Y:S01]  /*0ab0*/  I2F.F64 R26, R11 ;  /* 0x0000000b001a7312 */ /* 0x000e220000201c00 */
[----:B------:R-:W-:Y:S01]  /*0ac0*/  BSSY.RECONVERGENT B3, `(.L_x_1320) ;  /* 0x00000ff000037945 */ /* 0x000fe20003800200 */
[----:B0-----:R-:W-:-:S14]  /*0ad0*/  DSETP.GE.AND P0, PT, R18, R26, PT ;  /* 0x0000001a1200722a */ /* 0x001fdc0003f06000 */
[----:B-1----:R-:W-:Y:S05]  /*0ae0*/  @!P0 BRA `(.L_x_1321) ;  /* 0x0000000c00f08947 */ /* 0x002fea0003800000 */
[----:B------:R-:W0:Y:S01]  /*0af0*/  LDCU UR6, c[0x3][0x8] ;  /* 0x00c00100ff0677ac */ /* 0x000e220008000800 */
[----:B------:R-:W-:Y:S01]  /*0b00*/  I2FP.F32.S32 R49, R10 ;  /* 0x0000000a00317245 */ /* 0x000fe20000201400 */
[----:B------:R-:W-:-:S04]  /*0b10*/  IMAD.MOV.U32 R48, RZ, RZ, R11 ;  /* 0x000000ffff307224 */ /* 0x000fc800078e000b */
[----:B0-----:R-:W-:-:S07]  /*0b20*/  FMUL R49, R49, UR6 ;  /* 0x0000000631317c20 */ /* 0x001fce0008400000 */
.L_x_1349:
[----:B--2---:R-:W0:Y:S01]  /*0b30*/  I2F.F64 R26, R12 ;  /* 0x0000000c001a7312 */ /* 0x004e220000201c00 */
[----:B------:R-:W-:Y:S01]  /*0b40*/  BSSY.RECONVERGENT B2, `(.L_x_1322) ;  /* 0x00000f2000027945 */ /* 0x000fe20003800200 */
[----:B0-----:R-:W-:-:S14]  /*0b50*/  DSETP.GE.AND P0, PT, R14, R26, PT ;  /* 0x0000001a0e00722a */ /* 0x001fdc0003f06000 */
[----:B-1----:R-:W-:Y:S05]  /*0b60*/  @!P0 BRA `(.L_x_1323) ;  /* 0x0000000c00bc8947 */ /* 0x002fea0003800000 */
[----:B------:R-:W-:Y:S02]  /*0b70*/  I2FP.F32.S32 R50, R48 ;  /* 0x0000003000327245 */ /* 0x000fe40000201400 */
[----:B------:R-:W-:-:S07]  /*0b80*/  MOV R51, R12 ;  /* 0x0000000c00337202 */ /* 0x000fce0000000f00 */
.L_x_1348:
[----:B------:R-:W0:Y:S01]  /*0b90*/  LDCU.64 UR6, c[0x3][0x8] ;  /* 0x00c00100ff0677ac */ /* 0x000e220008000a00 */
[----:B------:R-:W-:Y:S01]  /*0ba0*/  I2FP.F32.S32 R29, R51 ;  /* 0x00000033001d7245 */ /* 0x000fe20000201400 */
[----:B-1----:R-:W1:Y:S04]  /*0bb0*/  LDC.64 R26, c[0x0][0x3a0] ;  /* 0x0000e800ff1a7b82 */ /* 0x002e680000000a00 */
[----:B0-----:R-:W-:-:S04]  /*0bc0*/  FFMA R0, R50, UR6, R29 ;  /* 0x0000000632007c23 */ /* 0x001fc8000800001d */
[----:B------:R-:W-:-:S04]  /*0bd0*/  FFMA R0, R49, UR7, R0 ;  /* 0x0000000731007c23 */ /* 0x000fc80008000000 */
        /* <DEDUP_REMOVED lines=11> */
[----:B--2---:R-:W-:-:S07]  /*0c90*/  IMAD.IADD R53, R53, 0x1, R52 ;  /* 0x0000000135357824 */ /* 0x004fce00078e0234 */
.L_x_1347:
[----:B0-----:R-:W0:Y:S08]  /*0ca0*/  LDC.64 R54, c[0x0][0x3a8] ;  /* 0x0000ea00ff367b82 */ /* 0x001e300000000a00 */
[----:B-1----:R-:W1:Y:S08]  /*0cb0*/  LDC.64 R30, c[0x0][0x388] ;  /* 0x0000e200ff1e7b82 */ /* 0x002e700000000a00 */
[----:B------:R-:W2:Y:S01]  /*0cc0*/  LDC R35, c[0x3][RZ] ;  /* 0x00c00000ff237b82 */ /* 0x000ea20000000800 */
[----:B0-----:R-:W-:-:S06]  /*0cd0*/  IMAD.WIDE R54, R52, 0x4, R54 ;  /* 0x0000000434367825 */ /* 0x001fcc00078e0236 */
[----:B------:R-:W1:Y:S02]  /*0ce0*/  LDG.E.CONSTANT R54, desc[UR4][R54.64] ;  /* 0x0000000436367981 */ /* 0x000e64000c1e9900 */
[----:B-1----:R-:W-:-:S04]  /*0cf0*/  IMAD.WIDE R30, R54, 0x4, R30 ;  /* 0x00000004361e7825 */ /* 0x002fc800078e021e */
[C---:B--2---:R-:W-:Y:S02]  /*0d00*/  IMAD.WIDE R32, R35.reuse, 0x4, R30 ;  /* 0x0000000423207825 */ /* 0x044fe400078e021e */
[----:B------:R-:W2:Y:S04]  /*0d10*/  LDG.E.CONSTANT R31, desc[UR4][R30.64] ;  /* 0x000000041e1f7981 */ /* 0x000ea8000c1e9900 */
[----:B------:R-:W3:Y:S01]  /*0d20*/  LDG.E.CONSTANT R0, desc[UR4][R32.64] ;  /* 0x0000000420007981 */ /* 0x000ee2000c1e9900 */
[----:B------:R-:W-:-:S05]  /*0d30*/  IMAD.WIDE R34, R35, 0x4, R32 ;  /* 0x0000000423227825 */ /* 0x000fca00078e0220 */
[----:B------:R-:W4:Y:S01]  /*0d40*/  LDG.E.CONSTANT R28, desc[UR4][R34.64] ;  /* 0x00000004221c7981 */ /* 0x000f22000c1e9900 */
[----:B------:R-:W-:Y:S01]  /*0d50*/  VIADD R52, R52, 0x1 ;  /* 0x0000000134347836 */ /* 0x000fe20000000000 */
[----:B------:R-:W-:Y:S04]  /*0d60*/  BSSY.RECONVERGENT B5, `(.L_x_1326) ;  /* 0x0000014000057945 */ /* 0x000fe80003800200 */
[----:B------:R-:W-:Y:S01]  /*0d70*/  ISETP.GE.AND P1, PT, R52, R53, PT ;  /* 0x000000353400720c */ /* 0x000fe20003f26270 */
[----:B--2---:R-:W-:Y:S01]  /*0d80*/  FADD R26, R4, -R31 ;  /* 0x8000001f041a7221 */ /* 0x004fe20000000000 */
[----:B---3--:R-:W-:-:S04]  /*0d90*/  FADD R0, R5, -R0 ;  /* 0x8000000005007221 */ /* 0x008fc80000000000 */
[----:B------:R-:W-:Y:S01]  /*0da0*/  FMUL R27, R0, R0 ;  /* 0x00000000001b7220 */ /* 0x000fe20000400000 */
[----:B----4-:R-:W-:-:S03]  /*0db0*/  FADD R28, R3, -R28 ;  /* 0x8000001c031c7221 */ /* 0x010fc60000000000 */
[----:B------:R-:W-:-:S04]  /*0dc0*/  FFMA R27, R26, R26, R27 ;  /* 0x0000001a1a1b7223 */ /* 0x000fc8000000001b */
[----:B------:R-:W-:-:S04]  /*0dd0*/  FFMA R29, R28, R28, R27 ;  /* 0x0000001c1c1d7223 */ /* 0x000fc8000000001b */
[----:B------:R-:W-:Y:S01]  /*0de0*/  VIADD R27, R29, 0xf3000000 ;  /* 0xf30000001d1b7836 */ /* 0x000fe20000000000 */
[----:B------:R0:W1:Y:S04]  /*0df0*/  MUFU.RSQ R32, R29 ;  /* 0x0000001d00207308 */ /* 0x0000680000001400 */
[----:B------:R-:W-:-:S13]  /*0e00*/  ISETP.GT.U32.AND P0, PT, R27, 0x727fffff, PT ;  /* 0x727fffff1b00780c */ /* 0x000fda0003f04070 */
[----:B01----:R-:W-:Y:S05]  /*0e10*/  @!P0 BRA `(.L_x_1327) ;  /* 0x0000000000108947 */ /* 0x003fea0003800000 */
[----:B------:R-:W-:-:S07]  /*0e20*/  MOV R34, 0xe40 ;  /* 0x00000e4000227802 */ /* 0x000fce0000000f00 */
[----:B------:R-:W-:Y:S05]  /*0e30*/  CALL.REL.NOINC `($__internal_4_$__cuda_sm20_sqrt_rn_f32_slowpath) ;  /* 0x0000001000ec7944 */ /* 0x000fea0003c00000 */
[----:B------:R-:W-:Y:S01]  /*0e40*/  IMAD.MOV.U32 R55, RZ, RZ, R29 ;  /* 0x000000ffff377224 */ /* 0x000fe200078e001d */
[----:B------:R-:W-:Y:S06]  /*0e50*/  BRA `(.L_x_1328) ;  /* 0x0000000000107947 */ /* 0x000fec0003800000 */
.L_x_1327:
[----:B------:R-:W-:Y:S01]  /*0e60*/  FMUL.FTZ R55, R29, R32 ;  /* 0x000000201d377220 */ /* 0x000fe20000410000 */
[----:B------:R-:W-:-:S03]  /*0e70*/  FMUL.FTZ R27, R32, 0.5 ;  /* 0x3f000000201b7820 */ /* 0x000fc60000410000 */
[----:B------:R-:W-:-:S04]  /*0e80*/  FFMA R30, -R55, R55, R29 ;  /* 0x00000037371e7223 */ /* 0x000fc8000000011d */
[----:B------:R-:W-:-:S07]  /*0e90*/  FFMA R55, R30, R27, R55 ;  /* 0x0000001b1e377223 */ /* 0x000fce0000000037 */
.L_x_1328:
[----:B------:R-:W-:Y:S05]  /*0ea0*/  BSYNC.RECONVERGENT B5 ;  /* 0x0000000000057941 */ /* 0x000fea0003800200 */
.L_x_1326:
        /* <DEDUP_REMOVED lines=10> */
[----:B------:R-:W-:-:S07]  /*0f50*/  MOV R29, 0xf70 ;  /* 0x00000f70001d7802 */ /* 0x000fce0000000f00 */
[----:B------:R-:W-:Y:S05]  /*0f60*/  CALL.REL.NOINC `($__internal_5_$__cuda_sm3x_div_rn_noftz_f32_slowpath) ;  /* 0x0000001000f87944 */ /* 0x000fea0003c00000 */
[----:B------:R-:W-:-:S07]  /*0f70*/  IMAD.MOV.U32 R56, RZ, RZ, R30 ;  /* 0x000000ffff387224 */ /* 0x000fce00078e001e */
.L_x_1330:
[----:B------:R-:W-:Y:S05]  /*0f80*/  BSYNC.RECONVERGENT B5 ;  /* 0x0000000000057941 */ /* 0x000fea0003800200 */
.L_x_1329:
        /* <DEDUP_REMOVED lines=9> */
[----:B------:R-:W-:Y:S01]  /*1020*/  IMAD.MOV.U32 R26, RZ, RZ, R0 ;  /* 0x000000ffff1a7224 */ /* 0x000fe200078e0000 */
[----:B------:R-:W-:Y:S01]  /*1030*/  MOV R29, 0x1060 ;  /* 0x00001060001d7802 */ /* 0x000fe20000000f00 */
[----:B------:R-:W-:-:S07]  /*1040*/  IMAD.MOV.U32 R27, RZ, RZ, R55 ;  /* 0x000000ffff1b7224 */ /* 0x000fce00078e0037 */
[----:B------:R-:W-:Y:S05]  /*1050*/  CALL.REL.NOINC `($__internal_5_$__cuda_sm3x_div_rn_noftz_f32_slowpath) ;  /* 0x0000001000bc7944 */ /* 0x000fea0003c00000 */
[----:B------:R-:W-:-:S07]  /*1060*/  IMAD.MOV.U32 R57, RZ, RZ, R30 ;  /* 0x000000ffff397224 */ /* 0x000fce00078e001e */
.L_x_1332:
[----:B------:R-:W-:Y:S05]  /*1070*/  BSYNC.RECONVERGENT B5 ;  /* 0x0000000000057941 */ /* 0x000fea0003800200 */
.L_x_1331:
        /* <DEDUP_REMOVED lines=9> */
[----:B------:R-:W-:Y:S01]  /*1110*/  MOV R26, R28 ;  /* 0x0000001c001a7202 */ /* 0x000fe20000000f00 */
[----:B------:R-:W-:Y:S01]  /*1120*/  IMAD.MOV.U32 R27, RZ, RZ, R55 ;  /* 0x000000ffff1b7224 */ /* 0x000fe200078e0037 */
[----:B------:R-:W-:-:S07]  /*1130*/  MOV R29, 0x1150 ;  /* 0x00001150001d7802 */ /* 0x000fce0000000f00 */
[----:B------:R-:W-:Y:S05]  /*1140*/  CALL.REL.NOINC `($__internal_5_$__cuda_sm3x_div_rn_noftz_f32_slowpath) ;  /* 0x0000001000807944 */ /* 0x000fea0003c00000 */
[----:B------:R-:W-:-:S07]  /*1150*/  IMAD.MOV.U32 R58, RZ, RZ, R30 ;  /* 0x000000ffff3a7224 */ /* 0x000fce00078e001e */
.L_x_1334:
[----:B------:R-:W-:Y:S05]  /*1160*/  BSYNC.RECONVERGENT B5 ;  /* 0x0000000000057941 */ /* 0x000fea0003800200 */
.L_x_1333:
        /* <DEDUP_REMOVED lines=11> */
[----:B------:R-:W-:Y:S01]  /*1220*/  IMAD.MOV.U32 R26, RZ, RZ, R55 ;  /* 0x000000ffff1a7224 */ /* 0x000fe200078e0037 */
[----:B------:R-:W-:Y:S01]  /*1230*/  MOV R29, 0x1260 ;  /* 0x00001260001d7802 */ /* 0x000fe20000000f00 */
[----:B0-----:R-:W-:-:S07]  /*1240*/  IMAD.U32 R27, RZ, RZ, UR6 ;  /* 0x00000006ff1b7e24 */ /* 0x001fce000f8e00ff */
[----:B------:R-:W-:Y:S05]  /*1250*/  CALL.REL.NOINC `($__internal_5_$__cuda_sm3x_div_rn_noftz_f32_slowpath) ;  /* 0x00000010003c7944 */ /* 0x000fea0003c00000 */
[----:B------:R-:W-:-:S07]  /*1260*/  MOV R26, R30 ;  /* 0x0000001e001a7202 */ /* 0x000fce0000000f00 */
.L_x_1336:
[----:B------:R-:W-:Y:S05]  /*1270*/  BSYNC.RECONVERGENT B5 ;  /* 0x0000000000057941 */ /* 0x000fea0003800200 */
.L_x_1335:
[C---:B------:R-:W-:Y:S01]  /*1280*/  FSETP.NEU.AND P0, PT, R26.reuse, RZ, PT ;  /* 0x000000ff1a00720b */ /* 0x040fe20003f0d000 */
[----:B------:R-:W-:Y:S03]  /*1290*/  BSSY.RECONVERGENT B5, `(.L_x_1337) ;  /* 0x0000076000057945 */ /* 0x000fe60003800200 */
[----:B------:R-:W-:-:S13]  /*12a0*/  FSETP.GE.OR P0, PT, R26, 2, !P0 ;  /* 0x400000001a00780b */ /* 0x000fda0004706400 */
[----:B------:R-:W-:Y:S05]  /*12b0*/  @P0 BRA `(.L_x_1338) ;  /* 0x0000000400cc0947 */ /* 0x000fea0003800000 */
[----:B------:R-:W0:Y:S01]  /*12c0*/  F2F.F64.F32 R26, R26 ;  /* 0x0000001a001a7310 */ /* 0x000e220000201800 */
[----:B------:R-:W-:Y:S01]  /*12d0*/  IMAD.MOV.U32 R28, RZ, RZ, 0x0 ;  /* 0x00000000ff1c7424 */ /* 0x000fe200078e00ff */
[----:B------:R-:W-:Y:S01]  /*12e0*/  BSSY.RECONVERGENT B6, `(.L_x_1339) ;  /* 0x0000005000067945 */ /* 0x000fe20003800200 */
[----:B------:R-:W-:Y:S01]  /*12f0*/  IMAD.MOV.U32 R29, RZ, RZ, 0x3fe00000 ;  /* 0x3fe00000ff1d7424 */ /* 0x000fe200078e00ff */
[----:B------:R-:W-:-:S05]  /*1300*/  MOV R0, 0x1330 ;  /* 0x0000133000007802 */ /* 0x000fca0000000f00 */
[----:B0-----:R-:W-:-:S11]  /*1310*/  DFMA R28, R26, -R28, 1 ;  /* 0x3ff000001a1c742b */ /* 0x001fd6000000081c */
[----:B------:R-:W-:Y:S05]  /*1320*/  CALL.REL.NOINC `($_Z11Density_preiiPfS_PiS0_S0_$__internal_accurate_pow) ;  /* 0x0000001400a87944 */ /* 0x000fea0003c00000 */
[----:B------:R-:W-:Y:S05]  /*1330*/  BSYNC.RECONVERGENT B6 ;  /* 0x0000000000067941 */ /* 0x000fea0003800200 */
.L_x_1339:
[----:B------:R-:W0:Y:S08]  /*1340*/  LDC.64 R38, c[0x0][0x390] ;  /* 0x0000e400ff267b82 */ /* 0x000e300000000a00 */
[----:B------:R-:W1:Y:S01]  /*1350*/  LDC R43, c[0x3][RZ] ;  /* 0x00c00000ff2b7b82 */ /* 0x000e620000000800 */
[----:B0-----:R-:W-:-:S04]  /*1360*/  IMAD.WIDE R38, R54, 0x4, R38 ;  /* 0x0000000436267825 */ /* 0x001fc800078e0226 */
[C---:B-1----:R-:W-:Y:S02]  /*1370*/  IMAD.WIDE R36, R43.reuse, 0x4, R38 ;  /* 0x000000042b247825 */ /* 0x042fe400078e0226 */
[----:B------:R0:W5:Y:S02]  /*1380*/  LDG.E R39, desc[UR4][R38.64] ;  /* 0x0000000426277981 */ /* 0x000164000c1e1900 */
[----:B------:R-:W-:Y:S02]  /*1390*/  IMAD.WIDE R30, R43, 0x4, R36 ;  /* 0x000000042b1e7825 */ /* 0x000fe400078e0224 */
[----:B------:R0:W5:Y:S04]  /*13a0*/  LDG.E R36, desc[UR4][R36.64] ;  /* 0x0000000424247981 */ /* 0x000168000c1e1900 */
[----:B------:R0:W5:Y:S01]  /*13b0*/  LDG.E R45, desc[UR4][R30.64] ;  /* 0x000000041e2d7981 */ /* 0x000162000c1e1900 */
[----:B------:R-:W-:Y:S01]  /*13c0*/  DADD R34, R28, 3 ;  /* 0x400800001c227429 */ /* 0x000fe20000000000 */
[----:B------:R-:W-:-:S02]  /*13d0*/  IMAD.MOV.U32 R32, RZ, RZ, R41 ;  /* 0x000000ffff207224 */ /* 0x000fc400078e0029 */
[----:B------:R-:W-:-:S07]  /*13e0*/  IMAD.MOV.U32 R33, RZ, RZ, R40 ;  /* 0x000000ffff217224 */ /* 0x000fce00078e0028 */
[----:B------:R-:W-:Y:S01]  /*13f0*/  LOP3.LUT R34, R35, 0x7ff00000, RZ, 0xc0, !PT ;  /* 0x7ff0000023227812 */ /* 0x000fe200078ec0ff */
[----:B------:R-:W-:-:S03]  /*1400*/  DADD R32, -RZ, -R32 ;  /* 0x00000000ff207229 */ /* 0x000fc60000000920 */
[----:B------:R-:W-:Y:S02]  /*1410*/  ISETP.NE.AND P4, PT, R34, 0x7ff00000, PT ;  /* 0x7ff000002200780c */ /* 0x000fe40003f85270 */
[----:B------:R-:W-:Y:S01]  /*1420*/  ISETP.GE.AND P0, PT, R29, RZ, PT ;  /* 0x000000ff1d00720c */ /* 0x000fe20003f06270 */
[C---:B------:R-:W-:Y:S01]  /*1430*/  DSETP.NEU.AND P3, PT, R28.reuse, RZ, PT ;  /* 0x000000ff1c00722a */ /* 0x040fe20003f6d000 */
[----:B------:R-:W-:Y:S01]  /*1440*/  BSSY.RECONVERGENT B6, `(.L_x_1340) ;  /* 0x000000e000067945 */ /* 0x000fe20003800200 */
[----:B------:R-:W-:Y:S02]  /*1450*/  DSETP.NEU.AND P2, PT, R28, 1, PT ;  /* 0x3ff000001c00742a */ /* 0x000fe40003f4d000 */
[----:B------:R-:W-:Y:S02]  /*1460*/  FSEL R32, R32, R41, !P0 ;  /* 0x0000002920207208 */ /* 0x000fe40004000000 */
[----:B------:R-:W-:Y:S02]  /*1470*/  FSEL R33, R33, R40, !P0 ;  /* 0x0000002821217208 */ /* 0x000fe40004000000 */
[----:B------:R-:W-:-:S02]  /*1480*/  FSEL R32, R32, RZ, P3 ;  /* 0x000000ff20207208 */ /* 0x000fc40001800000 */
[----:B------:R-:W-:Y:S01]  /*1490*/  FSEL R33, R29, R33, !P3 ;  /* 0x000000211d217208 */ /* 0x000fe20005800000 */
[----:B0-----:R-:W-:Y:S06]  /*14a0*/  @P4 BRA `(.L_x_1341) ;  /* 0x00000000001c4947 */ /* 0x001fec0003800000 */
[----:B------:R-:W-:-:S14]  /*14b0*/  DSETP.NAN.AND P3, PT, R28, R28, PT ;  /* 0x0000001c1c00722a */ /* 0x000fdc0003f68000 */
[----:B------:R-:W-:Y:S01]  /*14c0*/  @P3 DADD R32, R28, 3 ;  /* 0x400800001c203429 */ /* 0x000fe20000000000 */
[----:B------:R-:W-:Y:S10]  /*14d0*/  @P3 BRA `(.L_x_1341) ;  /* 0x0000000000103947 */ /* 0x000ff40003800000 */
[----:B------:R-:W-:-:S14]  /*14e0*/  DSETP.NEU.AND P3, PT, |R28|, +INF , PT ;  /* 0x7ff000001c00742a */ /* 0x000fdc0003f6d200 */
[----:B------:R-:W-:Y:S01]  /*14f0*/  @!P3 MOV R0, 0xfff00000 ;  /* 0xfff000000000b802 */ /* 0x000fe20000000f00 */
[----:B------:R-:W-:-:S03]  /*1500*/  @!P3 IMAD.MOV.U32 R32, RZ, RZ, RZ ;  /* 0x000000ffff20b224 */ /* 0x000fc600078e00ff */
[----:B------:R-:W-:-:S07]  /*1510*/  @!P3 SEL R33, R0, 0x7ff00000, !P0 ;  /* 0x7ff000000021b807 */ /* 0x000fce0004000000 */
.L_x_1341:
[----:B------:R-:W-:Y:S05]  /*1520*/  BSYNC.RECONVERGENT B6 ;  /* 0x0000000000067941 */ /* 0x000fea0003800200 */
.L_x_1340:
[----:B------:R-:W0:Y:S01]  /*1530*/  LDCU UR6, c[0x0][0x380] ;  /* 0x00007000ff0677ac */ /* 0x000e220008000800 */
[----:B------:R-:W-:Y:S01]  /*1540*/  FSEL R28, R32, RZ, P2 ;  /* 0x000000ff201c7208 */ /* 0x000fe20001000000 */
[----:B-----5:R-:W-:Y:S01]  /*1550*/  FADD R39, R6, -R39 ;  /* 0x8000002706277221 */ /* 0x020fe20000000000 */
[----:B------:R-:W-:Y:S01]  /*1560*/  FSEL R29, R33, 1.875, P2 ;  /* 0x3ff00000211d7808 */ /* 0x000fe20001000000 */
[----:B------:R-:W-:Y:S01]  /*1570*/  FADD R38, R7, -R36 ;  /* 0x8000002407267221 */ /* 0x000fe20000000000 */
[----:B------:R-:W-:-:S04]  /*1580*/  FADD R37, R8, -R45 ;  /* 0x8000002d08257221 */ /* 0x000fc80000000000 */
[----:B------:R-:W-:-:S06]  /*1590*/  DMUL R28, R26, R28 ;  /* 0x0000001c1a1c7228 */ /* 0x000fcc0000000000 */
[----:B------:R1:W2:Y:S01]  /*15a0*/  F2F.F32.F64 R0, R28 ;  /* 0x0000001c00007310 */ /* 0x0002a20000301000 */
[----:B0-----:R-:W-:-:S13]  /*15b0*/  ISETP.GE.AND P0, PT, R54, UR6, PT ;  /* 0x0000000636007c0c */ /* 0x001fda000bf06270 */
[----:B-12---:R-:W-:Y:S05]  /*15c0*/  @!P0 BRA `(.L_x_1342) ;  /* 0x0000000000f88947 */ /* 0x006fea0003800000 */
[----:B------:R-:W-:-:S05]  /*15d0*/  IMAD.WIDE R34, R43, 0x4, R30 ;  /* 0x000000042b227825 */ /* 0x000fca00078e021e */
[----:B------:R-:W2:Y:S01]  /*15e0*/  LDG.E R36, desc[UR4][R34.64] ;  /* 0x0000000422247981 */ /* 0x000ea2000c1e1900 */
[----:B------:R-:W-:Y:S01]  /*15f0*/  IMAD.MOV.U32 R32, RZ, RZ, 0x1 ;  /* 0x00000001ff207424 */ /* 0x000fe200078e00ff */
[----:B------:R-:W0:Y:S01]  /*1600*/  F2F.F64.F32 R28, R0 ;  /* 0x00000000001c7310 */ /* 0x000e220000201800 */
[----:B------:R-:W-:Y:S01]  /*1610*/  UMOV UR6, 0x9999999a ;  /* 0x9999999a00067882 */ /* 0x000fe20000000000 */
[----:B------:R-:W-:Y:S01]  /*1620*/  UMOV UR7, 0x3fc99999 ;  /* 0x3fc9999900077882 */ /* 0x000fe20000000000 */
[----:B------:R-:W-:Y:S01]  /*1630*/  FMUL R38, R38, R57 ;  /* 0x0000003926267220 */ /* 0x000fe20000400000 */
[----:B------:R-:W-:Y:S03]  /*1640*/  BSSY.RECONVERGENT B6, `(.L_x_1343) ;  /* 0x000001a000067945 */ /* 0x000fe60003800200 */
[----:B------:R-:W-:-:S04]  /*1650*/  FFMA R38, R39, R56, R38 ;  /* 0x0000003827267223 */ /* 0x000fc80000000026 */
[----:B------:R-:W-:Y:S01]  /*1660*/  FFMA R37, R37, R58, R38 ;  /* 0x0000003a25257223 */ /* 0x000fe20000000026 */
[----:B0-----:R-:W-:-:S08]  /*1670*/  DMUL R28, R28, UR6 ;  /* 0x000000061c1c7c28 */ /* 0x001fd00008000000 */
[----:B------:R-:W-:-:S08]  /*1680*/  DMUL R28, R16, R28 ;  /* 0x0000001c101c7228 */ /* 0x000fd00000000000 */
[----:B------:R-:W-:-:S10]  /*1690*/  DMUL R28, R22, R28 ;  /* 0x0000001c161c7228 */ /* 0x000fd40000000000 */
[----:B------:R-:W-:Y:S01]  /*16a0*/  FSETP.GEU.AND P2, PT, |R29|, 6.5827683646048100446e-37, PT ;  /* 0x036000001d00780b */ /* 0x000fe20003f4e200 */
[----:B--2---:R-:W0:Y:S08]  /*16b0*/  F2F.F64.F32 R26, R36 ;  /* 0x00000024001a7310 */ /* 0x004e300000201800 */
[----:B0-----:R-:W0:Y:S02]  /*16c0*/  MUFU.RCP64H R33, R27 ;  /* 0x0000001b00217308 */ /* 0x001e240000001800 */
[----:B0-----:R-:W-:-:S08]  /*16d0*/  DFMA R30, -R26, R32, 1 ;  /* 0x3ff000001a1e742b */ /* 0x001fd00000000120 */
[----:B------:R-:W-:-:S08]  /*16e0*/  DFMA R30, R30, R30, R30 ;  /* 0x0000001e1e1e722b */ /* 0x000fd0000000001e */
[----:B------:R-:W-:-:S08]  /*16f0*/  DFMA R30, R32, R30, R32 ;  /* 0x0000001e201e722b */ /* 0x000fd00000000020 */
[----:B------:R-:W-:-:S08]  /*1700*/  DFMA R34, -R26, R30, 1 ;  /* 0x3ff000001a22742b */ /* 0x000fd0000000011e */
[----:B------:R-:W-:-:S08]  /*1710*/  DFMA R34, R30, R34, R30 ;  /* 0x000000221e22722b */ /* 0x000fd0000000001e */
[----:B------:R-:W-:-:S08]  /*1720*/  DMUL R32, R28, R34 ;  /* 0x000000221c207228 */ /* 0x000fd00000000000 */
[----:B------:R-:W-:-:S08]  /*1730*/  DFMA R30, -R26, R32, R28 ;  /* 0x000000201a1e722b */ /* 0x000fd0000000011c */
[----:B------:R-:W-:Y:S01]  /*1740*/  DFMA R32, R34, R30, R32 ;  /* 0x0000001e2220722b */ /* 0x000fe20000000020 */
[----:B------:R-:W-:-:S06]  /*1750*/  FMUL R30, R0, R37 ;  /* 0x00000025001e7220 */ /* 0x000fcc0000400000 */
[----:B------:R-:W0:Y:S03]  /*1760*/  F2F.F64.F32 R30, R30 ;  /* 0x0000001e001e7310 */ /* 0x000e260000201800 */
[----:B------:R-:W-:-:S05]  /*1770*/  FFMA R0, RZ, R27, R33 ;  /* 0x0000001bff007223 */ /* 0x000fca0000000021 */
[----:B------:R-:W-:-:S13]  /*1780*/  FSETP.GT.AND P0, PT, |R0|, 1.469367938527859385e-39, PT ;  /* 0x001000000000780b */ /* 0x000fda0003f04200 */
[----:B0-----:R-:W-:Y:S05]  /*1790*/  @P0 BRA P2, `(.L_x_1344) ;  /* 0x0000000000100947 */ /* 0x001fea0001000000 */
[----:B------:R-:W-:-:S07]  /*17a0*/  MOV R44, 0x17c0 ;  /* 0x000017c0002c7802 */ /* 0x000fce0000000f00 */
[----:B------:R-:W-:Y:S05]  /*17b0*/  CALL.REL.NOINC `($__internal_3_$__cuda_sm20_div_rn_f64_full) ;  /* 0x00000004001c7944 */ /* 0x000fea0003c00000 */
[----:B------:R-:W-:Y:S01]  /*17c0*/  IMAD.MOV.U32 R32, RZ, RZ, R28 ;  /* 0x000000ffff207224 */ /* 0x000fe200078e001c */
[----:B------:R-:W-:-:S07]  /*17d0*/  MOV R33, R29 ;  /* 0x0000001d00217202 */ /* 0x000fce0000000f00 */
.L_x_1344:
[----:B------:R-:W-:Y:S05]  /*17e0*/  BSYNC.RECONVERGENT B6 ;  /* 0x0000000000067941 */ /* 0x000fea0003800200 */
.L_x_1343:
[----:B------:R-:W0:Y:S01]  /*17f0*/  F2F.F64.F32 R26, R55 ;  /* 0x00000037001a7310 */ /* 0x000e220000201800 */
[----:B------:R-:W-:Y:S01]  /*1800*/  IMAD.MOV.U32 R28, RZ, RZ, 0x1 ;  /* 0x00000001ff1c7424 */ /* 0x000fe200078e00ff */
[----:B------:R-:W-:Y:S01]  /*1810*/  FSETP.GEU.AND P2, PT, |R33|, 6.5827683646048100446e-37, PT ;  /* 0x036000002100780b */ /* 0x000fe20003f4e200 */
[----:B------:R-:W-:Y:S05]  /*1820*/  BSSY.RECONVERGENT B6, `(.L_x_1345) ;  /* 0x0000011000067945 */ /* 0x000fea0003800200 */
        /* <DEDUP_REMOVED lines=10> */
[----:B------:R-:W-:-:S13]  /*18d0*/  FSETP.GT.AND P0, PT, |R0|, 1.469367938527859385e-39, PT ;  /* 0x001000000000780b */ /* 0x000fda0003f04200 */
[----:B------:R-:W-:Y:S05]  /*18e0*/  @P0 BRA P2, `(.L_x_1346) ;  /* 0x0000000000100947 */ /* 0x000fea0001000000 */
[----:B------:R-:W-:Y:S01]  /*18f0*/  IMAD.MOV.U32 R28, RZ, RZ, R32 ;  /* 0x000000ffff1c7224 */ /* 0x000fe200078e0020 */
[----:B------:R-:W-:Y:S01]  /*1900*/  MOV R44, 0x1930 ;  /* 0x00001930002c7802 */ /* 0x000fe20000000f00 */
[----:B------:R-:W-:-:S07]  /*1910*/  IMAD.MOV.U32 R29, RZ, RZ, R33 ;  /* 0x000000ffff1d7224 */ /* 0x000fce00078e0021 */
[----:B------:R-:W-:Y:S05]  /*1920*/  CALL.REL.NOINC `($__internal_3_$__cuda_sm20_div_rn_f64_full) ;  /* 0x0000000000c07944 */ /* 0x000fea0003c00000 */
.L_x_1346:
[----:B------:R-:W-:Y:S05]  /*1930*/  BSYNC.RECONVERGENT B6 ;  /* 0x0000000000067941 */ /* 0x000fea0003800200 */
.L_x_1345:
[----:B------:R-:W-:Y:S01]  /*1940*/  FADD R36, R9, -R36 ;  /* 0x8000002409247221 */ /* 0x000fe20000000000 */
[----:B------:R-:W-:Y:S08]  /*1950*/  F2F.F64.F32 R32, R13 ;  /* 0x0000000d00207310 */ /* 0x000ff00000201800 */
[----:B------:R-:W0:Y:S02]  /*1960*/  F2F.F64.F32 R26, R36 ;  /* 0x00000024001a7310 */ /* 0x000e240000201800 */
[----:B0-----:R-:W-:-:S08]  /*1970*/  DFMA R26, R26, R28, R30 ;  /* 0x0000001c1a1a722b */ /* 0x001fd0000000001e */
[----:B------:R-:W-:-:S06]  /*1980*/  DADD R26, R26, R32 ;  /* 0x000000001a1a7229 */ /* 0x000fcc0000000020 */
[----:B------:R0:W1:Y:S01]  /*1990*/  F2F.F32.F64 R13, R26 ;  /* 0x0000001a000d7310 */ /* 0x0000620000301000 */
[----:B------:R-:W-:Y:S05]  /*19a0*/  BRA `(.L_x_1338) ;  /* 0x0000000000107947 */ /* 0x000fea0003800000 */
.L_x_1342:
[----:B------:R-:W-:-:S04]  /*19b0*/  FMUL R38, R38, R57 ;  /* 0x0000003926267220 */ /* 0x000fc80000400000 */
[----:B------:R-:W-:-:S04]  /*19c0*/  FFMA R38, R39, R56, R38 ;  /* 0x0000003827267223 */ /* 0x000fc80000000026 */
[----:B------:R-:W-:-:S04]  /*19d0*/  FFMA R38, R37, R58, R38 ;  /* 0x0000003a25267223 */ /* 0x000fc80000000026 */
[----:B------:R-:W-:-:S07]  /*19e0*/  FFMA R13, R0, R38, R13 ;  /* 0x00000026000d7223 */ /* 0x000fce000000000d */
.L_x_1338:
[----:B------:R-:W-:Y:S05]  /*19f0*/  BSYNC.RECONVERGENT B5 ;  /* 0x0000000000057941 */ /* 0x000fea0003800200 */
.L_x_1337:
[----:B------:R-:W-:Y:S05]  /*1a00*/  @!P1 BRA `(.L_x_1347) ;  /* 0xfffffff000a49947 */ /* 0x000fea000383ffff */
.L_x_1325:
[----:B------:R-:W-:Y:S05]  /*1a10*/  BSYNC.RECONVERGENT B1 ;  /* 0x0000000000017941 */ /* 0x000fea0003800200 */
.L_x_1324:
[----:B------:R-:W-:-:S04]  /*1a20*/  IADD3 R51, PT, PT, R51, 0x1, RZ ;  /* 0x0000000133337810 */ /* 0x000fc80007ffe0ff */
[----:B0-----:R-:W0:Y:S02]  /*1a30*/  I2F.F64 R26, R51 ;  /* 0x00000033001a7312 */ /* 0x001e240000201c00 */
[----:B0-----:R-:W-:-:S14]  /*1a40*/  DSETP.GE.AND P0, PT, R14, R26, PT ;  /* 0x0000001a0e00722a */ /* 0x001fdc0003f06000 */
[----:B------:R-:W-:Y:S05]  /*1a50*/  @P0 BRA `(.L_x_1348) ;  /* 0xfffffff0004c0947 */ /* 0x000fea000383ffff */
.L_x_1323:
[----:B------:R-:W-:Y:S05]  /*1a60*/  BSYNC.RECONVERGENT B2 ;  /* 0x0000000000027941 */ /* 0x000fea0003800200 */
.L_x_1322:
[----:B------:R-:W-:-:S04]  /*1a70*/  VIADD R48, R48, 0x1 ;  /* 0x0000000130307836 */ /* 0x000fc80000000000 */
[----:B------:R-:W0:Y:S02]  /*1a80*/  I2F.F64 R26, R48 ;  /* 0x00000030001a7312 */ /* 0x000e240000201c00 */
[----:B0-----:R-:W-:-:S14]  /*1a90*/  DSETP.GE.AND P0, PT, R18, R26, PT ;  /* 0x0000001a1200722a */ /* 0x001fdc0003f06000 */
[----:B------:R-:W-:Y:S05]  /*1aa0*/  @P0 BRA `(.L_x_1349) ;  /* 0xfffffff000200947 */ /* 0x000fea000383ffff */
.L_x_1321:
[----:B------:R-:W-:Y:S05]  /*1ab0*/  BSYNC.RECONVERGENT B3 ;  /* 0x0000000000037941 */ /* 0x000fea0003800200 */
.L_x_1320:
[----:B------:R-:W-:-:S04]  /*1ac0*/  VIADD R10, R10, 0x1 ;  /* 0x000000010a0a7836 */ /* 0x000fc80000000000 */
[----:B------:R-:W0:Y:S02]  /*1ad0*/  I2F.F64 R26, R10 ;  /* 0x0000000a001a7312 */ /* 0x000e240000201c00 */
[----:B0-----:R-:W-:-:S14]  /*1ae0*/  DSETP.GE.AND P0, PT, R20, R26, PT ;  /* 0x0000001a1400722a */ /* 0x001fdc0003f06000 */
[----:B------:R-:W-:Y:S05]  /*1af0*/  @P0 BRA `(.L_x_1350) ;  /* 0xffffffec00ec0947 */ /* 0x000fea000383ffff */
[----:B------:R-:W-:Y:S05]  /*1b00*/  BSYNC.RECONVERGENT B4 ;  /* 0x0000000000047941 */ /* 0x000fea0003800200 */
.L_x_1319:
[----:B-1----:R0:W1:Y:S02]  /*1b10*/  F2F.F64.F32 R10, R13 ;  /* 0x0000000d000a7310 */ /* 0x0020640000201800 */
.L_x_1314:
[----:B------:R-:W-:Y:S05]  /*1b20*/  BSYNC.RECONVERGENT B0 ;  /* 0x0000000000007941 */ /* 0x000fea0003800200 */
.L_x_1313:
[----:B------:R-:W3:Y:S01]  /*1b30*/  LDCU UR6, c[0x3][0x20] ;  /* 0x00c00400ff0677ac */ /* 0x000ee20008000800 */
[----:B------:R-:W0:Y:S01]  /*1b40*/  LDCU UR7, c[0x3][0x28] ;  /* 0x00c00500ff0777ac */ /* 0x000e220008000800 */
[----:B---3-5:R-:W3:Y:S01]  /*1b50*/  F2F.F64.F32 R4, UR6 ;  /* 0x0000000600047d10 */ /* 0x028ee20008201800 */
[----:B------:R-:W-:-:S07]  /*1b60*/  UMOV UR6, 0x92803990 ;  /* 0x9280399000067882 */ /* 0x000fce0000000000 */
[----:B0-2---:R-:W0:Y:S01]  /*1b70*/  F2F.F64.F32 R12, UR7 ;  /* 0x00000007000c7d10 */ /* 0x005e220008201800 */
[----:B------:R-:W-:Y:S02]  /*1b80*/  UMOV UR7, 0x3f3ca6c3 ;  /* 0x3f3ca6c300077882 */ /* 0x000fe40000000000 */
[----:B---3--:R-:W-:Y:S01]  /*1b90*/  DMUL R6, R4, UR6 ;  /* 0x0000000604067c28 */ /* 0x008fe20008000000 */
[----:B------:R-:W2:Y:S04]  /*1ba0*/  LDCU UR6, c[0x0][0x380] ;  /* 0x00007000ff0677ac */ /* 0x000ea80008000800 */
[----:B------:R-:W1:Y:S03]  /*1bb0*/  F2F.F64.F32 R4, R9 ;  /* 0x0000000900047310 */ /* 0x000e660000201800 */
[----:B0-----:R-:W-:-:S08]  /*1bc0*/  DMUL R6, R6, R12 ;  /* 0x0000000c06067228 */ /* 0x001fd00000000000 */
[----:B-1----:R-:W-:Y:S01]  /*1bd0*/  DFMA R4, R6, R10, R4 ;  /* 0x0000000a0604722b */ /* 0x002fe20000000004 */
[----:B--2---:R-:W-:-:S05]  /*1be0*/  ISETP.GE.AND P0, PT, R2, UR6, PT ;  /* 0x0000000602007c0c */ /* 0x004fca000bf06270 */
[----:B------:R-:W0:Y:S08]  /*1bf0*/  F2F.F32.F64 R3, R4 ;  /* 0x0000000400037310 */ /* 0x000e300000301000 */
[----:B0-----:R-:W-:-:S05]  /*1c00*/  @!P0 FMNMX R3, R3, 1000, !PT ;  /* 0x447a000003038809 */ /* 0x001fca0007800000 */
[----:B------:R-:W-:Y:S01]  /*1c10*/  STG.E desc[UR4][R24.64], R3 ;  /* 0x0000000318007986 */ /* 0x000fe2000c101904 */
[----:B------:R-:W-:Y:S05]  /*1c20*/  EXIT ;  /* 0x000000000000794d */ /* 0x000fea0003800000 */
        .weak           $__internal_3_$__cuda_sm20_div_rn_f64_full
        .type           $__internal_3_$__cuda_sm20_div_rn_f64_full,@function
        .size           $__internal_3_$__cuda_sm20_div_rn_f64_full,($__internal_4_$__cuda_sm20_sqrt_rn_f32_slowpath - $__internal_3_$__cuda_sm20_div_rn_f64_full)
$__internal_3_$__cuda_sm20_div_rn_f64_full:
[C---:B------:R-:W-:Y:S01]  /*1c30*/  FSETP.GEU.AND P0, PT, |R27|.reuse, 1.469367938527859385e-39, PT ;  /* 0x001000001b00780b */ /* 0x040fe20003f0e200 */
[----:B------:R-:W-:Y:S01]  /*1c40*/  IMAD.MOV.U32 R40, RZ, RZ, R28 ;  /* 0x000000ffff287224 */ /* 0x000fe200078e001c */
[----:B------:R-:W-:Y:S01]  /*1c50*/  LOP3.LUT R42, R27, 0x800fffff, RZ, 0xc0, !PT ;  /* 0x800fffff1b2a7812 */ /* 0x000fe200078ec0ff */
[----:B------:R-:W-:Y:S01]  /*1c60*/  BSSY.RECONVERGENT B7, `(.L_x_1351) ;  /* 0x0000054000077945 */ /* 0x000fe20003800200 */
[C---:B------:R-:W-:Y:S02]  /*1c70*/  FSETP.GEU.AND P3, PT, |R29|.reuse, 1.469367938527859385e-39, PT ;  /* 0x001000001d00780b */ /* 0x040fe40003f6e200 */
[----:B------:R-:W-:Y:S01]  /*1c80*/  LOP3.LUT R43, R42, 0x3ff00000, RZ, 0xfc, !PT ;  /* 0x3ff000002a2b7812 */ /* 0x000fe200078efcff */
[----:B------:R-:W-:Y:S01]  /*1c90*/  IMAD.MOV.U32 R42, RZ, RZ, R26 ;  /* 0x000000ffff2a7224 */ /* 0x000fe200078e001a */
[----:B------:R-:W-:Y:S02]  /*1ca0*/  MOV R34, 0x1 ;  /* 0x0000000100227802 */ /* 0x000fe40000000f00 */
[----:B------:R-:W-:-:S02]  /*1cb0*/  LOP3.LUT R37, R29, 0x7ff00000, RZ, 0xc0, !PT ;  /* 0x7ff000001d257812 */ /* 0x000fc400078ec0ff */
[----:B------:R-:W-:Y:S01]  /*1cc0*/  LOP3.LUT R46, R27, 0x7ff00000, RZ, 0xc0, !PT ;  /* 0x7ff000001b2e7812 */ /* 0x000fe200078ec0ff */
[----:B------:R-:W-:Y:S01]  /*1cd0*/  @!P0 DMUL R42, R26, 8.98846567431157953865e+307 ;  /* 0x7fe000001a2a8828 */ /* 0x000fe20000000000 */
[----:B------:R-:W-:Y:S02]  /*1ce0*/  MOV R45, R37 ;  /* 0x00000025002d7202 */ /* 0x000fe40000000f00 */
[----:B------:R-:W-:Y:S02]  /*1cf0*/  ISETP.GE.U32.AND P2, PT, R37, R46, PT ;  /* 0x0000002e2500720c */ /* 0x000fe40003f46070 */
[----:B------:R-:W-:Y:S01]  /*1d00*/  @!P3 LOP3.LUT R0, R27, 0x7ff00000, RZ, 0xc0, !PT ;  /* 0x7ff000001b00b812 */ /* 0x000fe200078ec0ff */
[----:B------:R-:W0:Y:S03]  /*1d10*/  MUFU.RCP64H R35, R43 ;  /* 0x0000002b00237308 */ /* 0x000e260000001800 */
[----:B------:R-:W-:Y:S01]  /*1d20*/  @!P3 ISETP.GE.U32.AND P4, PT, R37, R0, PT ;  /* 0x000000002500b20c */ /* 0x000fe20003f86070 */
[----:B------:R-:W-:Y:S01]  /*1d30*/  IMAD.MOV.U32 R0, RZ, RZ, 0x1ca00000 ;  /* 0x1ca00000ff007424 */ /* 0x000fe200078e00ff */
[----:B------:R-:W-:-:S04]  /*1d40*/  @!P0 LOP3.LUT R46, R43, 0x7ff00000, RZ, 0xc0, !PT ;  /* 0x7ff000002b2e8812 */ /* 0x000fc800078ec0ff */
[----:B------:R-:W-:Y:S01]  /*1d50*/  SEL R41, R0, 0x63400000, !P2 ;  /* 0x6340000000297807 */ /* 0x000fe20005000000 */
[----:B------:R-:W-:-:S03]  /*1d60*/  VIADD R54, R46, 0xffffffff ;  /* 0xffffffff2e367836 */ /* 0x000fc60000000000 */
[----:B------:R-:W-:Y:S01]  /*1d70*/  LOP3.LUT R41, R41, 0x800fffff, R29, 0xf8, !PT ;  /* 0x800fffff29297812 */ /* 0x000fe200078ef81d */
[----:B0-----:R-:W-:-:S08]  /*1d80*/  DFMA R32, R34, -R42, 1 ;  /* 0x3ff000002220742b */ /* 0x001fd0000000082a */
[----:B------:R-:W-:-:S08]  /*1d90*/  DFMA R32, R32, R32, R32 ;  /* 0x000000202020722b */ /* 0x000fd00000000020 */
[----:B------:R-:W-:Y:S01]  /*1da0*/  DFMA R32, R34, R32, R34 ;  /* 0x000000202220722b */ /* 0x000fe20000000022 */
[----:B------:R-:W-:Y:S01]  /*1db0*/  @!P3 SEL R35, R0, 0x63400000, !P4 ;  /* 0x634000000023b807 */ /* 0x000fe20006000000 */
[----:B------:R-:W-:-:S03]  /*1dc0*/  @!P3 IMAD.MOV.U32 R34, RZ, RZ, RZ ;  /* 0x000000ffff22b224 */ /* 0x000fc600078e00ff */
[----:B------:R-:W-:-:S03]  /*1dd0*/  @!P3 LOP3.LUT R35, R35, 0x80000000, R29, 0xf8, !PT ;  /* 0x800000002323b812 */ /* 0x000fc600078ef81d */
[----:B------:R-:W-:Y:S01]  /*1de0*/  DFMA R38, R32, -R42, 1 ;  /* 0x3ff000002026742b */ /* 0x000fe2000000082a */
[----:B------:R-:W-:-:S06]  /*1df0*/  @!P3 LOP3.LUT R35, R35, 0x100000, RZ, 0xfc, !PT ;  /* 0x001000002323b812 */ /* 0x000fcc00078efcff */
[----:B------:R-:W-:Y:S02]  /*1e00*/  @!P3 DFMA R40, R40, 2, -R34 ;  /* 0x400000002828b82b */ /* 0x000fe40000000822 */
[----:B------:R-:W-:-:S08]  /*1e10*/  DFMA R38, R32, R38, R32 ;  /* 0x000000262026722b */ /* 0x000fd00000000020 */
[----:B------:R-:W-:Y:S01]  /*1e20*/  @!P3 LOP3.LUT R45, R41, 0x7ff00000, RZ, 0xc0, !PT ;  /* 0x7ff00000292db812 */ /* 0x000fe200078ec0ff */
[----:B------:R-:W-:-:S04]  /*1e30*/  DMUL R34, R38, R40 ;  /* 0x0000002826227228 */ /* 0x000fc80000000000 */
[----:B------:R-:W-:-:S04]  /*1e40*/  VIADD R47, R45, 0xffffffff ;  /* 0xffffffff2d2f7836 */ /* 0x000fc80000000000 */
[----:B------:R-:W-:Y:S01]  /*1e50*/  DFMA R32, R34, -R42, R40 ;  /* 0x8000002a2220722b */ /* 0x000fe20000000028 */
[----:B------:R-:W-:-:S04]  /*1e60*/  ISETP.GT.U32.AND P0, PT, R47, 0x7feffffe, PT ;  /* 0x7feffffe2f00780c */ /* 0x000fc80003f04070 */
[----:B------:R-:W-:-:S03]  /*1e70*/  ISETP.GT.U32.OR P0, PT, R54, 0x7feffffe, P0 ;  /* 0x7feffffe3600780c */ /* 0x000fc60000704470 */
[----:B------:R-:W-:-:S10]  /*1e80*/  DFMA R32, R38, R32, R34 ;  /* 0x000000202620722b */ /* 0x000fd40000000022 */
[----:B------:R-:W-:Y:S05]  /*1e90*/  @P0 BRA `(.L_x_1352) ;  /* 0x00000000006c0947 */ /* 0x000fea0003800000 */
[----:B------:R-:W-:-:S04]  /*1ea0*/  LOP3.LUT R34, R27, 0x7ff00000, RZ, 0xc0, !PT ;  /* 0x7ff000001b227812 */ /* 0x000fc800078ec0ff */
[CC--:B------:R-:W-:Y:S02]  /*1eb0*/  VIADDMNMX R28, R37.reuse, -R34.reuse, 0xb9600000, !PT ;  /* 0xb9600000251c7446 */ /* 0x0c0fe40007800922 */
[----:B------:R-:W-:Y:S02]  /*1ec0*/  ISETP.GE.U32.AND P0, PT, R37, R34, PT ;  /* 0x000000222500720c */ /* 0x000fe40003f06070 */
[----:B------:R-:W-:Y:S02]  /*1ed0*/  VIMNMX R28, PT, PT, R28, 0x46a00000, PT ;  /* 0x46a000001c1c7848 */ /* 0x000fe40003fe0100 */
[----:B------:R-:W-:-:S05]  /*1ee0*/  SEL R29, R0, 0x63400000, !P0 ;  /* 0x63400000001d7807 */ /* 0x000fca0004000000 */
[----:B------:R-:W-:Y:S02]  /*1ef0*/  IMAD.IADD R0, R28, 0x1, -R29 ;  /* 0x000000011c007824 */ /* 0x000fe400078e0a1d */
[----:B------:R-:W-:-:S03]  /*1f00*/  IMAD.MOV.U32 R28, RZ, RZ, RZ ;  /* 0x000000ffff1c7224 */ /* 0x000fc600078e00ff */
[----:B------:R-:W-:-:S06]  /*1f10*/  IADD3 R29, PT, PT, R0, 0x7fe00000, RZ ;  /* 0x7fe00000001d7810 */ /* 0x000fcc0007ffe0ff */
[----:B------:R-:W-:-:S10]  /*1f20*/  DMUL R34, R32, R28 ;  /* 0x0000001c20227228 */ /* 0x000fd40000000000 */
[----:B------:R-:W-:-:S13]  /*1f30*/  FSETP.GTU.AND P0, PT, |R35|, 1.469367938527859385e-39, PT ;  /* 0x001000002300780b */ /* 0x000fda0003f0c200 */
[----:B------:R-:W-:Y:S05]  /*1f40*/  @P0 BRA `(.L_x_1353) ;  /* 0x0000000000940947 */ /* 0x000fea0003800000 */
[----:B------:R-:W-:Y:S01]  /*1f50*/  DFMA R40, R32, -R42, R40 ;  /* 0x8000002a2028722b */ /* 0x000fe20000000028 */
[----:B------:R-:W-:-:S09]  /*1f60*/  IMAD.MOV.U32 R28, RZ, RZ, RZ ;  /* 0x000000ffff1c7224 */ /* 0x000fd200078e00ff */
[C---:B------:R-:W-:Y:S02]  /*1f70*/  FSETP.NEU.AND P0, PT, R41.reuse, RZ, PT ;  /* 0x000000ff2900720b */ /* 0x040fe40003f0d000 */
[----:B------:R-:W-:-:S04]  /*1f80*/  LOP3.LUT R37, R41, 0x80000000, R27, 0x48, !PT ;  /* 0x8000000029257812 */ /* 0x000fc800078e481b */
[----:B------:R-:W-:-:S07]  /*1f90*/  LOP3.LUT R29, R37, R29, RZ, 0xfc, !PT ;  /* 0x0000001d251d7212 */ /* 0x000fce00078efcff */
[----:B------:R-:W-:Y:S05]  /*1fa0*/  @!P0 BRA `(.L_x_1353) ;  /* 0x00000000007c8947 */ /* 0x000fea0003800000 */
[----:B------:R-:W-:Y:S01]  /*1fb0*/  IMAD.MOV R27, RZ, RZ, -R0 ;  /* 0x000000ffff1b7224 */ /* 0x000fe200078e0a00 */
[----:B------:R-:W-:Y:S01]  /*1fc0*/  MOV R26, RZ ;  /* 0x000000ff001a7202 */ /* 0x000fe20000000f00 */
[----:B------:R-:W-:-:S05]  /*1fd0*/  DMUL.RP R28, R32, R28 ;  /* 0x0000001c201c7228 */ /* 0x000fca0000008000 */
[----:B------:R-:W-:-:S05]  /*1fe0*/  DFMA R26, R34, -R26, R32 ;  /* 0x8000001a221a722b */ /* 0x000fca0000000020 */
[----:B------:R-:W-:Y:S02]  /*1ff0*/  LOP3.LUT R37, R29, R37, RZ, 0x3c, !PT ;  /* 0x000000251d257212 */ /* 0x000fe400078e3cff */
[----:B------:R-:W-:-:S04]  /*2000*/  IADD3 R26, PT, PT, -R0, -0x43300000, RZ ;  /* 0xbcd00000001a7810 */ /* 0x000fc80007ffe1ff */
[----:B------:R-:W-:-:S04]  /*2010*/  FSETP.NEU.AND P0, PT, |R27|, R26, PT ;  /* 0x0000001a1b00720b */ /* 0x000fc80003f0d200 */
[----:B------:R-:W-:Y:S02]  /*2020*/  FSEL R34, R28, R34, !P0 ;  /* 0x000000221c227208 */ /* 0x000fe40004000000 */
[----:B------:R-:W-:Y:S01]  /*2030*/  FSEL R35, R37, R35, !P0 ;  /* 0x0000002325237208 */ /* 0x000fe20004000000 */
[----:B------:R-:W-:Y:S06]  /*2040*/  BRA `(.L_x_1353) ;  /* 0x0000000000547947 */ /* 0x000fec0003800000 */
.L_x_1352:
[----:B------:R-:W-:-:S14]  /*2050*/  DSETP.NAN.AND P0, PT, R28, R28, PT ;  /* 0x0000001c1c00722a */ /* 0x000fdc0003f08000 */
[----:B------:R-:W-:Y:S05]  /*2060*/  @P0 BRA `(.L_x_1354) ;  /* 0x0000000000440947 */ /* 0x000fea0003800000 */
[----:B------:R-:W-:-:S14]  /*2070*/  DSETP.NAN.AND P0, PT, R26, R26, PT ;  /* 0x0000001a1a00722a */ /* 0x000fdc0003f08000 */
[----:B------:R-:W-:Y:S05]  /*2080*/  @P0 BRA `(.L_x_1355) ;  /* 0x0000000000300947 */ /* 0x000fea0003800000 */
[----:B------:R-:W-:Y:S01]  /*2090*/  ISETP.NE.AND P0, PT, R45, R46, PT ;  /* 0x0000002e2d00720c */ /* 0x000fe20003f05270 */
[----:B------:R-:W-:Y:S02]  /*20a0*/  IMAD.MOV.U32 R34, RZ, RZ, 0x0 ;  /* 0x00000000ff227424 */ /* 0x000fe400078e00ff */
[----:B------:R-:W-:-:S10]  /*20b0*/  IMAD.MOV.U32 R35, RZ, RZ, -0x80000 ;  /* 0xfff80000ff237424 */ /* 0x000fd400078e00ff */
[----:B------:R-:W-:Y:S05]  /*20c0*/  @!P0 BRA `(.L_x_1353) ;  /* 0x0000000000348947 */ /* 0x000fea0003800000 */
[----:B------:R-:W-:Y:S02]  /*20d0*/  ISETP.NE.AND P0, PT, R45, 0x7ff00000, PT ;  /* 0x7ff000002d00780c */ /* 0x000fe40003f05270 */
[----:B------:R-:W-:Y:S02]  /*20e0*/  LOP3.LUT R35, R29, 0x80000000, R27, 0x48, !PT ;  /* 0x800000001d237812 */ /* 0x000fe400078e481b */
[----:B------:R-:W-:-:S13]  /*20f0*/  ISETP.EQ.OR P0, PT, R46, RZ, !P0 ;  /* 0x000000ff2e00720c */ /* 0x000fda0004702670 */
[----:B------:R-:W-:Y:S01]  /*2100*/  @P0 LOP3.LUT R0, R35, 0x7ff00000, RZ, 0xfc, !PT ;  /* 0x7ff0000023000812 */ /* 0x000fe200078efcff */
[----:B------:R-:W-:Y:S01]  /*2110*/  @!P0 IMAD.MOV.U32 R34, RZ, RZ, RZ ;  /* 0x000000ffff228224 */ /* 0x000fe200078e00ff */
[----:B------:R-:W-:-:S03]  /*2120*/  @P0 MOV R34, RZ ;  /* 0x000000ff00220202 */ /* 0x000fc60000000f00 */
[----:B------:R-:W-:Y:S01]  /*2130*/  @P0 IMAD.MOV.U32 R35, RZ, RZ, R0 ;  /* 0x000000ffff230224 */ /* 0x000fe200078e0000 */
[----:B------:R-:W-:Y:S06]  /*2140*/  BRA `(.L_x_1353) ;  /* 0x0000000000147947 */ /* 0x000fec0003800000 */
.L_x_1355:
[----:B------:R-:W-:Y:S01]  /*2150*/  LOP3.LUT R35, R27, 0x80000, RZ, 0xfc, !PT ;  /* 0x000800001b237812 */ /* 0x000fe200078efcff */
[----:B------:R-:W-:Y:S01]  /*2160*/  IMAD.MOV.U32 R34, RZ, RZ, R26 ;  /* 0x000000ffff227224 */ /* 0x000fe200078e001a */
[----:B------:R-:W-:Y:S06]  /*2170*/  BRA `(.L_x_1353) ;  /* 0x0000000000087947 */ /* 0x000fec0003800000 */
.L_x_1354:
[----:B------:R-:W-:Y:S01]  /*2180*/  LOP3.LUT R35, R29, 0x80000, RZ, 0xfc, !PT ;  /* 0x000800001d237812 */ /* 0x000fe200078efcff */
[----:B------:R-:W-:-:S07]  /*2190*/  IMAD.MOV.U32 R34, RZ, RZ, R28 ;  /* 0x000000ffff227224 */ /* 0x000fce00078e001c */
.L_x_1353:
[----:B------:R-:W-:Y:S05]  /*21a0*/  BSYNC.RECONVERGENT B7 ;  /* 0x0000000000077941 */ /* 0x000fea0003800200 */
.L_x_1351:
[----:B------:R-:W-:Y:S01]  /*21b0*/  IMAD.MOV.U32 R45, RZ, RZ, 0x0 ;  /* 0x00000000ff2d7424 */ /* 0x000fe200078e00ff */
[----:B------:R-:W-:Y:S01]  /*21c0*/  MOV R28, R34 ;  /* 0x00000022001c7202 */ /* 0x000fe20000000f00 */
[----:B------:R-:W-:Y:S02]  /*21d0*/  IMAD.MOV.U32 R29, RZ, RZ, R35 ;  /* 0x000000ffff1d7224 */ /* 0x000fe400078e0023 */
[----:B------:R-:W-:Y:S05]  /*21e0*/  RET.REL.NODEC R44 `(_Z11Density_preiiPfS_PiS0_S0_) ;  /* 0xffffffdc2c847950 */ /* 0x000fea0003c3ffff */
        .weak           $__internal_4_$__cuda_sm20_sqrt_rn_f32_slowpath
        .type           $__internal_4_$__cuda_sm20_sqrt_rn_f32_slowpath,@function
        .size           $__internal_4_$__cuda_sm20_sqrt_rn_f32_slowpath,($__internal_5_$__cuda_sm3x_div_rn_noftz_f32_slowpath - $__internal_4_$__cuda_sm20_sqrt_rn_f32_slowpath)
$__internal_4_$__cuda_sm20_sqrt_rn_f32_slowpath:
[----:B------:R-:W-:-:S13]  /*21f0*/  LOP3.LUT P0, RZ, R29, 0x7fffffff, RZ, 0xc0, !PT ;  /* 0x7fffffff1dff7812 */ /* 0x000fda000780c0ff */
[----:B------:R-:W-:Y:S05]  /*2200*/  @!P0 BRA `(.L_x_1356) ;  /* 0x0000000000448947 */ /* 0x000fea0003800000 */
[----:B------:R-:W-:Y:S01]  /*2210*/  FSETP.GEU.FTZ.AND P0, PT, R29, RZ, PT ;  /* 0x000000ff1d00720b */ /* 0x000fe20003f1e000 */
[----:B------:R-:W-:-:S12]  /*2220*/  IMAD.MOV.U32 R27, RZ, RZ, R29 ;  /* 0x000000ffff1b7224 */ /* 0x000fd800078e001d */
        /* <DEDUP_REMOVED lines=10> */
[----:B------:R-:W-:Y:S02]  /*22d0*/  @!P0 IMAD.MOV.U32 R29, RZ, RZ, R27 ;  /* 0x000000ffff1d8224 */ /* 0x000fe400078e001b */
[----:B------:R-:W-:-:S04]  /*22e0*/  @P0 FADD.FTZ R32, -R31, -RZ ;  /* 0x800000ff1f200221 */ /* 0x000fc80000010100 */
[----:B------:R-:W-:-:S04]  /*22f0*/  @P0 FFMA R32, R31, R32, R30 ;  /* 0x000000201f200223 */ /* 0x000fc8000000001e */
[----:B------:R-:W-:-:S04]  /*2300*/  @P0 FFMA R32, R32, R33, R31 ;  /* 0x0000002120200223 */ /* 0x000fc8000000001f */
[----:B------:R-:W-:-:S07]  /*2310*/  @P0 FMUL.FTZ R29, R32, 2.3283064365386962891e-10 ;  /* 0x2f800000201d0820 */ /* 0x000fce0000410000 */
.L_x_1356:
[----:B------:R-:W-:Y:S02]  /*2320*/  IMAD.MOV.U32 R30, RZ, RZ, R34 ;  /* 0x000000ffff1e7224 */ /* 0x000fe400078e0022 */
[----:B------:R-:W-:-:S04]  /*2330*/  IMAD.MOV.U32 R31, RZ, RZ, 0x0 ;  /* 0x00000000ff1f7424 */ /* 0x000fc800078e00ff */
[----:B------:R-:W-:Y:S05]  /*2340*/  RET.REL.NODEC R30 `(_Z11Density_preiiPfS_PiS0_S0_) ;  /* 0xffffffdc1e2c7950 */ /* 0x000fea0003c3ffff */
        .weak           $__internal_5_$__cuda_sm3x_div_rn_noftz_f32_slowpath
        .type           $__internal_5_$__cuda_sm3x_div_rn_noftz_f32_slowpath,@function
        .size           $__internal_5_$__cuda_sm3x_div_rn_noftz_f32_slowpath,($_Z11Density_preiiPfS_PiS0_S0_$__internal_accurate_pow - $__internal_5_$__cuda_sm3x_div_rn_noftz_f32_slowpath)
$__internal_5_$__cuda_sm3x_div_rn_noftz_f32_slowpath:
[----:B------:R-:W-:Y:S01]  /*2350*/  SHF.R.U32.HI R31, RZ, 0x17, R27 ;  /* 0x00000017ff1f7819 */ /* 0x000fe2000001161b */
[----:B------:R-:W-:Y:S01]  /*2360*/  BSSY.RECONVERGENT B6, `(.L_x_1357) ;  /* 0x0000062000067945 */ /* 0x000fe20003800200 */
[----:B------:R-:W-:Y:S02]  /*2370*/  SHF.R.U32.HI R30, RZ, 0x17, R26 ;  /* 0x00000017ff1e7819 */ /* 0x000fe4000001161a */
[----:B------:R-:W-:Y:S02]  /*2380*/  LOP3.LUT R36, R31, 0xff, RZ, 0xc0, !PT ;  /* 0x000000ff1f247812 */ /* 0x000fe400078ec0ff */
[----:B------:R-:W-:Y:S02]  /*2390*/  LOP3.LUT R34, R30, 0xff, RZ, 0xc0, !PT ;  /* 0x000000ff1e227812 */ /* 0x000fe400078ec0ff */
[----:B------:R-:W-:-:S03]  /*23a0*/  IADD3 R32, PT, PT, R36, -0x1, RZ ;  /* 0xffffffff24207810 */ /* 0x000fc60007ffe0ff */
[----:B------:R-:W-:Y:S01]  /*23b0*/  VIADD R31, R34, 0xffffffff ;  /* 0xffffffff221f7836 */ /* 0x000fe20000000000 */
        /* <DEDUP_REMOVED lines=22> */
[----:B------:R-:W-:Y:S01]  /*2520*/  @P0 IMAD.MOV.U32 R30, RZ, RZ, RZ ;  /* 0x000000ffff1e0224 */ /* 0x000fe200078e00ff */
[----:B------:R-:W-:Y:S01]  /*2530*/  @!P0 MOV R30, 0xffffffc0 ;  /* 0xffffffc0001e8802 */ /* 0x000fe20000000f00 */
[----:B------:R-:W-:Y:S01]  /*2540*/  @!P0 FFMA R26, R26, 1.84467440737095516160e+19, RZ ;  /* 0x5f8000001a1a8823 */ /* 0x000fe200000000ff */
[----:B------:R-:W-:-:S03]  /*2550*/  @!P2 FFMA R27, R27, 1.84467440737095516160e+19, RZ ;  /* 0x5f8000001b1ba823 */ /* 0x000fc600000000ff */
[----:B------:R-:W-:-:S07]  /*2560*/  @!P2 VIADD R30, R30, 0x40 ;  /* 0x000000401e1ea836 */ /* 0x000fce0000000000 */
.L_x_1358:
[----:B------:R-:W-:Y:S01]  /*2570*/  LEA R32, R36, 0xc0800000, 0x17 ;  /* 0xc080000024207811 */ /* 0x000fe200078eb8ff */
[----:B------:R-:W-:Y:S04]  /*2580*/  BSSY.RECONVERGENT B7, `(.L_x_1363) ;  /* 0x0000036000077945 */ /* 0x000fe80003800200 */
[----:B------:R-:W-:Y:S02]  /*2590*/  IMAD.IADD R32, R27, 0x1, -R32 ;  /* 0x000000011b207824 */ /* 0x000fe400078e0a20 */
[----:B------:R-:W-:Y:S02]  /*25a0*/  VIADD R27, R34, 0xffffff81 ;  /* 0xffffff81221b7836 */ /* 0x000fe40000000000 */
[----:B------:R-:W0:Y:S01]  /*25b0*/  MUFU.RCP R31, R32 ;  /* 0x00000020001f7308 */ /* 0x000e220000001000 */
[----:B------:R-:W-:Y:S01]  /*25c0*/  FADD.FTZ R33, -R32, -RZ ;  /* 0x800000ff20217221 */ /* 0x000fe20000010100 */
[----:B------:R-:W-:-:S03]  /*25d0*/  IMAD R26, R27, -0x800000, R26 ;  /* 0xff8000001b1a7824 */ /* 0x000fc600078e021a */
[----:B0-----:R-:W-:-:S04]  /*25e0*/  FFMA R34, R31, R33, 1 ;  /* 0x3f8000001f227423 */ /* 0x001fc80000000021 */
[----:B------:R-:W-:-:S04]  /*25f0*/  FFMA R38, R31, R34, R31 ;  /* 0x000000221f267223 */ /* 0x000fc8000000001f */
[----:B------:R-:W-:-:S04]  /*2600*/  FFMA R31, R26, R38, RZ ;  /* 0x000000261a1f7223 */ /* 0x000fc800000000ff */
[----:B------:R-:W-:-:S04]  /*2610*/  FFMA R34, R33, R31, R26 ;  /* 0x0000001f21227223 */ /* 0x000fc8000000001a */
[----:B------:R-:W-:Y:S01]  /*2620*/  FFMA R35, R38, R34, R31 ;  /* 0x0000002226237223 */ /* 0x000fe2000000001f */
[----:B------:R-:W-:-:S03]  /*2630*/  IADD3 R31, PT, PT, R27, 0x7f, -R36 ;  /* 0x0000007f1b1f7810 */ /* 0x000fc60007ffe824 */
[----:B------:R-:W-:Y:S01]  /*2640*/  FFMA R34, R33, R35, R26 ;  /* 0x0000002321227223 */ /* 0x000fe2000000001a */
[----:B------:R-:W-:-:S03]  /*2650*/  IADD3 R31, PT, PT, R31, R30, RZ ;  /* 0x0000001e1f1f7210 */ /* 0x000fc60007ffe0ff */
[----:B------:R-:W-:-:S05]  /*2660*/  FFMA R26, R38, R34, R35 ;  /* 0x00000022261a7223 */ /* 0x000fca0000000023 */
[----:B------:R-:W-:-:S04]  /*2670*/  SHF.R.U32.HI R27, RZ, 0x17, R26 ;  /* 0x00000017ff1b7819 */ /* 0x000fc8000001161a */
[----:B------:R-:W-:-:S05]  /*2680*/  LOP3.LUT R27, R27, 0xff, RZ, 0xc0, !PT ;  /* 0x000000ff1b1b7812 */ /* 0x000fca00078ec0ff */
[----:B------:R-:W-:-:S04]  /*2690*/  IMAD.IADD R33, R27, 0x1, R31 ;  /* 0x000000011b217824 */ /* 0x000fc800078e021f */
        /* <DEDUP_REMOVED lines=11> */
[C---:B------:R-:W-:Y:S02]  /*2750*/  VIADD R32, R33.reuse, 0x20 ;  /* 0x0000002021207836 */ /* 0x040fe40000000000 */
[CCC-:B------:R-:W-:Y:S01]  /*2760*/  FFMA.RM R30, R38.reuse, R34.reuse, R35.reuse ;  /* 0x00000022261e7223 */ /* 0x1c0fe20000004023 */
[----:B------:R-:W-:Y:S02]  /*2770*/  ISETP.NE.AND P3, PT, R33, RZ, PT ;  /* 0x000000ff2100720c */ /* 0x000fe40003f65270 */
[----:B------:R-:W-:Y:S01]  /*2780*/  LOP3.LUT R31, R27, 0x7fffff, RZ, 0xc0, !PT ;  /* 0x007fffff1b1f7812 */ /* 0x000fe200078ec0ff */
[----:B------:R-:W-:Y:S01]  /*2790*/  FFMA.RP R27, R38, R34, R35 ;  /* 0x00000022261b7223 */ /* 0x000fe20000008023 */
[----:B------:R-:W-:Y:S02]  /*27a0*/  ISETP.NE.AND P2, PT, R33, RZ, PT ;  /* 0x000000ff2100720c */ /* 0x000fe40003f45270 */
[----:B------:R-:W-:-:S02]  /*27b0*/  LOP3.LUT R31, R31, 0x800000, RZ, 0xfc, !PT ;  /* 0x008000001f1f7812 */ /* 0x000fc400078efcff */
        /* <DEDUP_REMOVED lines=10> */
[----:B------:R-:W-:-:S05]  /*2860*/  LOP3.LUT R27, R27, R30, RZ, 0xc0, !PT ;  /* 0x0000001e1b1b7212 */ /* 0x000fca00078ec0ff */
[----:B------:R-:W-:-:S05]  /*2870*/  IMAD.IADD R27, R32, 0x1, R27 ;  /* 0x00000001201b7824 */ /* 0x000fca00078e021b */
[----:B------:R-:W-:Y:S01]  /*2880*/  LOP3.LUT R26, R27, R26, RZ, 0xfc, !PT ;  /* 0x0000001a1b1a7212 */ /* 0x000fe200078efcff */
[----:B------:R-:W-:Y:S06]  /*2890*/  BRA `(.L_x_1366) ;  /* 0x0000000000107947 */ /* 0x000fec0003800000 */
.L_x_1365:
[----:B------:R-:W-:-:S04]  /*28a0*/  LOP3.LUT R26, R26, 0x80000000, RZ, 0xc0, !PT ;  /* 0x800000001a1a7812 */ /* 0x000fc800078ec0ff */
[----:B------:R-:W-:Y:S01]  /*28b0*/  LOP3.LUT R26, R26, 0x7f800000, RZ, 0xfc, !PT ;  /* 0x7f8000001a1a7812 */ /* 0x000fe200078efcff */
[----:B------:R-:W-:Y:S06]  /*28c0*/  BRA `(.L_x_1366) ;  /* 0x0000000000047947 */ /* 0x000fec0003800000 */
.L_x_1364:
[----:B------:R-:W-:-:S07]  /*28d0*/  IMAD R26, R31, 0x800000, R26 ;  /* 0x008000001f1a7824 */ /* 0x000fce00078e021a */
.L_x_1366:
[----:B------:R-:W-:Y:S05]  /*28e0*/  BSYNC.RECONVERGENT B7 ;  /* 0x0000000000077941 */ /* 0x000fea0003800200 */
.L_x_1363:
[----:B------:R-:W-:Y:S05]  /*28f0*/  BRA `(.L_x_1367) ;  /* 0x0000000000207947 */ /* 0x000fea0003800000 */
.L_x_1362:
[----:B------:R-:W-:-:S04]  /*2900*/  LOP3.LUT R26, R27, 0x80000000, R26, 0x48, !PT ;  /* 0x800000001b1a7812 */ /* 0x000fc800078e481a */
[----:B------:R-:W-:Y:S01]  /*2910*/  LOP3.LUT R26, R26, 0x7f800000, RZ, 0xfc, !PT ;  /* 0x7f8000001a1a7812 */ /* 0x000fe200078efcff */
[----:B------:R-:W-:Y:S06]  /*2920*/  BRA `(.L_x_1367) ;  /* 0x0000000000147947 */ /* 0x000fec0003800000 */
.L_x_1361:
[----:B------:R-:W-:Y:S01]  /*2930*/  LOP3.LUT R26, R27, 0x80000000, R26, 0x48, !PT ;  /* 0x800000001b1a7812 */ /* 0x000fe200078e481a */
[----:B------:R-:W-:Y:S06]  /*2940*/  BRA `(.L_x_1367) ;  /* 0x00000000000c7947 */ /* 0x000fec0003800000 */
.L_x_1360:
[----:B------:R-:W0:Y:S01]  /*2950*/  MUFU.RSQ R26, -QNAN ;  /* 0xffc00000001a7908 */ /* 0x000e220000001400 */
[----:B------:R-:W-:Y:S05]  /*2960*/  BRA `(.L_x_1367) ;  /* 0x0000000000047947 */ /* 0x000fea0003800000 */
.L_x_1359:
[----:B------:R-:W-:-:S07]  /*2970*/  FADD.FTZ R26, R26, R27 ;  /* 0x0000001b1a1a7221 */ /* 0x000fce0000010000 */
.L_x_1367:
[----:B------:R-:W-:Y:S05]  /*2980*/  BSYNC.RECONVERGENT B6 ;  /* 0x0000000000067941 */ /* 0x000fea0003800200 */
.L_x_1357:
[----:B0-----:R-:W-:Y:S01]  /*2990*/  IMAD.MOV.U32 R30, RZ, RZ, R26 ;  /* 0x000000ffff1e7224 */ /* 0x001fe200078e001a */
[----:B------:R-:W-:Y:S01]  /*29a0*/  MOV R26, R29 ;  /* 0x0000001d001a7202 */ /* 0x000fe20000000f00 */
[----:B------:R-:W-:-:S04]  /*29b0*/  IMAD.MOV.U32 R27, RZ, RZ, 0x0 ;  /* 0x00000000ff1b7424 */ /* 0x000fc800078e00ff */
[----:B------:R-:W-:Y:S05]  /*29c0*/  RET.REL.NODEC R26 `(_Z11Density_preiiPfS_PiS0_S0_) ;  /* 0xffffffd41a8c7950 */ /* 0x000fea0003c3ffff */
        .type           $_Z11Density_preiiPfS_PiS0_S0_$__internal_accurate_pow,@function
        .size           $_Z11Density_preiiPfS_PiS0_S0_$__internal_accurate_pow,(.L_x_1376 - $_Z11Density_preiiPfS_PiS0_S0_$__internal_accurate_pow)
$_Z11Density_preiiPfS_PiS0_S0_$__internal_accurate_pow:
[----:B------:R-:W-:Y:S01]  /*29d0*/  DADD R42, -RZ, |R28| ;  /* 0x00000000ff2a7229 */ /* 0x000fe2000000051c */
[----:B------:R-:W-:Y:S01]  /*29e0*/  IMAD.MOV.U32 R36, RZ, RZ, 0x41ad3b5a ;  /* 0x41ad3b5aff247424 */ /* 0x000fe200078e00ff */
[----:B------:R-:W-:Y:S01]  /*29f0*/  UMOV UR6, 0x7d2cafe2 ;  /* 0x7d2cafe200067882 */ /* 0x000fe20000000000 */
[----:B------:R-:W-:Y:S01]  /*2a00*/  IMAD.MOV.U32 R37, RZ, RZ, 0x3ed0f5d2 ;  /* 0x3ed0f5d2ff257424 */ /* 0x000fe200078e00ff */
[----:B------:R-:W-:Y:S01]  /*2a10*/  UMOV UR7, 0x3eb0f5ff ;  /* 0x3eb0f5ff00077882 */ /* 0x000fe20000000000 */
[----:B------:R-:W-:Y:S01]  /*2a20*/  UMOV UR8, 0x3b39803f ;  /* 0x3b39803f00087882 */ /* 0x000fe20000000000 */
[----:B------:R-:W-:-:S04]  /*2a30*/  UMOV UR9, 0x3c7abc9e ;  /* 0x3c7abc9e00097882 */ /* 0x000fc80000000000 */
[----:B------:R-:W-:Y:S01]  /*2a40*/  ISETP.GT.U32.AND P0, PT, R43, 0xfffff, PT ;  /* 0x000fffff2b00780c */ /* 0x000fe20003f04070 */
[----:B------:R-:W-:Y:S01]  /*2a50*/  IMAD.MOV.U32 R32, RZ, RZ, R43 ;  /* 0x000000ffff207224 */ /* 0x000fe200078e002b */
[----:B------:R-:W-:-:S11]  /*2a60*/  MOV R34, R42 ;  /* 0x0000002a00227202 */ /* 0x000fd60000000f00 */
[----:B------:R-:W-:-:S10]  /*2a70*/  @!P0 DMUL R30, R42, 1.80143985094819840000e+16 ;  /* 0x435000002a1e8828 */ /* 0x000fd40000000000 */
[----:B------:R-:W-:Y:S02]  /*2a80*/  @!P0 IMAD.MOV.U32 R32, RZ, RZ, R31 ;  /* 0x000000ffff208224 */ /* 0x000fe400078e001f */
[----:B------:R-:W-:Y:S01]  /*2a90*/  @!P0 IMAD.MOV.U32 R34, RZ, RZ, R30 ;  /* 0x000000ffff228224 */ /* 0x000fe200078e001e */
[----:B------:R-:W-:Y:S02]  /*2aa0*/  SHF.R.U32.HI R30, RZ, 0x14, R43 ;  /* 0x00000014ff1e7819 */ /* 0x000fe4000001162b */
[----:B------:R-:W-:Y:S02]  /*2ab0*/  LOP3.LUT R32, R32, 0x800fffff, RZ, 0xc0, !PT ;  /* 0x800fffff20207812 */ /* 0x000fe400078ec0ff */
[----:B------:R-:W-:Y:S02]  /*2ac0*/  @!P0 LEA.HI R30, R31, 0xffffffca, RZ, 0xc ;  /* 0xffffffca1f1e8811 */ /* 0x000fe400078f60ff */
[----:B------:R-:W-:Y:S02]  /*2ad0*/  LOP3.LUT R35, R32, 0x3ff00000, RZ, 0xfc, !PT ;  /* 0x3ff0000020237812 */ /* 0x000fe400078efcff */
[----:B------:R-:W-:Y:S01]  /*2ae0*/  MOV R32, RZ ;  /* 0x000000ff00207202 */ /* 0x000fe20000000f00 */
[----:B------:R-:W-:Y:S01]  /*2af0*/  VIADD R31, R30, 0xfffffc01 ;  /* 0xfffffc011e1f7836 */ /* 0x000fe20000000000 */
[----:B------:R-:W-:-:S13]  /*2b00*/  ISETP.GE.U32.AND P2, PT, R35, 0x3ff6a09f, PT ;  /* 0x3ff6a09f2300780c */ /* 0x000fda0003f46070 */
[----:B------:R-:W-:Y:S02]  /*2b10*/  @P2 VIADD R33, R35, 0xfff00000 ;  /* 0xfff0000023212836 */ /* 0x000fe40000000000 */
[----:B------:R-:W-:Y:S02]  /*2b20*/  @P2 VIADD R31, R30, 0xfffffc02 ;  /* 0xfffffc021e1f2836 */ /* 0x000fe40000000000 */
[----:B------:R-:W-:-:S06]  /*2b30*/  @P2 IMAD.MOV.U32 R35, RZ, RZ, R33 ;  /* 0x000000ffff232224 */ /* 0x000fcc00078e0021 */
[C---:B------:R-:W-:Y:S02]  /*2b40*/  DADD R40, R34.reuse, 1 ;  /* 0x3ff0000022287429 */ /* 0x040fe40000000000 */
[----:B------:R-:W-:-:S04]  /*2b50*/  DADD R34, R34, -1 ;  /* 0xbff0000022227429 */ /* 0x000fc80000000000 */
[----:B------:R-:W0:Y:S02]  /*2b60*/  MUFU.RCP64H R33, R41 ;  /* 0x0000002900217308 */ /* 0x000e240000001800 */
[----:B0-----:R-:W-:-:S08]  /*2b70*/  DFMA R38, -R40, R32, 1 ;  /* 0x3ff000002826742b */ /* 0x001fd00000000120 */
[----:B------:R-:W-:-:S08]  /*2b80*/  DFMA R38, R38, R38, R38 ;  /* 0x000000262626722b */ /* 0x000fd00000000026 */
[----:B------:R-:W-:-:S08]  /*2b90*/  DFMA R38, R32, R38, R32 ;  /* 0x000000262026722b */ /* 0x000fd00000000020 */
[----:B------:R-:W-:-:S08]  /*2ba0*/  DMUL R32, R34, R38 ;  /* 0x0000002622207228 */ /* 0x000fd00000000000 */
[----:B------:R-:W-:-:S08]  /*2bb0*/  DFMA R32, R34, R38, R32 ;  /* 0x000000262220722b */ /* 0x000fd00000000020 */
[----:B------:R-:W-:-:S08]  /*2bc0*/  DMUL R46, R32, R32 ;  /* 0x00000020202e7228 */ /* 0x000fd00000000000 */
[----:B------:R-:W-:Y:S01]  /*2bd0*/  DFMA R36, R46, UR6, R36 ;  /* 0x000000062e247c2b */ /* 0x000fe20008000024 */
[----:B------:R-:W-:Y:S01]  /*2be0*/  UMOV UR6, 0x75488a3f ;  /* 0x75488a3f00067882 */ /* 0x000fe20000000000 */
[----:B------:R-:W-:-:S06]  /*2bf0*/  UMOV UR7, 0x3ef3b20a ;  /* 0x3ef3b20a00077882 */ /* 0x000fcc0000000000 */
[----:B------:R-:W-:Y:S01]  /*2c00*/  DFMA R40, R46, R36, UR6 ;  /* 0x000000062e287e2b */ /* 0x000fe20008000024 */
[----:B------:R-:W-:Y:S01]  /*2c10*/  UMOV UR6, 0xe4faecd5 ;  /* 0xe4faecd500067882 */ /* 0x000fe20000000000 */
[----:B------:R-:W-:Y:S01]  /*2c20*/  UMOV UR7, 0x3f1745cd ;  /* 0x3f1745cd00077882 */ /* 0x000fe20000000000 */
[----:B------:R-:W-:-:S05]  /*2c30*/  DADD R36, R34, -R32 ;  /* 0x0000000022247229 */ /* 0x000fca0000000820 */
[----:B------:R-:W-:Y:S01]  /*2c40*/  DFMA R40, R46, R40, UR6 ;  /* 0x000000062e287e2b */ /* 0x000fe20008000028 */
[----:B------:R-:W-:Y:S01]  /*2c50*/  UMOV UR6, 0x258a578b ;  /* 0x258a578b00067882 */ /* 0x000fe20000000000 */
[----:B------:R-:W-:Y:S01]  /*2c60*/  UMOV UR7, 0x3f3c71c7 ;  /* 0x3f3c71c700077882 */ /* 0x000fe20000000000 */
[----:B------:R-:W-:-:S05]  /*2c70*/  DADD R36, R36, R36 ;  /* 0x0000000024247229 */ /* 0x000fca0000000024 */
[----:B------:R-:W-:Y:S01]  /*2c80*/  DFMA R40, R46, R40, UR6 ;  /* 0x000000062e287e2b */ /* 0x000fe20008000028 */
[----:B------:R-:W-:Y:S01]  /*2c90*/  UMOV UR6, 0x9242b910 ;  /* 0x9242b91000067882 */ /* 0x000fe20000000000 */
[----:B------:R-:W-:Y:S01]  /*2ca0*/  UMOV UR7, 0x3f624924 ;  /* 0x3f62492400077882 */ /* 0x000fe20000000000 */
[----:B------:R-:W-:-:S05]  /*2cb0*/  DFMA R36, R34, -R32, R36 ;  /* 0x800000202224722b */ /* 0x000fca0000000024 */
[----:B------:R-:W-:Y:S01]  /*2cc0*/  DFMA R40, R46, R40, UR6 ;  /* 0x000000062e287e2b */ /* 0x000fe20008000028 */
[----:B------:R-:W-:Y:S01]  /*2cd0*/  UMOV UR6, 0x99999dfb ;  /* 0x99999dfb00067882 */ /* 0x000fe20000000000 */
[----:B------:R-:W-:Y:S01]  /*2ce0*/  UMOV UR7, 0x3f899999 ;  /* 0x3f89999900077882 */ /* 0x000fe20000000000 */
[----:B------:R-:W-:Y:S02]  /*2cf0*/  DMUL R36, R38, R36 ;  /* 0x0000002426247228 */ /* 0x000fe40000000000 */
[----:B------:R-:W-:-:S03]  /*2d00*/  DMUL R38, R32, R32 ;  /* 0x0000002020267228 */ /* 0x000fc60000000000 */
[----:B------:R-:W-:Y:S01]  /*2d10*/  DFMA R40, R46, R40, UR6 ;  /* 0x000000062e287e2b */ /* 0x000fe20008000028 */
[----:B------:R-:W-:Y:S01]  /*2d20*/  UMOV UR6, 0x55555555 ;  /* 0x5555555500067882 */ /* 0x000fe20000000000 */
[----:B------:R-:W-:-:S03]  /*2d30*/  UMOV UR7, 0x3fb55555 ;  /* 0x3fb5555500077882 */ /* 0x000fc60000000000 */
[----:B------:R-:W-:-:S03]  /*2d40*/  DMUL R42, R32, R38 ;  /* 0x00000026202a7228 */ /* 0x000fc60000000000 */
[----:B------:R-:W-:-:S08]  /*2d50*/  DFMA R34, R46, R40, UR6 ;  /* 0x000000062e227e2b */ /* 0x000fd00008000028 */
[----:B------:R-:W-:Y:S01]  /*2d60*/  DADD R44, -R34, UR6 ;  /* 0x00000006222c7e29 */ /* 0x000fe20008000100 */
[----:B------:R-:W-:Y:S01]  /*2d70*/  UMOV UR6, 0xb9e7b0 ;  /* 0x00b9e7b000067882 */ /* 0x000fe20000000000 */
[----:B------:R-:W-:-:S06]  /*2d80*/  UMOV UR7, 0x3c46a4cb ;  /* 0x3c46a4cb00077882 */ /* 0x000fcc0000000000 */
[----:B------:R-:W-:Y:S02]  /*2d90*/  DFMA R44, R46, R40, R44 ;  /* 0x000000282e2c722b */ /* 0x000fe4000000002c */
[----:B------:R-:W-:Y:S01]  /*2da0*/  DFMA R46, R32, R32, -R38 ;  /* 0x00000020202e722b */ /* 0x000fe20000000826 */
[----:B------:R-:W-:Y:S01]  /*2db0*/  VIADD R41, R37, 0x100000 ;  /* 0x0010000025297836 */ /* 0x000fe20000000000 */
[----:B------:R-:W-:-:S04]  /*2dc0*/  MOV R40, R36 ;  /* 0x0000002400287202 */ /* 0x000fc80000000f00 */
[----:B------:R-:W-:Y:S01]  /*2dd0*/  DADD R44, R44, -UR6 ;  /* 0x800000062c2c7e29 */ /* 0x000fe20008000000 */
[----:B------:R-:W-:Y:S01]  /*2de0*/  UMOV UR6, 0x80000000 ;  /* 0x8000000000067882 */ /* 0x000fe20000000000 */
[C---:B------:R-:W-:Y:S01]  /*2df0*/  DFMA R40, R32.reuse, R40, R46 ;  /* 0x000000282028722b */ /* 0x040fe2000000002e */
[----:B------:R-:W-:Y:S01]  /*2e00*/  UMOV UR7, 0x43300000 ;  /* 0x4330000000077882 */ /* 0x000fe20000000000 */
[----:B------:R-:W-:-:S08]  /*2e10*/  DFMA R46, R32, R38, -R42 ;  /* 0x00000026202e722b */ /* 0x000fd0000000082a */
[----:B------:R-:W-:Y:S02]  /*2e20*/  DFMA R46, R36, R38, R46 ;  /* 0x00000026242e722b */ /* 0x000fe4000000002e */
[----:B------:R-:W-:-:S06]  /*2e30*/  DADD R38, R34, R44 ;  /* 0x0000000022267229 */ /* 0x000fcc000000002c */
[----:B------:R-:W-:Y:S02]  /*2e40*/  DFMA R40, R32, R40, R46 ;  /* 0x000000282028722b */ /* 0x000fe4000000002e */
[----:B------:R-:W-:-:S08]  /*2e50*/  DADD R34, R34, -R38 ;  /* 0x0000000022227229 */ /* 0x000fd00000000826 */
[----:B------:R-:W-:Y:S02]  /*2e60*/  DADD R46, R44, R34 ;  /* 0x000000002c2e7229 */ /* 0x000fe40000000022 */
[----:B------:R-:W-:-:S08]  /*2e70*/  DMUL R44, R38, R42 ;  /* 0x0000002a262c7228 */ /* 0x000fd00000000000 */
[----:B------:R-:W-:-:S08]  /*2e80*/  DFMA R34, R38, R42, -R44 ;  /* 0x0000002a2622722b */ /* 0x000fd0000000082c */
[----:B------:R-:W-:-:S08]  /*2e90*/  DFMA R34, R38, R40, R34 ;  /* 0x000000282622722b */ /* 0x000fd00000000022 */
[----:B------:R-:W-:-:S08]  /*2ea0*/  DFMA R46, R46, R42, R34 ;  /* 0x0000002a2e2e722b */ /* 0x000fd00000000022 */
[----:B------:R-:W-:-:S08]  /*2eb0*/  DADD R38, R44, R46 ;  /* 0x000000002c267229 */ /* 0x000fd0000000002e */
[--C-:B------:R-:W-:Y:S02]  /*2ec0*/  DADD R34, R32, R38.reuse ;  /* 0x0000000020227229 */ /* 0x100fe40000000026 */
[----:B------:R-:W-:-:S06]  /*2ed0*/  DADD R44, R44, -R38 ;  /* 0x000000002c2c7229 */ /* 0x000fcc0000000826 */
[----:B------:R-:W-:Y:S02]  /*2ee0*/  DADD R32, R32, -R34 ;  /* 0x0000000020207229 */ /* 0x000fe40000000822 */
[----:B------:R-:W-:-:S06]  /*2ef0*/  DADD R44, R46, R44 ;  /* 0x000000002e2c7229 */ /* 0x000fcc000000002c */
[----:B------:R-:W-:-:S08]  /*2f00*/  DADD R32, R38, R32 ;  /* 0x0000000026207229 */ /* 0x000fd00000000020 */
[----:B------:R-:W-:-:S08]  /*2f10*/  DADD R32, R44, R32 ;  /* 0x000000002c207229 */ /* 0x000fd00000000020 */
[----:B------:R-:W-:Y:S01]  /*2f20*/  DADD R38, R36, R32 ;  /* 0x0000000024267229 */ /* 0x000fe20000000020 */
[----:B------:R-:W-:Y:S01]  /*2f30*/  LOP3.LUT R32, R31, 0x80000000, RZ, 0x3c, !PT ;  /* 0x800000001f207812 */ /* 0x000fe200078e3cff */
[----:B------:R-:W-:-:S06]  /*2f40*/  IMAD.MOV.U32 R33, RZ, RZ, 0x43300000 ;  /* 0x43300000ff217424 */ /* 0x000fcc00078e00ff */
[----:B------:R-:W-:Y:S02]  /*2f50*/  DADD R36, R34, R38 ;  /* 0x0000000022247229 */ /* 0x000fe40000000026 */
[----:B------:R-:W-:Y:S01]  /*2f60*/  DADD R32, R32, -UR6 ;  /* 0x8000000620207e29 */ /* 0x000fe20008000000 */
[----:B------:R-:W-:Y:S01]  /*2f70*/  UMOV UR6, 0xfefa39ef ;  /* 0xfefa39ef00067882 */ /* 0x000fe20000000000 */
[----:B------:R-:W-:-:S04]  /*2f80*/  UMOV UR7, 0x3fe62e42 ;  /* 0x3fe62e4200077882 */ /* 0x000fc80000000000 */
[--C-:B------:R-:W-:Y:S02]  /*2f90*/  DADD R40, R34, -R36.reuse ;  /* 0x0000000022287229 */ /* 0x100fe40000000824 */
[----:B------:R-:W-:-:S06]  /*2fa0*/  DFMA R30, R32, UR6, R36 ;  /* 0x00000006201e7c2b */ /* 0x000fcc0008000024 */
[----:B------:R-:W-:Y:S02]  /*2fb0*/  DADD R40, R38, R40 ;  /* 0x0000000026287229 */ /* 0x000fe40000000028 */
[----:B------:R-:W-:-:S08]  /*2fc0*/  DFMA R34, R32, -UR6, R30 ;  /* 0x8000000620227c2b */ /* 0x000fd0000800001e */
[----:B------:R-:W-:-:S08]  /*2fd0*/  DADD R34, -R36, R34 ;  /* 0x0000000024227229 */ /* 0x000fd00000000122 */
[----:B------:R-:W-:-:S08]  /*2fe0*/  DADD R34, R40, -R34 ;  /* 0x0000000028227229 */ /* 0x000fd00000000822 */
[----:B------:R-:W-:-:S08]  /*2ff0*/  DFMA R34, R32, UR8, R34 ;  /* 0x0000000820227c2b */ /* 0x000fd00008000022 */
[----:B------:R-:W-:-:S08]  /*3000*/  DADD R32, R30, R34 ;  /* 0x000000001e207229 */ /* 0x000fd00000000022 */
[----:B------:R-:W-:Y:S02]  /*3010*/  DADD R30, R30, -R32 ;  /* 0x000000001e1e7229 */ /* 0x000fe40000000820 */
[----:B------:R-:W-:-:S06]  /*3020*/  DMUL R40, R32, 3 ;  /* 0x4008000020287828 */ /* 0x000fcc0000000000 */
[----:B------:R-:W-:Y:S02]  /*3030*/  DADD R30, R34, R30 ;  /* 0x00000000221e7229 */ /* 0x000fe4000000001e */
[----:B------:R-:W-:-:S08]  /*3040*/  DFMA R38, R32, 3, -R40 ;  /* 0x400800002026782b */ /* 0x000fd00000000828 */
[----:B------:R-:W-:Y:S01]  /*3050*/  DFMA R38, R30, 3, R38 ;  /* 0x400800001e26782b */ /* 0x000fe20000000026 */
[----:B------:R-:W-:Y:S01]  /*3060*/  MOV R30, 0x652b82fe ;  /* 0x652b82fe001e7802 */ /* 0x000fe20000000f00 */
[----:B------:R-:W-:-:S06]  /*3070*/  IMAD.MOV.U32 R31, RZ, RZ, 0x3ff71547 ;  /* 0x3ff71547ff1f7424 */ /* 0x000fcc00078e00ff */
[----:B------:R-:W-:-:S08]  /*3080*/  DADD R32, R40, R38 ;  /* 0x0000000028207229 */ /* 0x000fd00000000026 */
[----:B------:R-:W-:Y:S02]  /*3090*/  DFMA R30, R32, R30, 6.75539944105574400000e+15 ;  /* 0x43380000201e742b */ /* 0x000fe4000000001e */
[----:B------:R-:W-:Y:S01]  /*30a0*/  FSETP.GEU.AND P0, PT, |R33|, 4.1917929649353027344, PT ;  /* 0x4086232b2100780b */ /* 0x000fe20003f0e200 */
[----:B------:R-:W-:-:S05]  /*30b0*/  DADD R40, R40, -R32 ;  /* 0x0000000028287229 */ /* 0x000fca0000000820 */
[----:B------:R-:W-:-:S03]  /*30c0*/  DADD R34, R30, -6.75539944105574400000e+15 ;  /* 0xc33800001e227429 */ /* 0x000fc60000000000 */
[----:B------:R-:W-:-:S05]  /*30d0*/  DADD R38, R38, R40 ;  /* 0x0000000026267229 */ /* 0x000fca0000000028 */
[----:B------:R-:W-:Y:S01]  /*30e0*/  DFMA R36, R34, -UR6, R32 ;  /* 0x8000000622247c2b */ /* 0x000fe20008000020 */
[----:B------:R-:W-:Y:S01]  /*30f0*/  UMOV UR6, 0x3b39803f ;  /* 0x3b39803f00067882 */ /* 0x000fe20000000000 */
[----:B------:R-:W-:-:S06]  /*3100*/  UMOV UR7, 0x3c7abc9e ;  /* 0x3c7abc9e00077882 */ /* 0x000fcc0000000000 */
[----:B------:R-:W-:Y:S01]  /*3110*/  DFMA R36, R34, -UR6, R36 ;  /* 0x8000000622247c2b */ /* 0x000fe20008000024 */
[----:B------:R-:W-:Y:S01]  /*3120*/  UMOV UR6, 0x69ce2bdf ;  /* 0x69ce2bdf00067882 */ /* 0x000fe20000000000 */
[----:B------:R-:W-:Y:S01]  /*3130*/  IMAD.MOV.U32 R34, RZ, RZ, -0x35dec16 ;  /* 0xfca213eaff227424 */ /* 0x000fe200078e00ff */
[----:B------:R-:W-:Y:S01]  /*3140*/  UMOV UR7, 0x3e5ade15 ;  /* 0x3e5ade1500077882 */ /* 0x000fe20000000000 */
[----:B------:R-:W-:-:S06]  /*3150*/  IMAD.MOV.U32 R35, RZ, RZ, 0x3e928af3 ;  /* 0x3e928af3ff237424 */ /* 0x000fcc00078e00ff */
[----:B------:R-:W-:Y:S01]  /*3160*/  DFMA R34, R36, UR6, R34 ;  /* 0x0000000624227c2b */ /* 0x000fe20008000022 */
[----:B------:R-:W-:Y:S01]  /*3170*/  UMOV UR6, 0x62401315 ;  /* 0x6240131500067882 */ /* 0x000fe20000000000 */
[----:B------:R-:W-:-:S06]  /*3180*/  UMOV UR7, 0x3ec71dee ;  /* 0x3ec71dee00077882 */ /* 0x000fcc0000000000 */
[----:B------:R-:W-:Y:S01]  /*3190*/  DFMA R34, R36, R34, UR6 ;  /* 0x0000000624227e2b */ /* 0x000fe20008000022 */
        /* <DEDUP_REMOVED lines=20> */
[----:B------:R-:W-:-:S08]  /*32e0*/  DFMA R34, R36, R34, UR6 ;  /* 0x0000000624227e2b */ /* 0x000fd00008000022 */
[----:B------:R-:W-:-:S08]  /*32f0*/  DFMA R34, R36, R34, 1 ;  /* 0x3ff000002422742b */ /* 0x000fd00000000022 */
[----:B------:R-:W-:-:S10]  /*3300*/  DFMA R34, R36, R34, 1 ;  /* 0x3ff000002422742b */ /* 0x000fd40000000022 */
[----:B------:R-:W-:Y:S01]  /*3310*/  LEA R37, R30, R35, 0x14 ;  /* 0x000000231e257211 */ /* 0x000fe200078ea0ff */
[----:B------:R-:W-:Y:S01]  /*3320*/  IMAD.MOV.U32 R36, RZ, RZ, R34 ;  /* 0x000000ffff247224 */ /* 0x000fe200078e0022 */
[----:B------:R-:W-:Y:S06]  /*3330*/  @!P0 BRA `(.L_x_1368) ;  /* 0x0000000000308947 */ /* 0x000fec0003800000 */
[----:B------:R-:W-:Y:S01]  /*3340*/  FSETP.GEU.AND P2, PT, |R33|, 4.2275390625, PT ;  /* 0x408748002100780b */ /* 0x000fe20003f4e200 */
[C---:B------:R-:W-:Y:S02]  /*3350*/  DADD R36, R32.reuse, +INF ;  /* 0x7ff0000020247429 */ /* 0x040fe40000000000 */
[----:B------:R-:W-:-:S08]  /*3360*/  DSETP.GEU.AND P0, PT, R32, RZ, PT ;  /* 0x000000ff2000722a */ /* 0x000fd00003f0e000 */
[----:B------:R-:W-:Y:S02]  /*3370*/  FSEL R36, R36, RZ, P0 ;  /* 0x000000ff24247208 */ /* 0x000fe40000000000 */
[----:B------:R-:W-:Y:S02]  /*3380*/  @!P2 LEA.HI R31, R30, R30, RZ, 0x1 ;  /* 0x0000001e1e1fa211 */ /* 0x000fe400078f08ff */
[----:B------:R-:W-:Y:S02]  /*3390*/  FSEL R37, R37, RZ, P0 ;  /* 0x000000ff25257208 */ /* 0x000fe40000000000 */
[----:B------:R-:W-:-:S05]  /*33a0*/  @!P2 SHF.R.S32.HI R31, RZ, 0x1, R31 ;  /* 0x00000001ff1fa819 */ /* 0x000fca000001141f */
[----:B------:R-:W-:Y:S02]  /*33b0*/  @!P2 IMAD.IADD R30, R30, 0x1, -R31 ;  /* 0x000000011e1ea824 */ /* 0x000fe400078e0a1f */
[----:B------:R-:W-:-:S03]  /*33c0*/  @!P2 IMAD R35, R31, 0x100000, R35 ;  /* 0x001000001f23a824 */ /* 0x000fc600078e0223 */
[----:B------:R-:W-:Y:S02]  /*33d0*/  @!P2 LEA R31, R30, 0x3ff00000, 0x14 ;  /* 0x3ff000001e1fa811 */ /* 0x000fe400078ea0ff */
[----:B------:R-:W-:-:S06]  /*33e0*/  @!P2 MOV R30, RZ ;  /* 0x000000ff001ea202 */ /* 0x000fcc0000000f00 */
[----:B------:R-:W-:-:S11]  /*33f0*/  @!P2 DMUL R36, R34, R30 ;  /* 0x0000001e2224a228 */ /* 0x000fd60000000000 */
.L_x_1368:
[----:B------:R-:W-:Y:S01]  /*3400*/  DFMA R38, R38, R36, R36 ;  /* 0x000000242626722b */ /* 0x000fe20000000024 */
[----:B------:R-:W-:Y:S01]  /*3410*/  IMAD.MOV.U32 R30, RZ, RZ, R0 ;  /* 0x000000ffff1e7224 */ /* 0x000fe200078e0000 */
[----:B------:R-:W-:Y:S01]  /*3420*/  DSETP.NEU.AND P0, PT, |R36|, +INF , PT ;  /* 0x7ff000002400742a */ /* 0x000fe20003f0d200 */
[----:B------:R-:W-:-:S07]  /*3430*/  IMAD.MOV.U32 R31, RZ, RZ, 0x0 ;  /* 0x00000000ff1f7424 */ /* 0x000fce00078e00ff */
[----:B------:R-:W-:Y:S02]  /*3440*/  FSEL R41, R36, R38, !P0 ;  /* 0x0000002624297208 */ /* 0x000fe40004000000 */
[----:B------:R-:W-:Y:S01]  /*3450*/  FSEL R40, R37, R39, !P0 ;  /* 0x0000002725287208 */ /* 0x000fe20004000000 */
[----:B------:R-:W-:Y:S06]  /*3460*/  RET.REL.NODEC R30 `(_Z11Density_preiiPfS_PiS0_S0_) ;  /* 0xffffffc81ee47950 */ /* 0x000fec0003c3ffff */
.L_x_1369:
        /* <DEDUP_REMOVED lines=9> */
.L_x_1376:


//--------------------- .nv.shared._ZN3cub18CUB_300001_SM_10006detail10radix_sort29DeviceRadixSortOnesweepKernelINS1_5radix10policy_hubIiiyE10Policy1000ELNS0_9SortOrderE0EiiyiiNS1_21identity_decomposer_tEEEvPT5_SB_PT3_PKSC_PT1_PKSG_PT2_PKSK_T4_iiT6_ --------------------------
	.section	.nv.shared._ZN3cub18CUB_300001_SM_10006detail10radix_sort29DeviceRadixSortOnesweepKernelINS1_5radix10policy_hubIiiyE10Policy1000ELNS0_9SortOrderE0EiiyiiNS1_21identity_decomposer_tEEEvPT5_SB_PT3_PKSC_PT1_PKSG_PT2_PKSK_T4_iiT6_,"aw",@nobits
	.sectionflags	@""
	.align	16
.nv.shared._ZN3cub18CUB_300001_SM_10006detail10radix_sort29DeviceRadixSortOnesweepKernelINS1_5radix10policy_hubIiiyE10Policy1000ELNS0_9SortOrderE0EiiyiiNS1_21identity_decomposer_tEEEvPT5_SB_PT3_PKSC_PT1_PKSG_PT2_PKSK_T4_iiT6_:
	.zero		29184


//--------------------- .nv.shared.reserved.0     --------------------------
	.section	.nv.shared.reserved.0,"aw",@nobits
	.weak		__nv_reservedSMEM_offset_0_alias
	.size		__nv_reservedSMEM_offset_0_alias, 0, 64
	.other		__nv_reservedSMEM_offset_0_alias,@"STO_CUDA_RESERVED_SHARED STV_DEFAULT"
__nv_reservedSMEM_offset_0_alias:
	.zero		0
	.zero		64


//--------------------- .nv.global                --------------------------
	.section	.nv.global,"aw",@nobits
.nv.global:
	.type		_ZN34_INTERNAL_eb6dc3b4_4_k_cu_11f086446thrust24THRUST_300001_SM_1000_NS12placeholders2_8E,@object
	.size		_ZN34_INTERNAL_eb6dc3b4_4_k_cu_11f086446thrust24THRUST_300001_SM_1000_NS12placeholders2_8E,(_ZN34_INTERNAL_eb6dc3b4_4_k_cu_11f086444cuda3std3__436_GLOBAL__N__eb6dc3b4_4_k_cu_11f086446ignoreE - _ZN34_INTERNAL_eb6dc3b4_4_k_cu_11f086446thrust24THRUST_300001_SM_1000_NS12placeholders2_8E)
_ZN34_INTERNAL_eb6dc3b4_4_k_cu_11f086446thrust24THRUST_300001_SM_1000_NS12placeholders2_8E:
	.zero		1
	.type		_ZN34_INTERNAL_eb6dc3b4_4_k_cu_11f086444cuda3std3__436_GLOBAL__N__eb6dc3b4_4_k_cu_11f086446ignoreE,@object
	.size		_ZN34_INTERNAL_eb6dc3b4_4_k_cu_11f086444cuda3std3__436_GLOBAL__N__eb6dc3b4_4_k_cu_11f086446ignoreE,(_ZN34_INTERNAL_eb6dc3b4_4_k_cu_11f086444cuda3std6ranges3__45__cpo4dataE - _ZN34_INTERNAL_eb6dc3b4_4_k_cu_11f086444cuda3std3__436_GLOBAL__N__eb6dc3b4_4_k_cu_11f086446ignoreE)
_ZN34_INTERNAL_eb6dc3b4_4_k_cu_11f086444cuda3std3__436_GLOBAL__N__eb6dc3b4_4_k_cu_11f086446ignoreE:
	.zero		1
	.type		_ZN34_INTERNAL_eb6dc3b4_4_k_cu_11f086444cuda3std6ranges3__45__cpo4dataE,@object
	.size		_ZN34_INTERNAL_eb6dc3b4_4_k_cu_11f086444cuda3std6ranges3__45__cpo4dataE,(_ZN34_INTERNAL_eb6dc3b4_4_k_cu_11f086446thrust24THRUST_300001_SM_1000_NS6system3cpp3parE - _ZN34_INTERNAL_eb6dc3b4_4_k_cu_11f086444cuda3std6ranges3__45__cpo4dataE)
_ZN34_INTERNAL_eb6dc3b4_4_k_cu_11f086444cuda3std6ranges3__45__cpo4dataE:
	.zero		1
	.type		_ZN34_INTERNAL_eb6dc3b4_4_k_cu_11f086446thrust24THRUST_300001_SM_1000_NS6system3cpp3parE,@object
	.size		_ZN34_INTERNAL_eb6dc3b4_4_k_cu_11f086446thrust24THRUST_300001_SM_1000_NS6system3cpp3parE,(_ZN34_INTERNAL_eb6dc3b4_4_k_cu_11f086444cuda3std3__45__cpo5beginE - _ZN34_INTERNAL_eb6dc3b4_4_k_cu_11f086446thrust24THRUST_300001_SM_1000_NS6system3cpp3parE)
_ZN34_INTERNAL_eb6dc3b4_4_k_cu_11f086446thrust24THRUST_300001_SM_1000_NS6system3cpp3parE:
	.zero		1
	.type		_ZN34_INTERNAL_eb6dc3b4_4_k_cu_11f086444cuda3std3__45__cpo5beginE,@object
	.size		_ZN34_INTERNAL_eb6dc3b4_4_k_cu_11f086444cuda3std3__45__cpo5beginE,(_ZN34_INTERNAL_eb6dc3b4_4_k_cu_11f086444cuda3std6ranges3__45__cpo5beginE - _ZN34_INTERNAL_eb6dc3b4_4_k_cu_11f086444cuda3std3__45__cpo5beginE)
_ZN34_INTERNAL_eb6dc3b4_4_k_cu_11f086444cuda3std3__45__cpo5beginE:
	.zero		1
	.type		_ZN34_INTERNAL_eb6dc3b4_4_k_cu_11f086444cuda3std6ranges3__45__cpo5beginE,@object
	.size		_ZN34_INTERNAL_eb6dc3b4_4_k_cu_11f086444cuda3std6ranges3__45__cpo5beginE,(_ZN34_INTERNAL_eb6dc3b4_4_k_cu_11f086446thrust24THRUST_300001_SM_1000_NS6deviceE - _ZN34_INTERNAL_eb6dc3b4_4_k_cu_11f086444cuda3std6ranges3__45__cpo5beginE)
_ZN34_INTERNAL_eb6dc3b4_4_k_cu_11f086444cuda3std6ranges3__45__cpo5beginE:
	.zero		1
	.type		_ZN34_INTERNAL_eb6dc3b4_4_k_cu_11f086446thrust24THRUST_300001_SM_1000_NS6deviceE,@object
	.size		_ZN34_INTERNAL_eb6dc3b4_4_k_cu_11f086446thrust24THRUST_300001_SM_1000_NS6deviceE,(_ZN34_INTERNAL_eb6dc3b4_4_k_cu_11f086444cuda3std3__47nulloptE - _ZN34_INTERNAL_eb6dc3b4_4_k_cu_11f086446thrust24THRUST_300001_SM_1000_NS6deviceE)
_ZN34_INTERNAL_eb6dc3b4_4_k_cu_11f086446thrust24THRUST_300001_SM_1000_NS6deviceE:
	.zero		1
	.type		_ZN34_INTERNAL_eb6dc3b4_4_k_cu_11f086444cuda3std3__47nulloptE,@object
	.size		_ZN34_INTERNAL_eb6dc3b4_4_k_cu_11f086444cuda3std3__47nulloptE,(_ZN34_INTERNAL_eb6dc3b4_4_k_cu_11f086444cuda3std6ranges3__45__cpo8distanceE - _ZN34_INTERNAL_eb6dc3b4_4_k_cu_11f086444cuda3std3__47nulloptE)
_ZN34_INTERNAL_eb6dc3b4_4_k_cu_11f086444cuda3std3__47nulloptE:
	.zero		1
	.type		_ZN34_INTERNAL_eb6dc3b4_4_k_cu_11f086444cuda3std6ranges3__45__cpo8distanceE,@object
	.size		_ZN34_INTERNAL_eb6dc3b4_4_k_cu_11f086444cuda3std6ranges3__45__cpo8distanceE,(_ZN34_INTERNAL_eb6dc3b4_4_k_cu_11f086446thrust24THRUST_300001_SM_1000_NS12placeholders2_4E - _ZN34_INTERNAL_eb6dc3b4_4_k_cu_11f086444cuda3std6ranges3__45__cpo8distanceE)
_ZN34_INTERNAL_eb6dc3b4_4_k_cu_11f086444cuda3std6ranges3__45__cpo8distanceE:
	.zero		1
	.type		_ZN34_INTERNAL_eb6dc3b4_4_k_cu_11f086446thrust24THRUST_300001_SM_1000_NS12placeholders2_4E,@object
	.size		_ZN34_INTERNAL_eb6dc3b4_4_k_cu_11f086446thrust24THRUST_300001_SM_1000_NS12placeholders2_4E,(_ZN34_INTERNAL_eb6dc3b4_4_k_cu_11f086444cuda3std3__45__cpo6rbeginE - _ZN34_INTERNAL_eb6dc3b4_4_k_cu_11f086446thrust24THRUST_300001_SM_1000_NS12placeholders2_4E)
_ZN34_INTERNAL_eb6dc3b4_4_k_cu_11f086446thrust24THRUST_300001_SM_1000_NS12placeholders2_4E:
	.zero		1
	.type		_ZN34_INTERNAL_eb6dc3b4_4_k_cu_11f086444cuda3std3__45__cpo6rbeginE,@object
	.size		_ZN34_INTERNAL_eb6dc3b4_4_k_cu_11f086444cuda3std3__45__cpo6rbeginE,(_ZN34_INTERNAL_eb6dc3b4_4_k_cu_11f086444cuda3std6ranges3__45__cpo7advanceE - _ZN34_INTERNAL_eb6dc3b4_4_k_cu_11f086444cuda3std3__45__cpo6rbeginE)
_ZN34_INTERNAL_eb6dc3b4_4_k_cu_11f086444cuda3std3__45__cpo6rbeginE:
	.zero		1
	.type		_ZN34_INTERNAL_eb6dc3b4_4_k_cu_11f086444cuda3std6ranges3__45__cpo7advanceE,@object
	.size		_ZN34_INTERNAL_eb6dc3b4_4_k_cu_11f086444cuda3std6ranges3__45__cpo7advanceE,(_ZN34_INTERNAL_eb6dc3b4_4_k_cu_11f086446thrust24THRUST_300001_SM_1000_NS12placeholders3_10E - _ZN34_INTERNAL_eb6dc3b4_4_k_cu_11f086444cuda3std6ranges3__45__cpo7advanceE)
_ZN34_INTERNAL_eb6dc3b4_4_k_cu_11f086444cuda3std6ranges3__45__cpo7advanceE:
	.zero		1
	.type		_ZN34_INTERNAL_eb6dc3b4_4_k_cu_11f086446thrust24THRUST_300001_SM_1000_NS12placeholders3_10E,@object
	.size		_ZN34_INTERNAL_eb6dc3b4_4_k_cu_11f086446thrust24THRUST_300001_SM_1000_NS12placeholders3_10E,(_ZN34_INTERNAL_eb6dc3b4_4_k_cu_11f086444cuda3std3__48in_placeE - _ZN34_INTERNAL_eb6dc3b4_4_k_cu_11f086446thrust24THRUST_300001_SM_1000_NS12placeholders3_10E)
_ZN34_INTERNAL_eb6dc3b4_4_k_cu_11f086446thrust24THRUST_300001_SM_1000_NS12placeholders3_10E:
	.zero		1
	.type		_ZN34_INTERNAL_eb6dc3b4_4_k_cu_11f086444cuda3std3__48in_placeE,@object
	.size		_ZN34_INTERNAL_eb6dc3b4_4_k_cu_11f086444cuda3std3__48in_placeE,(_ZN34_INTERNAL_eb6dc3b4_4_k_cu_11f086444cuda3std6ranges3__45__cpo4sizeE - _ZN34_INTERNAL_eb6dc3b4_4_k_cu_11f086444cuda3std3__48in_placeE)
_ZN34_INTERNAL_eb6dc3b4_4_k_cu_11f086444cuda3std3__48in_placeE:
	.zero		1
	.type		_ZN34_INTERNAL_eb6dc3b4_4_k_cu_11f086444cuda3std6ranges3__45__cpo4sizeE,@object
	.size		_ZN34_INTERNAL_eb6dc3b4_4_k_cu_11f086444cuda3std6ranges3__45__cpo4sizeE,(_ZN34_INTERNAL_eb6dc3b4_4_k_cu_11f086446thrust24THRUST_300001_SM_1000_NS12placeholders2_2E - _ZN34_INTERNAL_eb6dc3b4_4_k_cu_11f086444cuda3std6ranges3__45__cpo4sizeE)
_ZN34_INTERNAL_eb6dc3b4_4_k_cu_11f086444cuda3std6ranges3__45__cpo4sizeE:
	.zero		1
	.type		_ZN34_INTERNAL_eb6dc3b4_4_k_cu_11f086446thrust24THRUST_300001_SM_1000_NS12placeholders2_2E,@object
	.size		_ZN34_INTERNAL_eb6dc3b4_4_k_cu_11f086446thrust24THRUST_300001_SM_1000_NS12placeholders2_2E,(_ZN34_INTERNAL_eb6dc3b4_4_k_cu_11f086444cuda3std3__45__cpo6cbeginE - _ZN34_INTERNAL_eb6dc3b4_4_k_cu_11f086446thrust24THRUST_300001_SM_1000_NS12placeholders2_2E)
_ZN34_INTERNAL_eb6dc3b4_4_k_cu_11f086446thrust24THRUST_300001_SM_1000_NS12placeholders2_2E:
	.zero		1
	.type		_ZN34_INTERNAL_eb6dc3b4_4_k_cu_11f086444cuda3std3__45__cpo6cbeginE,@object
	.size		_ZN34_INTERNAL_eb6dc3b4_4_k_cu_11f086444cuda3std3__45__cpo6cbeginE,(_ZN34_INTERNAL_eb6dc3b4_4_k_cu_11f086444cuda3std6ranges3__45__cpo6cbeginE - _ZN34_INTERNAL_eb6dc3b4_4_k_cu_11f086444cuda3std3__45__cpo6cbeginE)
_ZN34_INTERNAL_eb6dc3b4_4_k_cu_11f086444cuda3std3__45__cpo6cbeginE:
	.zero		1
	.type		_ZN34_INTERNAL_eb6dc3b4_4_k_cu_11f086444cuda3std6ranges3__45__cpo6cbeginE,@object
	.size		_ZN34_INTERNAL_eb6dc3b4_4_k_cu_11f086444cuda3std6ranges3__45__cpo6cbeginE,(_ZN34_INTERNAL_eb6dc3b4_4_k_cu_11f086446thrust24THRUST_300001_SM_1000_NS12placeholders2_6E - _ZN34_INTERNAL_eb6dc3b4_4_k_cu_11f086444cuda3std6ranges3__45__cpo6cbeginE)
_ZN34_INTERNAL_eb6dc3b4_4_k_cu_11f086444cuda3std6ranges3__45__cpo6cbeginE:
	.zero		1
	.type		_ZN34_INTERNAL_eb6dc3b4_4_k_cu_11f086446thrust24THRUST_300001_SM_1000_NS12placeholders2_6E,@object
	.size		_ZN34_INTERNAL_eb6dc3b4_4_k_cu_11f086446thrust24THRUST_300001_SM_1000_NS12placeholders2_6E,(_ZN34_INTERNAL_eb6dc3b4_4_k_cu_11f086444cuda3std3__45__cpo7crbeginE - _ZN34_INTERNAL_eb6dc3b4_4_k_cu_11f086446thrust24THRUST_300001_SM_1000_NS12placeholders2_6E)
_ZN34_INTERNAL_eb6dc3b4_4_k_cu_11f086446thrust24THRUST_300001_SM_1000_NS12placeholders2_6E:
	.zero		1
	.type		_ZN34_INTERNAL_eb6dc3b4_4_k_cu_11f086444cuda3std3__45__cpo7crbeginE,@object
	.size		_ZN34_INTERNAL_eb6dc3b4_4_k_cu_11f086444cuda3std3__45__cpo7crbeginE,(_ZN34_INTERNAL_eb6dc3b4_4_k_cu_11f086444cuda3std6ranges3__45__cpo4nextE - _ZN34_INTERNAL_eb6dc3b4_4_k_cu_11f086444cuda3std3__45__cpo7crbeginE)
_ZN34_INTERNAL_eb6dc3b4_4_k_cu_11f086444cuda3std3__45__cpo7crbeginE:
	.zero		1
	.type		_ZN34_INTERNAL_eb6dc3b4_4_k_cu_11f086444cuda3std6ranges3__45__cpo4nextE,@object
	.size		_ZN34_INTERNAL_eb6dc3b4_4_k_cu_11f086444cuda3std6ranges3__45__cpo4nextE,(_ZN34_INTERNAL_eb6dc3b4_4_k_cu_11f086444cuda3std6ranges3__45__cpo4swapE - _ZN34_INTERNAL_eb6dc3b4_4_k_cu_11f086444cuda3std6ranges3__45__cpo4nextE)
_ZN34_INTERNAL_eb6dc3b4_4_k_cu_11f086444cuda3std6ranges3__45__cpo4nextE:
	.zero		1
	.type		_ZN34_INTERNAL_eb6dc3b4_4_k_cu_11f086444cuda3std6ranges3__45__cpo4swapE,@object
	.size		_ZN34_INTERNAL_eb6dc3b4_4_k_cu_11f086444cuda3std6ranges3__45__cpo4swapE,(_ZN34_INTERNAL_eb6dc3b4_4_k_cu_11f086446thrust24THRUST_300001_SM_1000_NS8cuda_cub10par_nosyncE - _ZN34_INTERNAL_eb6dc3b4_4_k_cu_11f086444cuda3std6ranges3__45__cpo4swapE)
_ZN34_INTERNAL_eb6dc3b4_4_k_cu_11f086444cuda3std6ranges3__45__cpo4swapE:
	.zero		1
	.type		_ZN34_INTERNAL_eb6dc3b4_4_k_cu_11f086446thrust24THRUST_300001_SM_1000_NS8cuda_cub10par_nosyncE,@object
	.size		_ZN34_INTERNAL_eb6dc3b4_4_k_cu_11f086446thrust24THRUST_300001_SM_1000_NS8cuda_cub10par_nosyncE,(_ZN34_INTERNAL_eb6dc3b4_4_k_cu_11f086446thrust24THRUST_300001_SM_1000_NS3seqE - _ZN34_INTERNAL_eb6dc3b4_4_k_cu_11f086446thrust24THRUST_300001_SM_1000_NS8cuda_cub10par_nosyncE)
_ZN34_INTERNAL_eb6dc3b4_4_k_cu_11f086446thrust24THRUST_300001_SM_1000_NS8cuda_cub10par_nosyncE:
	.zero		1
	.type		_ZN34_INTERNAL_eb6dc3b4_4_k_cu_11f086446thrust24THRUST_300001_SM_1000_NS3seqE,@object
	.size		_ZN34_INTERNAL_eb6dc3b4_4_k_cu_11f086446thrust24THRUST_300001_SM_1000_NS3seqE,(_ZN34_INTERNAL_eb6dc3b4_4_k_cu_11f086444cuda3std3__420unreachable_sentinelE - _ZN34_INTERNAL_eb6dc3b4_4_k_cu_11f086446thrust24THRUST_300001_SM_1000_NS3seqE)
_ZN34_INTERNAL_eb6dc3b4_4_k_cu_11f086446thrust24THRUST_300001_SM_1000_NS3seqE:
	.zero		1
	.type		_ZN34_INTERNAL_eb6dc3b4_4_k_cu_11f086444cuda3std3__420unreachable_sentinelE,@object
	.size		_ZN34_INTERNAL_eb6dc3b4_4_k_cu_11f086444cuda3std3__420unreachable_sentinelE,(_ZN34_INTERNAL_eb6dc3b4_4_k_cu_11f086444cuda3std6ranges3__45__cpo5ssizeE - _ZN34_INTERNAL_eb6dc3b4_4_k_cu_11f086444cuda3std3__420unreachable_sentinelE)
_ZN34_INTERNAL_eb6dc3b4_4_k_cu_11f086444cuda3std3__420unreachable_sentinelE:
	.zero		1
	.type		_ZN34_INTERNAL_eb6dc3b4_4_k_cu_11f086444cuda3std6ranges3__45__cpo5ssizeE,@object
	.size		_ZN34_INTERNAL_eb6dc3b4_4_k_cu_11f086444cuda3std6ranges3__45__cpo5ssizeE,(_ZN34_INTERNAL_eb6dc3b4_4_k_cu_11f086446thrust24THRUST_300001_SM_1000_NS12placeholders2_3E - _ZN34_INTERNAL_eb6dc3b4_4_k_cu_11f086444cuda3std6ranges3__45__cpo5ssizeE)
_ZN34_INTERNAL_eb6dc3b4_4_k_cu_11f086444cuda3std6ranges3__45__cpo5ssizeE:
	.zero		1
	.type		_ZN34_INTERNAL_eb6dc3b4_4_k_cu_11f086446thrust24THRUST_300001_SM_1000_NS12placeholders2_3E,@object
	.size		_ZN34_INTERNAL_eb6dc3b4_4_k_cu_11f086446thrust24THRUST_300001_SM_1000_NS12placeholders2_3E,(_ZN34_INTERNAL_eb6dc3b4_4_k_cu_11f086444cuda3std3__45__cpo4cendE - _ZN34_INTERNAL_eb6dc3b4_4_k_cu_11f086446thrust24THRUST_300001_SM_1000_NS12placeholders2_3E)
_ZN34_INTERNAL_eb6dc3b4_4_k_cu_11f086446thrust24THRUST_300001_SM_1000_NS12placeholders2_3E:
	.zero		1
	.type		_ZN34_INTERNAL_eb6dc3b4_4_k_cu_11f086444cuda3std3__45__cpo4cendE,@object
	.size		_ZN34_INTERNAL_eb6dc3b4_4_k_cu_11f086444cuda3std3__45__cpo4cendE,(_ZN34_INTERNAL_eb6dc3b4_4_k_cu_11f086444cuda3std6ranges3__45__cpo4cendE - _ZN34_INTERNAL_eb6dc3b4_4_k_cu_11f086444cuda3std3__45__cpo4cendE)
_ZN34_INTERNAL_eb6dc3b4_4_k_cu_11f086444cuda3std3__45__cpo4cendE:
	.zero		1
	.type		_ZN34_INTERNAL_eb6dc3b4_4_k_cu_11f086444cuda3std6ranges3__45__cpo4cendE,@object
	.size		_ZN34_INTERNAL_eb6dc3b4_4_k_cu_11f086444cuda3std6ranges3__45__cpo4cendE,(_ZN34_INTERNAL_eb6dc3b4_4_k_cu_11f086446thrust24THRUST_300001_SM_1000_NS12placeholders2_7E - _ZN34_INTERNAL_eb6dc3b4_4_k_cu_11f086444cuda3std6ranges3__45__cpo4cendE)
_ZN34_INTERNAL_eb6dc3b4_4_k_cu_11f086444cuda3std6ranges3__45__cpo4cendE:
	.zero		1
	.type		_ZN34_INTERNAL_eb6dc3b4_4_k_cu_11f086446thrust24THRUST_300001_SM_1000_NS12placeholders2_7E,@object
	.size		_ZN34_INTERNAL_eb6dc3b4_4_k_cu_11f086446thrust24THRUST_300001_SM_1000_NS12placeholders2_7E,(_ZN34_INTERNAL_eb6dc3b4_4_k_cu_11f086444cuda3std3__45__cpo5crendE - _ZN34_INTERNAL_eb6dc3b4_4_k_cu_11f086446thrust24THRUST_300001_SM_1000_NS12placeholders2_7E)
_ZN34_INTERNAL_eb6dc3b4_4_k_cu_11f086446thrust24THRUST_300001_SM_1000_NS12placeholders2_7E:
	.zero		1
	.type		_ZN34_INTERNAL_eb6dc3b4_4_k_cu_11f086444cuda3std3__45__cpo5crendE,@object
	.size		_ZN34_INTERNAL_eb6dc3b4_4_k_cu_11f086444cuda3std3__45__cpo5crendE,(_ZN34_INTERNAL_eb6dc3b4_4_k_cu_11f086444cuda3std6ranges3__45__cpo4prevE - _ZN34_INTERNAL_eb6dc3b4_4_k_cu_11f086444cuda3std3__45__cpo5crendE)
_ZN34_INTERNAL_eb6dc3b4_4_k_cu_11f086444cuda3std3__45__cpo5crendE:
	.zero		1
	.type		_ZN34_INTERNAL_eb6dc3b4_4_k_cu_11f086444cuda3std6ranges3__45__cpo4prevE,@object
	.size		_ZN34_INTERNAL_eb6dc3b4_4_k_cu_11f086444cuda3std6ranges3__45__cpo4prevE,(_ZN34_INTERNAL_eb6dc3b4_4_k_cu_11f086444cuda3std6ranges3__45__cpo9iter_moveE - _ZN34_INTERNAL_eb6dc3b4_4_k_cu_11f086444cuda3std6ranges3__45__cpo4prevE)
_ZN34_INTERNAL_eb6dc3b4_4_k_cu_11f086444cuda3std6ranges3__45__cpo4prevE:
	.zero		1
	.type		_ZN34_INTERNAL_eb6dc3b4_4_k_cu_11f086444cuda3std6ranges3__45__cpo9iter_moveE,@object
	.size		_ZN34_INTERNAL_eb6dc3b4_4_k_cu_11f086444cuda3std6ranges3__45__cpo9iter_moveE,(_ZN34_INTERNAL_eb6dc3b4_4_k_cu_11f086446thrust24THRUST_300001_SM_1000_NS6system6detail10sequential3seqE - _ZN34_INTERNAL_eb6dc3b4_4_k_cu_11f086444cuda3std6ranges3__45__cpo9iter_moveE)
_ZN34_INTERNAL_eb6dc3b4_4_k_cu_11f086444cuda3std6ranges3__45__cpo9iter_moveE:
	.zero		1
	.type		_ZN34_INTERNAL_eb6dc3b4_4_k_cu_11f086446thrust24THRUST_300001_SM_1000_NS6system6detail10sequential3seqE,@object
	.size		_ZN34_INTERNAL_eb6dc3b4_4_k_cu_11f086446thrust24THRUST_300001_SM_1000_NS6system6detail10sequential3seqE,(_ZN34_INTERNAL_eb6dc3b4_4_k_cu_11f086446thrust24THRUST_300001_SM_1000_NS12placeholders2_9E - _ZN34_INTERNAL_eb6dc3b4_4_k_cu_11f086446thrust24THRUST_300001_SM_1000_NS6system6detail10sequential3seqE)
_ZN34_INTERNAL_eb6dc3b4_4_k_cu_11f086446thrust24THRUST_300001_SM_1000_NS6system6detail10sequential3seqE:
	.zero		1
	.type		_ZN34_INTERNAL_eb6dc3b4_4_k_cu_11f086446thrust24THRUST_300001_SM_1000_NS12placeholders2_9E,@object
	.size		_ZN34_INTERNAL_eb6dc3b4_4_k_cu_11f086446thrust24THRUST_300001_SM_1000_NS12placeholders2_9E,(_ZN34_INTERNAL_eb6dc3b4_4_k_cu_11f086444cuda3std3__419piecewise_constructE - _ZN34_INTERNAL_eb6dc3b4_4_k_cu_11f086446thrust24THRUST_300001_SM_1000_NS12placeholders2_9E)
_ZN34_INTERNAL_eb6dc3b4_4_k_cu_11f086446thrust24THRUST_300001_SM_1000_NS12placeholders2_9E:
	.zero		1
	.type		_ZN34_INTERNAL_eb6dc3b4_4_k_cu_11f086444cuda3std3__419piecewise_constructE,@object
	.size		_ZN34_INTERNAL_eb6dc3b4_4_k_cu_11f086444cuda3std3__419piecewise_constructE,(_ZN34_INTERNAL_eb6dc3b4_4_k_cu_11f086444cuda3std6ranges3__45__cpo5cdataE - _ZN34_INTERNAL_eb6dc3b4_4_k_cu_11f086444cuda3std3__419piecewise_constructE)
_ZN34_INTERNAL_eb6dc3b4_4_k_cu_11f086444cuda3std3__419piecewise_constructE:
	.zero		1
	.type		_ZN34_INTERNAL_eb6dc3b4_4_k_cu_11f086444cuda3std6ranges3__45__cpo5cdataE,@object
	.size		_ZN34_INTERNAL_eb6dc3b4_4_k_cu_11f086444cuda3std6ranges3__45__cpo5cdataE,(_ZN34_INTERNAL_eb6dc3b4_4_k_cu_11f086446thrust24THRUST_300001_SM_1000_NS12placeholders2_1E - _ZN34_INTERNAL_eb6dc3b4_4_k_cu_11f086444cuda3std6ranges3__45__cpo5cdataE)
_ZN34_INTERNAL_eb6dc3b4_4_k_cu_11f086444cuda3std6ranges3__45__cpo5cdataE:
	.zero		1
	.type		_ZN34_INTERNAL_eb6dc3b4_4_k_cu_11f086446thrust24THRUST_300001_SM_1000_NS12placeholders2_1E,@object
	.size		_ZN34_INTERNAL_eb6dc3b4_4_k_cu_11f086446thrust24THRUST_300001_SM_1000_NS12placeholders2_1E,(_ZN34_INTERNAL_eb6dc3b4_4_k_cu_11f086444cuda3std3__45__cpo3endE - _ZN34_INTERNAL_eb6dc3b4_4_k_cu_11f086446thrust24THRUST_300001_SM_1000_NS12placeholders2_1E)
_ZN34_INTERNAL_eb6dc3b4_4_k_cu_11f086446thrust24THRUST_300001_SM_1000_NS12placeholders2_1E:
	.zero		1
	.type		_ZN34_INTERNAL_eb6dc3b4_4_k_cu_11f086444cuda3std3__45__cpo3endE,@object
	.size		_ZN34_INTERNAL_eb6dc3b4_4_k_cu_11f086444cuda3std3__45__cpo3endE,(_ZN34_INTERNAL_eb6dc3b4_4_k_cu_11f086444cuda3std6ranges3__45__cpo3endE - _ZN34_INTERNAL_eb6dc3b4_4_k_cu_11f086444cuda3std3__45__cpo3endE)
_ZN34_INTERNAL_eb6dc3b4_4_k_cu_11f086444cuda3std3__45__cpo3endE:
	.zero		1
	.type		_ZN34_INTERNAL_eb6dc3b4_4_k_cu_11f086444cuda3std6ranges3__45__cpo3endE,@object
	.size		_ZN34_INTERNAL_eb6dc3b4_4_k_cu_11f086444cuda3std6ranges3__45__cpo3endE,(_ZN34_INTERNAL_eb6dc3b4_4_k_cu_11f086446thrust24THRUST_300001_SM_1000_NS12placeholders2_5E - _ZN34_INTERNAL_eb6dc3b4_4_k_cu_11f086444cuda3std6ranges3__45__cpo3endE)
_ZN34_INTERNAL_eb6dc3b4_4_k_cu_11f086444cuda3std6ranges3__45__cpo3endE:
	.zero		1
	.type		_ZN34_INTERNAL_eb6dc3b4_4_k_cu_11f086446thrust24THRUST_300001_SM_1000_NS12placeholders2_5E,@object
	.size		_ZN34_INTERNAL_eb6dc3b4_4_k_cu_11f086446thrust24THRUST_300001_SM_1000_NS12placeholders2_5E,(_ZN34_INTERNAL_eb6dc3b4_4_k_cu_11f086444cuda3std3__45__cpo4rendE - _ZN34_INTERNAL_eb6dc3b4_4_k_cu_11f086446thrust24THRUST_300001_SM_1000_NS12placeholders2_5E)
_ZN34_INTERNAL_eb6dc3b4_4_k_cu_11f086446thrust24THRUST_300001_SM_1000_NS12placeholders2_5E:
	.zero		1
	.type		_ZN34_INTERNAL_eb6dc3b4_4_k_cu_11f086444cuda3std3__45__cpo4rendE,@object
	.size		_ZN34_INTERNAL_eb6dc3b4_4_k_cu_11f086444cuda3std3__45__cpo4rendE,(_ZN34_INTERNAL_eb6dc3b4_4_k_cu_11f086444cuda3std6ranges3__45__cpo9iter_swapE - _ZN34_INTERNAL_eb6dc3b4_4_k_cu_11f086444cuda3std3__45__cpo4rendE)
_ZN34_INTERNAL_eb6dc3b4_4_k_cu_11f086444cuda3std3__45__cpo4rendE:
	.zero		1
	.type		_ZN34_INTERNAL_eb6dc3b4_4_k_cu_11f086444cuda3std6ranges3__45__cpo9iter_swapE,@object
	.size		_ZN34_INTERNAL_eb6dc3b4_4_k_cu_11f086444cuda3std6ranges3__45__cpo9iter_swapE,(_ZN34_INTERNAL_eb6dc3b4_4_k_cu_11f086444cuda3std3__48unexpectE - _ZN34_INTERNAL_eb6dc3b4_4_k_cu_11f086444cuda3std6ranges3__45__cpo9iter_swapE)
_ZN34_INTERNAL_eb6dc3b4_4_k_cu_11f086444cuda3std6ranges3__45__cpo9iter_swapE:
	.zero		1
	.type		_ZN34_INTERNAL_eb6dc3b4_4_k_cu_11f086444cuda3std3__48unexpectE,@object
	.size		_ZN34_INTERNAL_eb6dc3b4_4_k_cu_11f086444cuda3std3__48unexpectE,(_ZN34_INTERNAL_eb6dc3b4_4_k_cu_11f086446thrust24THRUST_300001_SM_1000_NS8cuda_cub3parE - _ZN34_INTERNAL_eb6dc3b4_4_k_cu_11f086444cuda3std3__48unexpectE)
_ZN34_INTERNAL_eb6dc3b4_4_k_cu_11f086444cuda3std3__48unexpectE:
	.zero		1
	.type		_ZN34_INTERNAL_eb6dc3b4_4_k_cu_11f086446thrust24THRUST_300001_SM_1000_NS8cuda_cub3parE,@object
	.size		_ZN34_INTERNAL_eb6dc3b4_4_k_cu_11f086446thrust24THRUST_300001_SM_1000_NS8cuda_cub3parE,(.L_50 - _ZN34_INTERNAL_eb6dc3b4_4_k_cu_11f086446thrust24THRUST_300001_SM_1000_NS8cuda_cub3parE)
_ZN34_INTERNAL_eb6dc3b4_4_k_cu_11f086446thrust24THRUST_300001_SM_1000_NS8cuda_cub3parE:
	.zero		1
.L_50:


//--------------------- .nv.shared._ZN3cub18CUB_300001_SM_10006detail10radix_sort33DeviceRadixSortExclusiveSumKernelINS1_5radix10policy_hubIiiyE10Policy1000EyEEvPT0_ --------------------------
	.section	.nv.shared._ZN3cub18CUB_300001_SM_10006detail10radix_sort33DeviceRadixSortExclusiveSumKernelINS1_5radix10policy_hubIiiyE10Policy1000EyEEvPT0_,"aw",@nobits
	.sectionflags	@""
	.align	16
.nv.shared._ZN3cub18CUB_300001_SM_10006detail10radix_sort33DeviceRadixSortExclusiveSumKernelINS1_5radix10policy_hubIiiyE10Policy1000EyEEvPT0_:
	.zero		3360


//--------------------- .nv.shared._ZN3cub18CUB_300001_SM_10006detail10radix_sort30DeviceRadixSortHistogramKernelINS1_5radix10policy_hubIiiyE10Policy1000ELNS0_9SortOrderE0EiyNS1_21identity_decomposer_tEEEvPT2_PKT1_SA_iiT3_ --------------------------
	.section	.nv.shared._ZN3cub18CUB_300001_SM_10006detail10radix_sort30DeviceRadixSortHistogramKernelINS1_5radix10policy_hubIiiyE10Policy1000ELNS0_9SortOrderE0EiyNS1_21identity_decomposer_tEEEvPT2_PKT1_SA_iiT3_,"aw",@nobits
	.sectionflags	@""
	.align	16
.nv.shared._ZN3cub18CUB_300001_SM_10006detail10radix_sort30DeviceRadixSortHistogramKernelINS1_5radix10policy_hubIiiyE10Policy1000ELNS0_9SortOrderE0EiyNS1_21identity_decomposer_tEEEvPT2_PKT1_SA_iiT3_:
	.zero		5120


//--------------------- .nv.shared._ZN3cub18CUB_300001_SM_10006detail10radix_sort31DeviceRadixSortSingleTileKernelINS1_5radix10policy_hubIiiyE10Policy1000ELNS0_9SortOrderE0EiiyNS1_21identity_decomposer_tEEEvPKT1_PSA_PKT2_PSE_T3_iiT4_ --------------------------
	.section	.nv.shared._ZN3cub18CUB_300001_SM_10006detail10radix_sort31DeviceRadixSortSingleTileKernelINS1_5radix10policy_hubIiiyE10Policy1000ELNS0_9SortOrderE0EiiyNS1_21identity_decomposer_tEEEvPKT1_PSA_PKT2_PSE_T3_iiT4_,"aw",@nobits
	.sectionflags	@""
	.align	16
.nv.shared._ZN3cub18CUB_300001_SM_10006detail10radix_sort31DeviceRadixSortSingleTileKernelINS1_5radix10policy_hubIiiyE10Policy1000ELNS0_9SortOrderE0EiiyNS1_21identity_decomposer_tEEEvPKT1_PSA_PKT2_PSE_T3_iiT4_:
	.zero		34880


//--------------------- .nv.shared._ZN3cub18CUB_300001_SM_10006detail4scan16DeviceScanKernelINS2_10policy_hubIiiimN4cuda3std3__44plusIvEEE10Policy1000EN6thrust24THRUST_300001_SM_1000_NS10device_ptrIiEESF_NS0_13ScanTileStateIiLb1EEES9_NS1_10InputValueIiPiEEmiLb0EiEEvT0_T1_T2_iT3_T4_T5_ --------------------------
	.section	.nv.shared._ZN3cub18CUB_300001_SM_10006detail4scan16DeviceScanKernelINS2_10policy_hubIiiimN4cuda3std3__44plusIvEEE10Policy1000EN6thrust24THRUST_300001_SM_1000_NS10device_ptrIiEESF_NS0_13ScanTileStateIiLb1EEES9_NS1_10InputValueIiPiEEmiLb0EiEEvT0_T1_T2_iT3_T4_T5_,"aw",@nobits
	.sectionflags	@""
	.align	16
.nv.shared._ZN3cub18CUB_300001_SM_10006detail4scan16DeviceScanKernelINS2_10policy_hubIiiimN4cuda3std3__44plusIvEEE10Policy1000EN6thrust24THRUST_300001_SM_1000_NS10device_ptrIiEESF_NS0_13ScanTileStateIiLb1EEES9_NS1_10InputValueIiPiEEmiLb0EiEEvT0_T1_T2_iT3_T4_T5_:
	.zero		32656


//--------------------- .nv.shared._ZN3cub18CUB_300001_SM_10006detail4scan16DeviceScanKernelINS2_10policy_hubIiiijN4cuda3std3__44plusIvEEE10Policy1000EN6thrust24THRUST_300001_SM_1000_NS10device_ptrIiEESF_NS0_13ScanTileStateIiLb1EEES9_NS1_10InputValueIiPiEEjiLb0EiEEvT0_T1_T2_iT3_T4_T5_ --------------------------
	.section	.nv.shared._ZN3cub18CUB_300001_SM_10006detail4scan16DeviceScanKernelINS2_10policy_hubIiiijN4cuda3std3__44plusIvEEE10Policy1000EN6thrust24THRUST_300001_SM_1000_NS10device_ptrIiEESF_NS0_13ScanTileStateIiLb1EEES9_NS1_10InputValueIiPiEEjiLb0EiEEvT0_T1_T2_iT3_T4_T5_,"aw",@nobits
	.sectionflags	@""
	.align	16
.nv.shared._ZN3cub18CUB_300001_SM_10006detail4scan16DeviceScanKernelINS2_10policy_hubIiiijN4cuda3std3__44plusIvEEE10Policy1000EN6thrust24THRUST_300001_SM_1000_NS10device_ptrIiEESF_NS0_13ScanTileStateIiLb1EEES9_NS1_10InputValueIiPiEEjiLb0EiEEvT0_T1_T2_iT3_T4_T5_:
	.zero		34832


//--------------------- .nv.shared._ZN3cub18CUB_300001_SM_10006detail4scan20DeviceScanInitKernelINS0_13ScanTileStateIiLb1EEEEEvT_i --------------------------
	.section	.nv.shared._ZN3cub18CUB_300001_SM_10006detail4scan20DeviceScanInitKernelINS0_13ScanTileStateIiLb1EEEEEvT_i,"aw",@nobits
	.sectionflags	@""
	.align	16
	.zero		1024


//--------------------- .nv.shared._ZN3cub18CUB_300001_SM_10006detail11EmptyKernelIvEEvv --------------------------
	.section	.nv.shared._ZN3cub18CUB_300001_SM_10006detail11EmptyKernelIvEEvv,"aw",@nobits
	.sectionflags	@""
	.align	16
	.zero		1024


//--------------------- .nv.shared._ZN6thrust24THRUST_300001_SM_1000_NS8cuda_cub4core6detail13_kernel_agentINS1_8__reduce11ReduceAgentIPN4cuda3std3__45tupleIJflEEESC_SB_lNS1_9__extrema9arg_min_fIflNS9_4lessIfEEEEEEJSC_SC_iSH_EEEvDpT0_ --------------------------
	.section	.nv.shared._ZN6thrust24THRUST_300001_SM_1000_NS8cuda_cub4core6detail13_kernel_agentINS1_8__reduce11ReduceAgentIPN4cuda3std3__45tupleIJflEEESC_SB_lNS1_9__extrema9arg_min_fIflNS9_4lessIfEEEEEEJSC_SC_iSH_EEEvDpT0_,"aw",@nobits
	.sectionflags	@""
	.align	16
	.zero		1024


//--------------------- .nv.shared._ZN6thrust24THRUST_300001_SM_1000_NS8cuda_cub4core6detail13_kernel_agentINS1_8__reduce10DrainAgentIlEEJN3cub18CUB_300001_SM_10009GridQueueIyEElEEEvDpT0_ --------------------------
	.section	.nv.shared._ZN6thrust24THRUST_300001_SM_1000_NS8cuda_cub4core6detail13_kernel_agentINS1_8__reduce10DrainAgentIlEEJN3cub18CUB_300001_SM_10009GridQueueIyEElEEEvDpT0_,"aw",@nobits
	.sectionflags	@""
	.align	16
	.zero		1024


//--------------------- .nv.shared._ZN6thrust24THRUST_300001_SM_1000_NS8cuda_cub4core6detail13_kernel_agentINS1_8__reduce11ReduceAgentINS0_12zip_iteratorIN4cuda3std3__45tupleIJNS0_10device_ptrIfEENS0_17counting_iteratorIlNS0_11use_defaultESF_SF_EEEEEEEPNSB_IJflEEESJ_lNS1_9__extrema9arg_min_fIflNSA_4lessIfEEEEEEJSI_SK_lN3cub18CUB_300001_SM_100013GridEvenShareIlEENSS_9GridQueueIyEESP_EEEvDpT0_ --------------------------
	.section	.nv.shared._ZN6thrust24THRUST_300001_SM_1000_NS8cuda_cub4core6detail13_kernel_agentINS1_8__reduce11ReduceAgentINS0_12zip_iteratorIN4cuda3std3__45tupleIJNS0_10device_ptrIfEENS0_17counting_iteratorIlNS0_11use_defaultESF_SF_EEEEEEEPNSB_IJflEEESJ_lNS1_9__extrema9arg_min_fIflNSA_4lessIfEEEEEEJSI_SK_lN3cub18CUB_300001_SM_100013GridEvenShareIlEENSS_9GridQueueIyEESP_EEEvDpT0_,"aw",@nobits
	.sectionflags	@""
	.align	16
	.zero		1024


//--------------------- .nv.shared._ZN6thrust24THRUST_300001_SM_1000_NS8cuda_cub4core6detail13_kernel_agentINS1_8__reduce11ReduceAgentINS0_12zip_iteratorIN4cuda3std3__45tupleIJNS0_10device_ptrIfEENS0_17counting_iteratorIlNS0_11use_defaultESF_SF_EEEEEEEPNSB_IJflEEESJ_lNS1_9__extrema9arg_min_fIflNSA_4lessIfEEEEEEJSI_SK_lSP_EEEvDpT0_ --------------------------
	.section	.nv.shared._ZN6thrust24THRUST_300001_SM_1000_NS8cuda_cub4core6detail13_kernel_agentINS1_8__reduce11ReduceAgentINS0_12zip_iteratorIN4cuda3std3__45tupleIJNS0_10device_ptrIfEENS0_17counting_iteratorIlNS0_11use_defaultESF_SF_EEEEEEEPNSB_IJflEEESJ_lNS1_9__extrema9arg_min_fIflNSA_4lessIfEEEEEEJSI_SK_lSP_EEEvDpT0_,"aw",@nobits
	.sectionflags	@""
	.align	16
	.zero		1024


//--------------------- .nv.shared._ZN6thrust24THRUST_300001_SM_1000_NS8cuda_cub4core6detail13_kernel_agentINS1_8__reduce11ReduceAgentIPN4cuda3std3__45tupleIJflEEESC_SB_iNS1_9__extrema9arg_min_fIflNS9_4lessIfEEEEEEJSC_SC_iSH_EEEvDpT0_ --------------------------
	.section	.nv.shared._ZN6thrust24THRUST_300001_SM_1000_NS8cuda_cub4core6detail13_kernel_agentINS1_8__reduce11ReduceAgentIPN4cuda3std3__45tupleIJflEEESC_SB_iNS1_9__extrema9arg_min_fIflNS9_4lessIfEEEEEEJSC_SC_iSH_EEEvDpT0_,"aw",@nobits
	.sectionflags	@""
	.align	16
	.zero		1024


//--------------------- .nv.shared._ZN6thrust24THRUST_300001_SM_1000_NS8cuda_cub4core6detail13_kernel_agentINS1_8__reduce10DrainAgentIiEEJN3cub18CUB_300001_SM_10009GridQueueIjEEiEEEvDpT0_ --------------------------
	.section	.nv.shared._ZN6thrust24THRUST_300001_SM_1000_NS8cuda_cub4core6detail13_kernel_agentINS1_8__reduce10DrainAgentIiEEJN3cub18CUB_300001_SM_10009GridQueueIjEEiEEEvDpT0_,"aw",@nobits
	.sectionflags	@""
	.align	16
	.zero		1024


//--------------------- .nv.shared._ZN6thrust24THRUST_300001_SM_1000_NS8cuda_cub4core6detail13_kernel_agentINS1_8__reduce11ReduceAgentINS0_12zip_iteratorIN4cuda3std3__45tupleIJNS0_10device_ptrIfEENS0_17counting_iteratorIlNS0_11use_defaultESF_SF_EEEEEEEPNSB_IJflEEESJ_iNS1_9__extrema9arg_min_fIflNSA_4lessIfEEEEEEJSI_SK_iN3cub18CUB_300001_SM_100013GridEvenShareIiEENSS_9GridQueueIjEESP_EEEvDpT0_ --------------------------
	.section	.nv.shared._ZN6thrust24THRUST_300001_SM_1000_NS8cuda_cub4core6detail13_kernel_agentINS1_8__reduce11ReduceAgentINS0_12zip_iteratorIN4cuda3std3__45tupleIJNS0_10device_ptrIfEENS0_17counting_iteratorIlNS0_11use_defaultESF_SF_EEEEEEEPNSB_IJflEEESJ_iNS1_9__extrema9arg_min_fIflNSA_4lessIfEEEEEEJSI_SK_iN3cub18CUB_300001_SM_100013GridEvenShareIiEENSS_9GridQueueIjEESP_EEEvDpT0_,"aw",@nobits
	.sectionflags	@""
	.align	16
	.zero		1024


//--------------------- .nv.shared._ZN6thrust24THRUST_300001_SM_1000_NS8cuda_cub4core6detail13_kernel_agentINS1_8__reduce11ReduceAgentINS0_12zip_iteratorIN4cuda3std3__45tupleIJNS0_10device_ptrIfEENS0_17counting_iteratorIlNS0_11use_defaultESF_SF_EEEEEEEPNSB_IJflEEESJ_iNS1_9__extrema9arg_min_fIflNSA_4lessIfEEEEEEJSI_SK_iSP_EEEvDpT0_ --------------------------
	.section	.nv.shared._ZN6thrust24THRUST_300001_SM_1000_NS8cuda_cub4core6detail13_kernel_agentINS1_8__reduce11ReduceAgentINS0_12zip_iteratorIN4cuda3std3__45tupleIJNS0_10device_ptrIfEENS0_17counting_iteratorIlNS0_11use_defaultESF_SF_EEEEEEEPNSB_IJflEEESJ_iNS1_9__extrema9arg_min_fIflNSA_4lessIfEEEEEEJSI_SK_iSP_EEEvDpT0_,"aw",@nobits
	.sectionflags	@""
	.align	16
	.zero		1024


//--------------------- .nv.shared._Z11EulerUpdateiiPfS_S_S_S_S_S_Pb --------------------------
	.section	.nv.shared._Z11EulerUpdateiiPfS_S_S_S_S_S_Pb,"aw",@nobits
	.sectionflags	@""
	.align	16
	.zero		1024


//--------------------- .nv.shared._Z9SysUpdateiiPfS_S_S_S_S_S_Pb --------------------------
	.section	.nv.shared._Z9SysUpdateiiPfS_S_S_S_S_S_Pb,"aw",@nobits
	.sectionflags	@""
	.align	16
	.zero		1024


//--------------------- .nv.shared._Z16ParticleInteractiiPfS_S_PiS0_S_S0_S_Pb --------------------------
	.section	.nv.shared._Z16ParticleInteractiiPfS_S_PiS0_S_S0_S_Pb,"aw",@nobits
	.sectionflags	@""
	.align	16
	.zero		1024


//--------------------- .nv.shared._Z12ComputeCellsiPfPiS0_S0_Pb --------------------------
	.section	.nv.shared._Z12ComputeCellsiPfPiS0_S0_Pb,"aw",@nobits
	.sectionflags	@""
	.align	16
	.zero		1024


//--------------------- .nv.shared._Z11Density_preiiPfS_PiS0_S0_ --------------------------
	.section	.nv.shared._Z11Density_preiiPfS_PiS0_S0_,"aw",@nobits
	.sectionflags	@""
	.align	16
	.zero		1024


//--------------------- .nv.constant0._ZN3cub18CUB_300001_SM_10006detail10radix_sort29DeviceRadixSortOnesweepKernelINS1_5radix10policy_hubIiiyE10Policy1000ELNS0_9SortOrderE0EiiyiiNS1_21identity_decomposer_tEEEvPT5_SB_PT3_PKSC_PT1_PKSG_PT2_PKSK_T4_iiT6_ --------------------------
	.section	.nv.constant0._ZN3cub18CUB_300001_SM_10006detail10radix_sort29DeviceRadixSortOnesweepKernelINS1_5radix10policy_hubIiiyE10Policy1000ELNS0_9SortOrderE0EiiyiiNS1_21identity_decomposer_tEEEvPT5_SB_PT3_PKSC_PT1_PKSG_PT2_PKSK_T4_iiT6_,"a",@progbits
	.sectionflags	@""
	.align	4
.nv.constant0._ZN3cub18CUB_300001_SM_10006detail10radix_sort29DeviceRadixSortOnesweepKernelINS1_5radix10policy_hubIiiyE10Policy1000ELNS0_9SortOrderE0EiiyiiNS1_21identity_decomposer_tEEEvPT5_SB_PT3_PKSC_PT1_PKSG_PT2_PKSK_T4_iiT6_:
	.zero		973


//--------------------- .nv.constant0._ZN3cub18CUB_300001_SM_10006detail10radix_sort33DeviceRadixSortExclusiveSumKernelINS1_5radix10policy_hubIiiyE10Policy1000EyEEvPT0_ --------------------------
	.section	.nv.constant0._ZN3cub18CUB_300001_SM_10006detail10radix_sort33DeviceRadixSortExclusiveSumKernelINS1_5radix10policy_hubIiiyE10Policy1000EyEEvPT0_,"a",@progbits
	.sectionflags	@""
	.align	4
.nv.constant0._ZN3cub18CUB_300001_SM_10006detail10radix_sort33DeviceRadixSortExclusiveSumKernelINS1_5radix10policy_hubIiiyE10Policy1000EyEEvPT0_:
	.zero		904


//--------------------- .nv.constant0._ZN3cub18CUB_300001_SM_10006detail10radix_sort30DeviceRadixSortHistogramKernelINS1_5radix10policy_hubIiiyE10Policy1000ELNS0_9SortOrderE0EiyNS1_21identity_decomposer_tEEEvPT2_PKT1_SA_iiT3_ --------------------------
	.section	.nv.constant0._ZN3cub18CUB_300001_SM_10006detail10radix_sort30DeviceRadixSortHistogramKernelINS1_5radix10policy_hubIiiyE10Policy1000ELNS0_9SortOrderE0EiyNS1_21identity_decomposer_tEEEvPT2_PKT1_SA_iiT3_,"a",@progbits
	.sectionflags	@""
	.align	4
.nv.constant0._ZN3cub18CUB_300001_SM_10006detail10radix_sort30DeviceRadixSortHistogramKernelINS1_5radix10policy_hubIiiyE10Policy1000ELNS0_9SortOrderE0EiyNS1_21identity_decomposer_tEEEvPT2_PKT1_SA_iiT3_:
	.zero		929


//--------------------- .nv.constant0._ZN3cub18CUB_300001_SM_10006detail10radix_sort31DeviceRadixSortSingleTileKernelINS1_5radix10policy_hubIiiyE10Policy1000ELNS0_9SortOrderE0EiiyNS1_21identity_decomposer_tEEEvPKT1_PSA_PKT2_PSE_T3_iiT4_ --------------------------
	.section	.nv.constant0._ZN3cub18CUB_300001_SM_10006detail10radix_sort31DeviceRadixSortSingleTileKernelINS1_5radix10policy_hubIiiyE10Policy1000ELNS0_9SortOrderE0EiiyNS1_21identity_decomposer_tEEEvPKT1_PSA_PKT2_PSE_T3_iiT4_,"a",@progbits
	.sectionflags	@""
	.align	4
.nv.constant0._ZN3cub18CUB_300001_SM_10006detail10radix_sort31DeviceRadixSortSingleTileKernelINS1_5radix10policy_hubIiiyE10Policy1000ELNS0_9SortOrderE0EiiyNS1_21identity_decomposer_tEEEvPKT1_PSA_PKT2_PSE_T3_iiT4_:
	.zero		945


//--------------------- .nv.constant0._ZN3cub18CUB_300001_SM_10006detail4scan16DeviceScanKernelINS2_10policy_hubIiiimN4cuda3std3__44plusIvEEE10Policy1000EN6thrust24THRUST_300001_SM_1000_NS10device_ptrIiEESF_NS0_13ScanTileStateIiLb1EEES9_NS1_10InputValueIiPiEEmiLb0EiEEvT0_T1_T2_iT3_T4_T5_ --------------------------
	.section	.nv.constant0._ZN3cub18CUB_300001_SM_10006detail4scan16DeviceScanKernelINS2_10policy_hubIiiimN4cuda3std3__44plusIvEEE10Policy1000EN6thrust24THRUST_300001_SM_1000_NS10device_ptrIiEESF_NS0_13ScanTileStateIiLb1EEES9_NS1_10InputValueIiPiEEmiLb0EiEEvT0_T1_T2_iT3_T4_T5_,"a",@progbits
	.sectionflags	@""
	.align	4
.nv.constant0._ZN3cub18CUB_300001_SM_10006detail4scan16DeviceScanKernelINS2_10policy_hubIiiimN4cuda3std3__44plusIvEEE10Policy1000EN6thrust24THRUST_300001_SM_1000_NS10device_ptrIiEESF_NS0_13ScanTileStateIiLb1EEES9_NS1_10InputValueIiPiEEmiLb0EiEEvT0_T1_T2_iT3_T4_T5_:
	.zero		952


//--------------------- .nv.constant0._ZN3cub18CUB_300001_SM_10006detail4scan16DeviceScanKernelINS2_10policy_hubIiiijN4cuda3std3__44plusIvEEE10Policy1000EN6thrust24THRUST_300001_SM_1000_NS10device_ptrIiEESF_NS0_13ScanTileStateIiLb1EEES9_NS1_10InputValueIiPiEEjiLb0EiEEvT0_T1_T2_iT3_T4_T5_ --------------------------
	.section	.nv.constant0._ZN3cub18CUB_300001_SM_10006detail4scan16DeviceScanKernelINS2_10policy_hubIiiijN4cuda3std3__44plusIvEEE10Policy1000EN6thrust24THRUST_300001_SM_1000_NS10device_ptrIiEESF_NS0_13ScanTileStateIiLb1EEES9_NS1_10InputValueIiPiEEjiLb0EiEEvT0_T1_T2_iT3_T4_T5_,"a",@progbits
	.sectionflags	@""
	.align	4
.nv.constant0._ZN3cub18CUB_300001_SM_10006detail4scan16DeviceScanKernelINS2_10policy_hubIiiijN4cuda3std3__44plusIvEEE10Policy1000EN6thrust24THRUST_300001_SM_1000_NS10device_ptrIiEESF_NS0_13ScanTileStateIiLb1EEES9_NS1_10InputValueIiPiEEjiLb0EiEEvT0_T1_T2_iT3_T4_T5_:
	.zero		948


//--------------------- .nv.constant0._ZN3cub18CUB_300001_SM_10006detail4scan20DeviceScanInitKernelINS0_13ScanTileStateIiLb1EEEEEvT_i --------------------------
	.section	.nv.constant0._ZN3cub18CUB_300001_SM_10006detail4scan20DeviceScanInitKernelINS0_13ScanTileStateIiLb1EEEEEvT_i,"a",@progbits
	.sectionflags	@""
	.align	4
.nv.constant0._ZN3cub18CUB_300001_SM_10006detail4scan20DeviceScanInitKernelINS0_13ScanTileStateIiLb1EEEEEvT_i:
	.zero		908


//--------------------- .nv.constant0._ZN3cub18CUB_300001_SM_10006detail11EmptyKernelIvEEvv --------------------------
	.section	.nv.constant0._ZN3cub18CUB_300001_SM_10006detail11EmptyKernelIvEEvv,"a",@progbits
	.sectionflags	@""
	.align	4
.nv.constant0._ZN3cub18CUB_300001_SM_10006detail11EmptyKernelIvEEvv:
	.zero		896


//--------------------- .nv.constant0._ZN6thrust24THRUST_300001_SM_1000_NS8cuda_cub4core6detail13_kernel_agentINS1_8__reduce11ReduceAgentIPN4cuda3std3__45tupleIJflEEESC_SB_lNS1_9__extrema9arg_min_fIflNS9_4lessIfEEEEEEJSC_SC_iSH_EEEvDpT0_ --------------------------
	.section	.nv.constant0._ZN6thrust24THRUST_300001_SM_1000_NS8cuda_cub4core6detail13_kernel_agentINS1_8__reduce11ReduceAgentIPN4cuda3std3__45tupleIJflEEESC_SB_lNS1_9__extrema9arg_min_fIflNS9_4lessIfEEEEEEJSC_SC_iSH_EEEvDpT0_,"a",@progbits
	.sectionflags	@""
	.align	4
.nv.constant0._ZN6thrust24THRUST_300001_SM_1000_NS8cuda_cub4core6detail13_kernel_agentINS1_8__reduce11ReduceAgentIPN4cuda3std3__45tupleIJflEEESC_SB_lNS1_9__extrema9arg_min_fIflNS9_4lessIfEEEEEEJSC_SC_iSH_EEEvDpT0_:
	.zero		917


//--------------------- .nv.constant0._ZN6thrust24THRUST_300001_SM_1000_NS8cuda_cub4core6detail13_kernel_agentINS1_8__reduce10DrainAgentIlEEJN3cub18CUB_300001_SM_10009GridQueueIyEElEEEvDpT0_ --------------------------
	.section	.nv.constant0._ZN6thrust24THRUST_300001_SM_1000_NS8cuda_cub4core6detail13_kernel_agentINS1_8__reduce10DrainAgentIlEEJN3cub18CUB_300001_SM_10009GridQueueIyEElEEEvDpT0_,"a",@progbits
	.sectionflags	@""
	.align	4
.nv.constant0._ZN6thrust24THRUST_300001_SM_1000_NS8cuda_cub4core6detail13_kernel_agentINS1_8__reduce10DrainAgentIlEEJN3cub18CUB_300001_SM_10009GridQueueIyEElEEEvDpT0_:
	.zero		912


//--------------------- .nv.constant0._ZN6thrust24THRUST_300001_SM_1000_NS8cuda_cub4core6detail13_kernel_agentINS1_8__reduce11ReduceAgentINS0_12zip_iteratorIN4cuda3std3__45tupleIJNS0_10device_ptrIfEENS0_17counting_iteratorIlNS0_11use_defaultESF_SF_EEEEEEEPNSB_IJflEEESJ_lNS1_9__extrema9arg_min_fIflNSA_4lessIfEEEEEEJSI_SK_lN3cub18CUB_300001_SM_100013GridEvenShareIlEENSS_9GridQueueIyEESP_EEEvDpT0_ --------------------------
	.section	.nv.constant0._ZN6thrust24THRUST_300001_SM_1000_NS8cuda_cub4core6detail13_kernel_agentINS1_8__reduce11ReduceAgentINS0_12zip_iteratorIN4cuda3std3__45tupleIJNS0_10device_ptrIfEENS0_17counting_iteratorIlNS0_11use_defaultESF_SF_EEEEEEEPNSB_IJflEEESJ_lNS1_9__extrema9arg_min_fIflNSA_4lessIfEEEEEEJSI_SK_lN3cub18CUB_300001_SM_100013GridEvenShareIlEENSS_9GridQueueIyEESP_EEEvDpT0_,"a",@progbits
	.sectionflags	@""
	.align	4
.nv.constant0._ZN6thrust24THRUST_300001_SM_1000_NS8cuda_cub4core6detail13_kernel_agentINS1_8__reduce11ReduceAgentINS0_12zip_iteratorIN4cuda3std3__45tupleIJNS0_10device_ptrIfEENS0_17counting_iteratorIlNS0_11use_defaultESF_SF_EEEEEEEPNSB_IJflEEESJ_lNS1_9__extrema9arg_min_fIflNSA_4lessIfEEEEEEJSI_SK_lN3cub18CUB_300001_SM_100013GridEvenShareIlEENSS_9GridQueueIyEESP_EEEvDpT0_:
	.zero		1009


//--------------------- .nv.constant0._ZN6thrust24THRUST_300001_SM_1000_NS8cuda_cub4core6detail13_kernel_agentINS1_8__reduce11ReduceAgentINS0_12zip_iteratorIN4cuda3std3__45tupleIJNS0_10device_ptrIfEENS0_17counting_iteratorIlNS0_11use_defaultESF_SF_EEEEEEEPNSB_IJflEEESJ_lNS1_9__extrema9arg_min_fIflNSA_4lessIfEEEEEEJSI_SK_lSP_EEEvDpT0_ --------------------------
	.section	.nv.constant0._ZN6thrust24THRUST_300001_SM_1000_NS8cuda_cub4core6detail13_kernel_agentINS1_8__reduce11ReduceAgentINS0_12zip_iteratorIN4cuda3std3__45tupleIJNS0_10device_ptrIfEENS0_17counting_iteratorIlNS0_11use_defaultESF_SF_EEEEEEEPNSB_IJflEEESJ_lNS1_9__extrema9arg_min_fIflNSA_4lessIfEEEEEEJSI_SK_lSP_EEEvDpT0_,"a",@progbits
	.sectionflags	@""
	.align	4
.nv.constant0._ZN6thrust24THRUST_300001_SM_1000_NS8cuda_cub4core6detail13_kernel_agentINS1_8__reduce11ReduceAgentINS0_12zip_iteratorIN4cuda3std3__45tupleIJNS0_10device_ptrIfEENS0_17counting_iteratorIlNS0_11use_defaultESF_SF_EEEEEEEPNSB_IJflEEESJ_lNS1_9__extrema9arg_min_fIflNSA_4lessIfEEEEEEJSI_SK_lSP_EEEvDpT0_:
	.zero		929


//--------------------- .nv.constant0._ZN6thrust24THRUST_300001_SM_1000_NS8cuda_cub4core6detail13_kernel_agentINS1_8__reduce11ReduceAgentIPN4cuda3std3__45tupleIJflEEESC_SB_iNS1_9__extrema9arg_min_fIflNS9_4lessIfEEEEEEJSC_SC_iSH_EEEvDpT0_ --------------------------
	.section	.nv.constant0._ZN6thrust24THRUST_300001_SM_1000_NS8cuda_cub4core6detail13_kernel_agentINS1_8__reduce11ReduceAgentIPN4cuda3std3__45tupleIJflEEESC_SB_iNS1_9__extrema9arg_min_fIflNS9_4lessIfEEEEEEJSC_SC_iSH_EEEvDpT0_,"a",@progbits
	.sectionflags	@""
	.align	4
.nv.constant0._ZN6thrust24THRUST_300001_SM_1000_NS8cuda_cub4core6detail13_kernel_agentINS1_8__reduce11ReduceAgentIPN4cuda3std3__45tupleIJflEEESC_SB_iNS1_9__extrema9arg_min_fIflNS9_4lessIfEEEEEEJSC_SC_iSH_EEEvDpT0_:
	.zero		917


//--------------------- .nv.constant0._ZN6thrust24THRUST_300001_SM_1000_NS8cuda_cub4core6detail13_kernel_agentINS1_8__reduce10DrainAgentIiEEJN3cub18CUB_300001_SM_10009GridQueueIjEEiEEEvDpT0_ --------------------------
	.section	.nv.constant0._ZN6thrust24THRUST_300001_SM_1000_NS8cuda_cub4core6detail13_kernel_agentINS1_8__reduce10DrainAgentIiEEJN3cub18CUB_300001_SM_10009GridQueueIjEEiEEEvDpT0_,"a",@progbits
	.sectionflags	@""
	.align	4
.nv.constant0._ZN6thrust24THRUST_300001_SM_1000_NS8cuda_cub4core6detail13_kernel_agentINS1_8__reduce10DrainAgentIiEEJN3cub18CUB_300001_SM_10009GridQueueIjEEiEEEvDpT0_:
	.zero		908


//--------------------- .nv.constant0._ZN6thrust24THRUST_300001_SM_1000_NS8cuda_cub4core6detail13_kernel_agentINS1_8__reduce11ReduceAgentINS0_12zip_iteratorIN4cuda3std3__45tupleIJNS0_10device_ptrIfEENS0_17counting_iteratorIlNS0_11use_defaultESF_SF_EEEEEEEPNSB_IJflEEESJ_iNS1_9__extrema9arg_min_fIflNSA_4lessIfEEEEEEJSI_SK_iN3cub18CUB_300001_SM_100013GridEvenShareIiEENSS_9GridQueueIjEESP_EEEvDpT0_ --------------------------
	.section	.nv.constant0._ZN6thrust24THRUST_300001_SM_1000_NS8cuda_cub4core6detail13_kernel_agentINS1_8__reduce11ReduceAgentINS0_12zip_iteratorIN4cuda3std3__45tupleIJNS0_10device_ptrIfEENS0_17counting_iteratorIlNS0_11use_defaultESF_SF_EEEEEEEPNSB_IJflEEESJ_iNS1_9__extrema9arg_min_fIflNSA_4lessIfEEEEEEJSI_SK_iN3cub18CUB_300001_SM_100013GridEvenShareIiEENSS_9GridQueueIjEESP_EEEvDpT0_,"a",@progbits
	.sectionflags	@""
	.align	4
.nv.constant0._ZN6thrust24THRUST_300001_SM_1000_NS8cuda_cub4core6detail13_kernel_agentINS1_8__reduce11ReduceAgentINS0_12zip_iteratorIN4cuda3std3__45tupleIJNS0_10device_ptrIfEENS0_17counting_iteratorIlNS0_11use_defaultESF_SF_EEEEEEEPNSB_IJflEEESJ_iNS1_9__extrema9arg_min_fIflNSA_4lessIfEEEEEEJSI_SK_iN3cub18CUB_300001_SM_100013GridEvenShareIiEENSS_9GridQueueIjEESP_EEEvDpT0_:
	.zero		977


//--------------------- .nv.constant0._ZN6thrust24THRUST_300001_SM_1000_NS8cuda_cub4core6detail13_kernel_agentINS1_8__reduce11ReduceAgentINS0_12zip_iteratorIN4cuda3std3__45tupleIJNS0_10device_ptrIfEENS0_17counting_iteratorIlNS0_11use_defaultESF_SF_EEEEEEEPNSB_IJflEEESJ_iNS1_9__extrema9arg_min_fIflNSA_4lessIfEEEEEEJSI_SK_iSP_EEEvDpT0_ --------------------------
	.section	.nv.constant0._ZN6thrust24THRUST_300001_SM_1000_NS8cuda_cub4core6detail13_kernel_agentINS1_8__reduce11ReduceAgentINS0_12zip_iteratorIN4cuda3std3__45tupleIJNS0_10device_ptrIfEENS0_17counting_iteratorIlNS0_11use_defaultESF_SF_EEEEEEEPNSB_IJflEEESJ_iNS1_9__extrema9arg_min_fIflNSA_4lessIfEEEEEEJSI_SK_iSP_EEEvDpT0_,"a",@progbits
	.sectionflags	@""
	.align	4
.nv.constant0._ZN6thrust24THRUST_300001_SM_1000_NS8cuda_cub4core6detail13_kernel_agentINS1_8__reduce11ReduceAgentINS0_12zip_iteratorIN4cuda3std3__45tupleIJNS0_10device_ptrIfEENS0_17counting_iteratorIlNS0_11use_defaultESF_SF_EEEEEEEPNSB_IJflEEESJ_iNS1_9__extrema9arg_min_fIflNSA_4lessIfEEEEEEJSI_SK_iSP_EEEvDpT0_:
	.zero		925


//--------------------- .nv.constant0._Z11EulerUpdateiiPfS_S_S_S_S_S_Pb --------------------------
	.section	.nv.constant0._Z11EulerUpdateiiPfS_S_S_S_S_S_Pb,"a",@progbits
	.sectionflags	@""
	.align	4
.nv.constant0._Z11EulerUpdateiiPfS_S_S_S_S_S_Pb:
	.zero		968


//--------------------- .nv.constant0._Z9SysUpdateiiPfS_S_S_S_S_S_Pb --------------------------
	.section	.nv.constant0._Z9SysUpdateiiPfS_S_S_S_S_S_Pb,"a",@progbits
	.sectionflags	@""
	.align	4
.nv.constant0._Z9SysUpdateiiPfS_S_S_S_S_S_Pb:
	.zero		968


//--------------------- .nv.constant0._Z16ParticleInteractiiPfS_S_PiS0_S_S0_S_Pb --------------------------
	.section	.nv.constant0._Z16ParticleInteractiiPfS_S_PiS0_S_S0_S_Pb,"a",@progbits
	.sectionflags	@""
	.align	4
.nv.constant0._Z16ParticleInteractiiPfS_S_PiS0_S_S0_S_Pb:
	.zero		976


//--------------------- .nv.constant0._Z12ComputeCellsiPfPiS0_S0_Pb --------------------------
	.section	.nv.constant0._Z12ComputeCellsiPfPiS0_S0_Pb,"a",@progbits
	.sectionflags	@""
	.align	4
.nv.constant0._Z12ComputeCellsiPfPiS0_S0_Pb:
	.zero		944


//--------------------- .nv.constant0._Z11Density_preiiPfS_PiS0_S0_ --------------------------
	.section	.nv.constant0._Z11Density_preiiPfS_PiS0_S0_,"a",@progbits
	.sectionflags	@""
	.align	4
.nv.constant0._Z11Density_preiiPfS_PiS0_S0_:
	.zero		944


//--------------------- SYMBOLS --------------------------

	.type		.nv.reservedSmem.offset0,@object
	.size		.nv.reservedSmem.offset0,0x4
	.type		.nv.reservedSmem.cap,@object
	.size		.nv.reservedSmem.cap,0x4
